	.target	sm_100a

	.elftype	@"ET_EXEC"


//--------------------- .note.nv.tkinfo           --------------------------
	.section	.note.nv.tkinfo,"",@"SHT_NOTE"
	.sectionflags	@"SHF_NOTE_NV_TKINFO"
	.tkinfo
        /*0018*/ 	.word	0x00000002
        /*0030*/ 	.string	""
        /*0030*/ 	.string	"ptxas"
        /*0030*/ 	.string	"Cuda compilation tools, release 13.0, V13.0.88"
        /*0030*/ 	.string	"Build cuda_13.0.r13.0/compiler.36424714_0"
        /*0030*/ 	.string	"-arch sm_100a -m 64 "



//--------------------- .note.nv.cuinfo           --------------------------
	.section	.note.nv.cuinfo,"",@"SHT_NOTE"
	.sectionflags	@"SHF_NOTE_NV_CUINFO"
        /*0018*/ 	.short	0x0002
        /*001a*/ 	.short	0x0064
        /*001c*/ 	.short	0x0082
	.zero		2


//--------------------- .nv.info                  --------------------------
	.section	.nv.info,"",@"SHT_CUDA_INFO"
	.align	4


	//----- nvinfo : EIATTR_REGCOUNT
	.align		4
        /*0000*/ 	.byte	0x04, 0x2f
        /*0002*/ 	.short	(.L_19 - .L_18)
	.align		4
.L_18:
        /*0004*/ 	.word	index@(_ZN7cutlass13device_kernelINS_4gemm6kernel13GemmUniversalINS1_17GroupProblemShapeIN4cute5tupleIJiiiEEEEENS1_10collective13CollectiveMmaINS1_40MainloopSm100ArrayTmaUmmaWarpSpecializedILi5ELi8ELi4ENS6_IJNS5_1CILi1EEESD_SD_EEEEENS6_IJNSC_ILi128EEESG_SG_EEENS_12float_e4m3_tEPNS6_IJlSD_NSC_ILi0EEEEEESI_SL_NS5_8TiledMMAINS5_8MMA_AtomIJNS5_10MMA_TraitsINS5_19SM100_MMA_F8F6F4_SSEJSI_SI_fSG_SG_NS5_17integral_constantINS5_4UMMA5MajorELSS_0EEEST_NSQ_INSR_7ScaleInELSU_0EEESV_EEEEEENS5_6LayoutISE_NS6_IJSJ_SJ_SJ_EEEEENS6_IJNS5_10UnderscoreES11_S11_EEEEENS5_13SM90_TMA_LOADENS5_14ComposedLayoutINS5_7SwizzleILi3ELi4ELi3EEENS5_18smem_ptr_flag_bitsILi8EEENSY_INS6_IJNSC_ILi8EEESG_EEENS6_IJSG_SD_EEEEEEEvNS5_8identityES14_S1E_vS1F_EENS_8epilogue10collective18CollectiveEpilogueINS1H_31Sm100PtrArrayTmaWarpSpecializedILi4ELi2ELi32ELb1ELb0EEEJSH_NS6_IJNSY_ISG_SD_EENSY_INSC_ILi32EEESD_EEEEENS_6half_tEPNS6_IJSD_lSJ_EEES1Q_S1S_NS1H_6fusion15FusionCallbacksIS1L_NS1T_17LinearCombinationIS1Q_fS1Q_fLNS_15FloatRoundStyleE2EEESH_S1P_JEEENS5_5SM1004TMEM4LOAD26SM100_TMEM_LOAD_16dp256b4xES14_NS15_IS17_NS18_ILi16EEENSY_INS6_IJNSC_ILi64EEES1A_EEENS6_IJSD_S24_EEEEEEENS5_17SM75_U16x8_LDSM_TENS5_14SM90_TMA_STOREES28_NS5_17SM90_U16x8_STSM_TENS5_39AutoVectorizingCopyWithAssumedAlignmentILi128EEEEEEvvEEEEvNT_6ParamsE)
        /*0008*/ 	.word	0x000000a8


	//----- nvinfo : EIATTR_FRAME_SIZE
	.align		4
.L_19:
        /*000c*/ 	.byte	0x04, 0x11
        /*000e*/ 	.short	(.L_21 - .L_20)
	.align		4
.L_20:
        /*0010*/ 	.word	index@($__internal_3_$__cuda_sm20_div_u64)
        /*0014*/ 	.word	0x00000000


	//----- nvinfo : EIATTR_FRAME_SIZE
	.align		4
.L_21:
        /*0018*/ 	.byte	0x04, 0x11
        /*001a*/ 	.short	(.L_23 - .L_22)
	.align		4
.L_22:
        /*001c*/ 	.word	index@($__internal_2_$__cuda_sm10x_tcgen05_guardrail_trap_unallocated_columns_being_dealloced)
        /*0020*/ 	.word	0x00000000


	//----- nvinfo : EIATTR_FRAME_SIZE
	.align		4
.L_23:
        /*0024*/ 	.byte	0x04, 0x11
        /*0026*/ 	.short	(.L_25 - .L_24)
	.align		4
.L_24:
        /*0028*/ 	.word	index@($__internal_1_$__cuda_sm10x_tcgen05_guardrail_trap_phase_invalid_during_alloc)
        /*002c*/ 	.word	0x00000000


	//----- nvinfo : EIATTR_FRAME_SIZE
	.align		4
.L_25:
        /*0030*/ 	.byte	0x04, 0x11
        /*0032*/ 	.short	(.L_27 - .L_26)
	.align		4
.L_26:
        /*0034*/ 	.word	index@($__internal_0_$__cuda_sm10x_tcgen05_guardrail_trap_col_being_dealloced_not_returned_by_alloc)
        /*0038*/ 	.word	0x00000000


	//----- nvinfo : EIATTR_FRAME_SIZE
	.align		4
.L_27:
        /*003c*/ 	.byte	0x04, 0x11
        /*003e*/ 	.short	(.L_29 - .L_28)
	.align		4
.L_28:
        /*0040*/ 	.word	index@(_ZN7cutlass13device_kernelINS_4gemm6kernel13GemmUniversalINS1_17GroupProblemShapeIN4cute5tupleIJiiiEEEEENS1_10collective13CollectiveMmaINS1_40MainloopSm100ArrayTmaUmmaWarpSpecializedILi5ELi8ELi4ENS6_IJNS5_1CILi1EEESD_SD_EEEEENS6_IJNSC_ILi128EEESG_SG_EEENS_12float_e4m3_tEPNS6_IJlSD_NSC_ILi0EEEEEESI_SL_NS5_8TiledMMAINS5_8MMA_AtomIJNS5_10MMA_TraitsINS5_19SM100_MMA_F8F6F4_SSEJSI_SI_fSG_SG_NS5_17integral_constantINS5_4UMMA5MajorELSS_0EEEST_NSQ_INSR_7ScaleInELSU_0EEESV_EEEEEENS5_6LayoutISE_NS6_IJSJ_SJ_SJ_EEEEENS6_IJNS5_10UnderscoreES11_S11_EEEEENS5_13SM90_TMA_LOADENS5_14ComposedLayoutINS5_7SwizzleILi3ELi4ELi3EEENS5_18smem_ptr_flag_bitsILi8EEENSY_INS6_IJNSC_ILi8EEESG_EEENS6_IJSG_SD_EEEEEEEvNS5_8identityES14_S1E_vS1F_EENS_8epilogue10collective18CollectiveEpilogueINS1H_31Sm100PtrArrayTmaWarpSpecializedILi4ELi2ELi32ELb1ELb0EEEJSH_NS6_IJNSY_ISG_SD_EENSY_INSC_ILi32EEESD_EEEEENS_6half_tEPNS6_IJSD_lSJ_EEES1Q_S1S_NS1H_6fusion15FusionCallbacksIS1L_NS1T_17LinearCombinationIS1Q_fS1Q_fLNS_15FloatRoundStyleE2EEESH_S1P_JEEENS5_5SM1004TMEM4LOAD26SM100_TMEM_LOAD_16dp256b4xES14_NS15_IS17_NS18_ILi16EEENSY_INS6_IJNSC_ILi64EEES1A_EEENS6_IJSD_S24_EEEEEEENS5_17SM75_U16x8_LDSM_TENS5_14SM90_TMA_STOREES28_NS5_17SM90_U16x8_STSM_TENS5_39AutoVectorizingCopyWithAssumedAlignmentILi128EEEEEEvvEEEEvNT_6ParamsE)
        /*0044*/ 	.word	0x00000000


	//----- nvinfo : EIATTR_MIN_STACK_SIZE
	.align		4
.L_29:
        /*0048*/ 	.byte	0x04, 0x12
        /*004a*/ 	.short	(.L_31 - .L_30)
	.align		4
.L_30:
        /*004c*/ 	.word	index@(_ZN7cutlass13device_kernelINS_4gemm6kernel13GemmUniversalINS1_17GroupProblemShapeIN4cute5tupleIJiiiEEEEENS1_10collective13CollectiveMmaINS1_40MainloopSm100ArrayTmaUmmaWarpSpecializedILi5ELi8ELi4ENS6_IJNS5_1CILi1EEESD_SD_EEEEENS6_IJNSC_ILi128EEESG_SG_EEENS_12float_e4m3_tEPNS6_IJlSD_NSC_ILi0EEEEEESI_SL_NS5_8TiledMMAINS5_8MMA_AtomIJNS5_10MMA_TraitsINS5_19SM100_MMA_F8F6F4_SSEJSI_SI_fSG_SG_NS5_17integral_constantINS5_4UMMA5MajorELSS_0EEEST_NSQ_INSR_7ScaleInELSU_0EEESV_EEEEEENS5_6LayoutISE_NS6_IJSJ_SJ_SJ_EEEEENS6_IJNS5_10UnderscoreES11_S11_EEEEENS5_13SM90_TMA_LOADENS5_14ComposedLayoutINS5_7SwizzleILi3ELi4ELi3EEENS5_18smem_ptr_flag_bitsILi8EEENSY_INS6_IJNSC_ILi8EEESG_EEENS6_IJSG_SD_EEEEEEEvNS5_8identityES14_S1E_vS1F_EENS_8epilogue10collective18CollectiveEpilogueINS1H_31Sm100PtrArrayTmaWarpSpecializedILi4ELi2ELi32ELb1ELb0EEEJSH_NS6_IJNSY_ISG_SD_EENSY_INSC_ILi32EEESD_EEEEENS_6half_tEPNS6_IJSD_lSJ_EEES1Q_S1S_NS1H_6fusion15FusionCallbacksIS1L_NS1T_17LinearCombinationIS1Q_fS1Q_fLNS_15FloatRoundStyleE2EEESH_S1P_JEEENS5_5SM1004TMEM4LOAD26SM100_TMEM_LOAD_16dp256b4xES14_NS15_IS17_NS18_ILi16EEENSY_INS6_IJNSC_ILi64EEES1A_EEENS6_IJSD_S24_EEEEEEENS5_17SM75_U16x8_LDSM_TENS5_14SM90_TMA_STOREES28_NS5_17SM90_U16x8_STSM_TENS5_39AutoVectorizingCopyWithAssumedAlignmentILi128EEEEEEvvEEEEvNT_6ParamsE)
        /*0050*/ 	.word	0x00000000
.L_31:


//--------------------- .nv.compat                --------------------------
	.section	.nv.compat,"",@"SHT_CUDA_COMPAT_INFO"
	.align	4
        /*0000*/ 	.byte	0x02, 0x09, 0x01, 0x00, 0x02, 0x02, 0x02, 0x00, 0x02, 0x05, 0x05, 0x00, 0x03, 0x07, 0x01, 0x01
        /*0010*/ 	.byte	0x02, 0x03, 0x03, 0x00, 0x02, 0x06, 0x01, 0x00, 0x04, 0x0b, 0x08, 0x00, 0x09, 0x00, 0x00, 0x00
        /*0020*/ 	.byte	0x00, 0x00, 0x00, 0x00


//--------------------- .nv.info._ZN7cutlass13device_kernelINS_4gemm6kernel13GemmUniversalINS1_17GroupProblemShapeIN4cute5tupleIJiiiEEEEENS1_10collective13CollectiveMmaINS1_40MainloopSm100ArrayTmaUmmaWarpSpecializedILi5ELi8ELi4ENS6_IJNS5_1CILi1EEESD_SD_EEEEENS6_IJNSC_ILi128EEESG_SG_EEENS_12float_e4m3_tEPNS6_IJlSD_NSC_ILi0EEEEEESI_SL_NS5_8TiledMMAINS5_8MMA_AtomIJNS5_10MMA_TraitsINS5_19SM100_MMA_F8F6F4_SSEJSI_SI_fSG_SG_NS5_17integral_constantINS5_4UMMA5MajorELSS_0EEEST_NSQ_INSR_7ScaleInELSU_0EEESV_EEEEEENS5_6LayoutISE_NS6_IJSJ_SJ_SJ_EEEEENS6_IJNS5_10UnderscoreES11_S11_EEEEENS5_13SM90_TMA_LOADENS5_14ComposedLayoutINS5_7SwizzleILi3ELi4ELi3EEENS5_18smem_ptr_flag_bitsILi8EEENSY_INS6_IJNSC_ILi8EEESG_EEENS6_IJSG_SD_EEEEEEEvNS5_8identityES14_S1E_vS1F_EENS_8epilogue10collective18CollectiveEpilogueINS1H_31Sm100PtrArrayTmaWarpSpecializedILi4ELi2ELi32ELb1ELb0EEEJSH_NS6_IJNSY_ISG_SD_EENSY_INSC_ILi32EEESD_EEEEENS_6half_tEPNS6_IJSD_lSJ_EEES1Q_S1S_NS1H_6fusion15FusionCallbacksIS1L_NS1T_17LinearCombinationIS1Q_fS1Q_fLNS_15FloatRoundStyleE2EEESH_S1P_JEEENS5_5SM1004TMEM4LOAD26SM100_TMEM_LOAD_16dp256b4xES14_NS15_IS17_NS18_ILi16EEENSY_INS6_IJNSC_ILi64EEES1A_EEENS6_IJSD_S24_EEEEEEENS5_17SM75_U16x8_LDSM_TENS5_14SM90_TMA_STOREES28_NS5_17SM90_U16x8_STSM_TENS5_39AutoVectorizingCopyWithAssumedAlignmentILi128EEEEEEvvEEEEvNT_6ParamsE --------------------------
	.section	.nv.info._ZN7cutlass13device_kernelINS_4gemm6kernel13GemmUniversalINS1_17GroupProblemShapeIN4cute5tupleIJiiiEEEEENS1_10collective13CollectiveMmaINS1_40MainloopSm100ArrayTmaUmmaWarpSpecializedILi5ELi8ELi4ENS6_IJNS5_1CILi1EEESD_SD_EEEEENS6_IJNSC_ILi128EEESG_SG_EEENS_12float_e4m3_tEPNS6_IJlSD_NSC_ILi0EEEEEESI_SL_NS5_8TiledMMAINS5_8MMA_AtomIJNS5_10MMA_TraitsINS5_19SM100_MMA_F8F6F4_SSEJSI_SI_fSG_SG_NS5_17integral_constantINS5_4UMMA5MajorELSS_0EEEST_NSQ_INSR_7ScaleInELSU_0EEESV_EEEEEENS5_6LayoutISE_NS6_IJSJ_SJ_SJ_EEEEENS6_IJNS5_10UnderscoreES11_S11_EEEEENS5_13SM90_TMA_LOADENS5_14ComposedLayoutINS5_7SwizzleILi3ELi4ELi3EEENS5_18smem_ptr_flag_bitsILi8EEENSY_INS6_IJNSC_ILi8EEESG_EEENS6_IJSG_SD_EEEEEEEvNS5_8identityES14_S1E_vS1F_EENS_8epilogue10collective18CollectiveEpilogueINS1H_31Sm100PtrArrayTmaWarpSpecializedILi4ELi2ELi32ELb1ELb0EEEJSH_NS6_IJNSY_ISG_SD_EENSY_INSC_ILi32EEESD_EEEEENS_6half_tEPNS6_IJSD_lSJ_EEES1Q_S1S_NS1H_6fusion15FusionCallbacksIS1L_NS1T_17LinearCombinationIS1Q_fS1Q_fLNS_15FloatRoundStyleE2EEESH_S1P_JEEENS5_5SM1004TMEM4LOAD26SM100_TMEM_LOAD_16dp256b4xES14_NS15_IS17_NS18_ILi16EEENSY_INS6_IJNSC_ILi64EEES1A_EEENS6_IJSD_S24_EEEEEEENS5_17SM75_U16x8_LDSM_TENS5_14SM90_TMA_STOREES28_NS5_17SM90_U16x8_STSM_TENS5_39AutoVectorizingCopyWithAssumedAlignmentILi128EEEEEEvvEEEEvNT_6ParamsE,"",@"SHT_CUDA_INFO"
	.sectionflags	@""
	.align	4


	//----- nvinfo : EIATTR_CUDA_API_VERSION
	.align		4
        /*0000*/ 	.byte	0x04, 0x37
        /*0002*/ 	.short	(.L_33 - .L_32)
.L_32:
        /*0004*/ 	.word	0x00000082


	//----- nvinfo : EIATTR_KPARAM_INFO
	.align		4
.L_33:
        /*0008*/ 	.byte	0x04, 0x17
        /*000a*/ 	.short	(.L_35 - .L_34)
.L_34:
        /*000c*/ 	.word	0x00000000
        /*0010*/ 	.short	0x0000
        /*0012*/ 	.short	0x0000
        /*0014*/ 	.byte	0x00, 0xf0, 0x01, 0x24


	//----- nvinfo : EIATTR_AT_ENTRY_FRAGMENTS
	.align		4
.L_35:
        /*0018*/ 	.byte	0x04, 0x4f
        /*001a*/ 	.short	(.L_37 - .L_36)


	//   ....[0]....
.L_36:
        /*001c*/ 	.word	0x00000006


	//----- nvinfo : EIATTR_RESERVED_SMEM_USED
	.align		4
.L_37:
        /*0020*/ 	.byte	0x01, 0x41
	.zero		2


	//----- nvinfo : EIATTR_SPARSE_MMA_MASK
	.align		4
        /*0024*/ 	.byte	0x03, 0x50
        /*0026*/ 	.short	0x0000


	//----- nvinfo : EIATTR_TCGEN05_1CTA_USED
	.align		4
        /*0028*/ 	.byte	0x01, 0x51
	.zero		2


	//----- nvinfo : EIATTR_MAXREG_COUNT
	.align		4
        /*002c*/ 	.byte	0x03, 0x1b
        /*002e*/ 	.short	0x00a8


	//----- nvinfo : EIATTR_NUM_BARRIERS
	.align		4
        /*0030*/ 	.byte	0x02, 0x4c
        /*0032*/ 	.byte	0x07
	.zero		1


	//----- nvinfo : EIATTR_EXTERNS
	.align		4
        /*0034*/ 	.byte	0x04, 0x0f
        /*0036*/ 	.short	(.L_39 - .L_38)


	//   ....[0]....
	.align		4
.L_38:
        /*0038*/ 	.word	index@(__assertfail)


	//----- nvinfo : EIATTR_MERCURY_ISA_VERSION
	.align		4
.L_39:
        /*003c*/ 	.byte	0x03, 0x5f
        /*003e*/ 	.short	0x0101


	//----- nvinfo : EIATTR_INT_WARP_WIDE_INSTR_OFFSETS
	.align		4
        /*0040*/ 	.byte	0x04, 0x31
        /*0042*/ 	.short	(.L_41 - .L_40)


	//   ....[0]....
.L_40:
        /*0044*/ 	.word	0x00010e40


	//   ....[1]....
        /*0048*/ 	.word	0x00010e60


	//   ....[2]....
        /*004c*/ 	.word	0x00010e90


	//----- nvinfo : EIATTR_COOP_GROUP_MASK_REGIDS
	.align		4
.L_41:
        /*0050*/ 	.byte	0x04, 0x29
        /*0052*/ 	.short	(.L_43 - .L_42)


	//   ....[0]....
.L_42:
        /*0054*/ 	.word	0xffffffff


	//   ....[1]....
        /*0058*/ 	.word	0xffffffff


	//   ....[2]....
        /*005c*/ 	.word	0xffffffff


	//   ....[3]....
        /*0060*/ 	.word	0xffffffff


	//   ....[4]....
        /*0064*/ 	.word	0xffffffff


	//   ....[5]....
        /*0068*/ 	.word	0xffffffff


	//   ....[6]....
        /*006c*/ 	.word	0xffffffff


	//   ....[7]....
        /*0070*/ 	.word	0xffffffff


	//   ....[8]....
        /*0074*/ 	.word	0xffffffff


	//   ....[9]....
        /*0078*/ 	.word	0xffffffff


	//   ....[10]....
        /*007c*/ 	.word	0xffffffff


	//   ....[11]....
        /*0080*/ 	.word	0xffffffff


	//   ....[12]....
        /*0084*/ 	.word	0xffffffff


	//   ....[13]....
        /*0088*/ 	.word	0xffffffff


	//   ....[14]....
        /*008c*/ 	.word	0xffffffff


	//   ....[15]....
        /*0090*/ 	.word	0xffffffff


	//   ....[16]....
        /*0094*/ 	.word	0xffffffff


	//   ....[17]....
        /*0098*/ 	.word	0xffffffff


	//   ....[18]....
        /*009c*/ 	.word	0xffffffff


	//   ....[19]....
        /*00a0*/ 	.word	0xffffffff


	//   ....[20]....
        /*00a4*/ 	.word	0xffffffff


	//   ....[21]....
        /*00a8*/ 	.word	0xffffffff


	//   ....[22]....
        /*00ac*/ 	.word	0xffffffff


	//   ....[23]....
        /*00b0*/ 	.word	0xffffffff


	//   ....[24]....
        /*00b4*/ 	.word	0xffffffff


	//   ....[25]....
        /*00b8*/ 	.word	0xffffffff


	//   ....[26]....
        /*00bc*/ 	.word	0xffffffff


	//   ....[27]....
        /*00c0*/ 	.word	0xffffffff


	//   ....[28]....
        /*00c4*/ 	.word	0xffffffff


	//   ....[29]....
        /*00c8*/ 	.word	0xffffffff


	//   ....[30]....
        /*00cc*/ 	.word	0xffffffff


	//   ....[31]....
        /*00d0*/ 	.word	0xffffffff


	//   ....[32]....
        /*00d4*/ 	.word	0xffffffff


	//   ....[33]....
        /*00d8*/ 	.word	0xffffffff


	//   ....[34]....
        /*00dc*/ 	.word	0xffffffff


	//   ....[35]....
        /*00e0*/ 	.word	0xffffffff


	//   ....[36]....
        /*00e4*/ 	.word	0xffffffff


	//   ....[37]....
        /*00e8*/ 	.word	0xffffffff


	//   ....[38]....
        /*00ec*/ 	.word	0xffffffff


	//   ....[39]....
        /*00f0*/ 	.word	0xffffffff


	//   ....[40]....
        /*00f4*/ 	.word	0xffffffff


	//   ....[41]....
        /*00f8*/ 	.word	0xffffffff


	//   ....[42]....
        /*00fc*/ 	.word	0xffffffff


	//   ....[43]....
        /*0100*/ 	.word	0xffffffff


	//   ....[44]....
        /*0104*/ 	.word	0xffffffff


	//   ....[45]....
        /*0108*/ 	.word	0xffffffff


	//   ....[46]....
        /*010c*/ 	.word	0xffffffff


	//   ....[47]....
        /*0110*/ 	.word	0xffffffff


	//   ....[48]....
        /*0114*/ 	.word	0xffffffff


	//   ....[49]....
        /*0118*/ 	.word	0xffffffff


	//   ....[50]....
        /*011c*/ 	.word	0xffffffff


	//   ....[51]....
        /*0120*/ 	.word	0xffffffff


	//   ....[52]....
        /*0124*/ 	.word	0xffffffff


	//   ....[53]....
        /*0128*/ 	.word	0xffffffff


	//   ....[54]....
        /*012c*/ 	.word	0xffffffff


	//   ....[55]....
        /*0130*/ 	.word	0xffffffff


	//   ....[56]....
        /*0134*/ 	.word	0xffffffff


	//   ....[57]....
        /*0138*/ 	.word	0xffffffff


	//   ....[58]....
        /*013c*/ 	.word	0xffffffff


	//   ....[59]....
        /*0140*/ 	.word	0xffffffff


	//   ....[60]....
        /*0144*/ 	.word	0xffffffff


	//   ....[61]....
        /*0148*/ 	.word	0xffffffff


	//   ....[62]....
        /*014c*/ 	.word	0xffffffff


	//   ....[63]....
        /*0150*/ 	.word	0xffffffff


	//   ....[64]....
        /*0154*/ 	.word	0xffffffff


	//   ....[65]....
        /*0158*/ 	.word	0xffffffff


	//   ....[66]....
        /*015c*/ 	.word	0xffffffff


	//   ....[67]....
        /*0160*/ 	.word	0xffffffff


	//   ....[68]....
        /*0164*/ 	.word	0xffffffff


	//   ....[69]....
        /*0168*/ 	.word	0xffffffff


	//   ....[70]....
        /*016c*/ 	.word	0xffffffff


	//   ....[71]....
        /*0170*/ 	.word	0xffffffff


	//   ....[72]....
        /*0174*/ 	.word	0xffffffff


	//   ....[73]....
        /*0178*/ 	.word	0xffffffff


	//   ....[74]....
        /*017c*/ 	.word	0xffffffff


	//   ....[75]....
        /*0180*/ 	.word	0xffffffff


	//   ....[76]....
        /*0184*/ 	.word	0xffffffff


	//   ....[77]....
        /*0188*/ 	.word	0xffffffff


	//   ....[78]....
        /*018c*/ 	.word	0xffffffff


	//   ....[79]....
        /*0190*/ 	.word	0xffffffff


	//   ....[80]....
        /*0194*/ 	.word	0xffffffff


	//   ....[81]....
        /*0198*/ 	.word	0xffffffff


	//   ....[82]....
        /*019c*/ 	.word	0xffffffff


	//   ....[83]....
        /*01a0*/ 	.word	0xffffffff


	//   ....[84]....
        /*01a4*/ 	.word	0xffffffff


	//   ....[85]....
        /*01a8*/ 	.word	0xffffffff


	//   ....[86]....
        /*01ac*/ 	.word	0xffffffff


	//   ....[87]....
        /*01b0*/ 	.word	0xffffffff


	//   ....[88]....
        /*01b4*/ 	.word	0xffffffff


	//   ....[89]....
        /*01b8*/ 	.word	0xffffffff


	//   ....[90]....
        /*01bc*/ 	.word	0xffffffff


	//   ....[91]....
        /*01c0*/ 	.word	0xffffffff


	//   ....[92]....
        /*01c4*/ 	.word	0xffffffff


	//   ....[93]....
        /*01c8*/ 	.word	0xffffffff


	//   ....[94]....
        /*01cc*/ 	.word	0xffffffff


	//   ....[95]....
        /*01d0*/ 	.word	0xffffffff


	//   ....[96]....
        /*01d4*/ 	.word	0xffffffff


	//   ....[97]....
        /*01d8*/ 	.word	0xffffffff


	//   ....[98]....
        /*01dc*/ 	.word	0xffffffff


	//   ....[99]....
        /*01e0*/ 	.word	0xffffffff


	//   ....[100]....
        /*01e4*/ 	.word	0xffffffff


	//   ....[101]....
        /*01e8*/ 	.word	0xffffffff


	//   ....[102]....
        /*01ec*/ 	.word	0xffffffff


	//   ....[103]....
        /*01f0*/ 	.word	0xffffffff


	//   ....[104]....
        /*01f4*/ 	.word	0xffffffff


	//   ....[105]....
        /*01f8*/ 	.word	0xffffffff


	//   ....[106]....
        /*01fc*/ 	.word	0xffffffff


	//   ....[107]....
        /*0200*/ 	.word	0xffffffff


	//   ....[108]....
        /*0204*/ 	.word	0xffffffff


	//   ....[109]....
        /*0208*/ 	.word	0xffffffff


	//   ....[110]....
        /*020c*/ 	.word	0xffffffff


	//   ....[111]....
        /*0210*/ 	.word	0xffffffff


	//   ....[112]....
        /*0214*/ 	.word	0xffffffff


	//   ....[113]....
        /*0218*/ 	.word	0xffffffff


	//   ....[114]....
        /*021c*/ 	.word	0xffffffff


	//   ....[115]....
        /*0220*/ 	.word	0xffffffff


	//   ....[116]....
        /*0224*/ 	.word	0xffffffff


	//   ....[117]....
        /*0228*/ 	.word	0xffffffff


	//   ....[118]....
        /*022c*/ 	.word	0xffffffff


	//   ....[119]....
        /*0230*/ 	.word	0xffffffff


	//----- nvinfo : EIATTR_COOP_GROUP_INSTR_OFFSETS
	.align		4
.L_43:
        /*0234*/ 	.byte	0x04, 0x28
        /*0236*/ 	.short	(.L_45 - .L_44)


	//   ....[0]....
.L_44:
        /*0238*/ 	.word	0x00000090


	//   ....[1]....
        /*023c*/ 	.word	0x00000500


	//   ....[2]....
        /*0240*/ 	.word	0x00000720


	//   ....[3]....
        /*0244*/ 	.word	0x00000730


	//   ....[4]....
        /*0248*/ 	.word	0x000008e0


	//   ....[5]....
        /*024c*/ 	.word	0x00000a80


	//   ....[6]....
        /*0250*/ 	.word	0x00000b80


	//   ....[7]....
        /*0254*/ 	.word	0x00000dd0


	//   ....[8]....
        /*0258*/ 	.word	0x00001020


	//   ....[9]....
        /*025c*/ 	.word	0x000022f0


	//   ....[10]....
        /*0260*/ 	.word	0x00002320


	//   ....[11]....
        /*0264*/ 	.word	0x000023a0


	//   ....[12]....
        /*0268*/ 	.word	0x000023b0


	//   ....[13]....
        /*026c*/ 	.word	0x000023f0


	//   ....[14]....
        /*0270*/ 	.word	0x00002410


	//   ....[15]....
        /*0274*/ 	.word	0x00002450


	//   ....[16]....
        /*0278*/ 	.word	0x00002470


	//   ....[17]....
        /*027c*/ 	.word	0x000024c0


	//   ....[18]....
        /*0280*/ 	.word	0x000024e0


	//   ....[19]....
        /*0284*/ 	.word	0x00002580


	//   ....[20]....
        /*0288*/ 	.word	0x00002690


	//   ....[21]....
        /*028c*/ 	.word	0x000026c0


	//   ....[22]....
        /*0290*/ 	.word	0x00002c90


	//   ....[23]....
        /*0294*/ 	.word	0x00002ca0


	//   ....[24]....
        /*0298*/ 	.word	0x00002cf0


	//   ....[25]....
        /*029c*/ 	.word	0x00002d00


	//   ....[26]....
        /*02a0*/ 	.word	0x00002d50


	//   ....[27]....
        /*02a4*/ 	.word	0x00002d60


	//   ....[28]....
        /*02a8*/ 	.word	0x00002db0


	//   ....[29]....
        /*02ac*/ 	.word	0x00002dc0


	//   ....[30]....
        /*02b0*/ 	.word	0x00002e20


	//   ....[31]....
        /*02b4*/ 	.word	0x00002e30


	//   ....[32]....
        /*02b8*/ 	.word	0x00002ec0


	//   ....[33]....
        /*02bc*/ 	.word	0x00002f10


	//   ....[34]....
        /*02c0*/ 	.word	0x00002f50


	//   ....[35]....
        /*02c4*/ 	.word	0x00002f60


	//   ....[36]....
        /*02c8*/ 	.word	0x00002fb0


	//   ....[37]....
        /*02cc*/ 	.word	0x00002fd0


	//   ....[38]....
        /*02d0*/ 	.word	0x00002fe0


	//   ....[39]....
        /*02d4*/ 	.word	0x00002ff0


	//   ....[40]....
        /*02d8*/ 	.word	0x00003aa0


	//   ....[41]....
        /*02dc*/ 	.word	0x00004420


	//   ....[42]....
        /*02e0*/ 	.word	0x00005260


	//   ....[43]....
        /*02e4*/ 	.word	0x00005290


	//   ....[44]....
        /*02e8*/ 	.word	0x00005310


	//   ....[45]....
        /*02ec*/ 	.word	0x00005320


	//   ....[46]....
        /*02f0*/ 	.word	0x00005360


	//   ....[47]....
        /*02f4*/ 	.word	0x00005380


	//   ....[48]....
        /*02f8*/ 	.word	0x000053d0


	//   ....[49]....
        /*02fc*/ 	.word	0x000053e0


	//   ....[50]....
        /*0300*/ 	.word	0x00005420


	//   ....[51]....
        /*0304*/ 	.word	0x00005440


	//   ....[52]....
        /*0308*/ 	.word	0x000054e0


	//   ....[53]....
        /*030c*/ 	.word	0x000055d0


	//   ....[54]....
        /*0310*/ 	.word	0x00005600


	//   ....[55]....
        /*0314*/ 	.word	0x00005bc0


	//   ....[56]....
        /*0318*/ 	.word	0x00005bd0


	//   ....[57]....
        /*031c*/ 	.word	0x00005c20


	//   ....[58]....
        /*0320*/ 	.word	0x00005c30


	//   ....[59]....
        /*0324*/ 	.word	0x00005c80


	//   ....[60]....
        /*0328*/ 	.word	0x00005c90


	//   ....[61]....
        /*032c*/ 	.word	0x00005cf0


	//   ....[62]....
        /*0330*/ 	.word	0x00005d00


	//   ....[63]....
        /*0334*/ 	.word	0x00005d50


	//   ....[64]....
        /*0338*/ 	.word	0x00005d60


	//   ....[65]....
        /*033c*/ 	.word	0x00005df0


	//   ....[66]....
        /*0340*/ 	.word	0x00005e40


	//   ....[67]....
        /*0344*/ 	.word	0x00005e80


	//   ....[68]....
        /*0348*/ 	.word	0x00005e90


	//   ....[69]....
        /*034c*/ 	.word	0x00005ee0


	//   ....[70]....
        /*0350*/ 	.word	0x00005f00


	//   ....[71]....
        /*0354*/ 	.word	0x00005f10


	//   ....[72]....
        /*0358*/ 	.word	0x00005f20


	//   ....[73]....
        /*035c*/ 	.word	0x00006e00


	//   ....[74]....
        /*0360*/ 	.word	0x00006e30


	//   ....[75]....
        /*0364*/ 	.word	0x00006eb0


	//   ....[76]....
        /*0368*/ 	.word	0x00006ec0


	//   ....[77]....
        /*036c*/ 	.word	0x00006f00


	//   ....[78]....
        /*0370*/ 	.word	0x00006f20


	//   ....[79]....
        /*0374*/ 	.word	0x00006f60


	//   ....[80]....
        /*0378*/ 	.word	0x00006f80


	//   ....[81]....
        /*037c*/ 	.word	0x00006fd0


	//   ....[82]....
        /*0380*/ 	.word	0x00006ff0


	//   ....[83]....
        /*0384*/ 	.word	0x00007080


	//   ....[84]....
        /*0388*/ 	.word	0x00007170


	//   ....[85]....
        /*038c*/ 	.word	0x000071a0


	//   ....[86]....
        /*0390*/ 	.word	0x00007760


	//   ....[87]....
        /*0394*/ 	.word	0x00007770


	//   ....[88]....
        /*0398*/ 	.word	0x000077c0


	//   ....[89]....
        /*039c*/ 	.word	0x000077d0


	//   ....[90]....
        /*03a0*/ 	.word	0x00007820


	//   ....[91]....
        /*03a4*/ 	.word	0x00007830


	//   ....[92]....
        /*03a8*/ 	.word	0x00007880


	//   ....[93]....
        /*03ac*/ 	.word	0x00007890


	//   ....[94]....
        /*03b0*/ 	.word	0x000078f0


	//   ....[95]....
        /*03b4*/ 	.word	0x00007900


	//   ....[96]....
        /*03b8*/ 	.word	0x00007990


	//   ....[97]....
        /*03bc*/ 	.word	0x000079e0


	//   ....[98]....
        /*03c0*/ 	.word	0x00007a20


	//   ....[99]....
        /*03c4*/ 	.word	0x00007a30


	//   ....[100]....
        /*03c8*/ 	.word	0x00007a80


	//   ....[101]....
        /*03cc*/ 	.word	0x00007aa0


	//   ....[102]....
        /*03d0*/ 	.word	0x00007ab0


	//   ....[103]....
        /*03d4*/ 	.word	0x00007ac0


	//   ....[104]....
        /*03d8*/ 	.word	0x000087d0


	//   ....[105]....
        /*03dc*/ 	.word	0x00009600


	//   ....[106]....
        /*03e0*/ 	.word	0x000099c0


	//   ....[107]....
        /*03e4*/ 	.word	0x00009ec0


	//   ....[108]....
        /*03e8*/ 	.word	0x0000e2f0


	//   ....[109]....
        /*03ec*/ 	.word	0x0000e740


	//   ....[110]....
        /*03f0*/ 	.word	0x0000e990


	//   ....[111]....
        /*03f4*/ 	.word	0x0000eb30


	//   ....[112]....
        /*03f8*/ 	.word	0x0000f3a0


	//   ....[113]....
        /*03fc*/ 	.word	0x0000f790


	//   ....[114]....
        /*0400*/ 	.word	0x0000fb60


	//   ....[115]....
        /*0404*/ 	.word	0x0000ff40


	//   ....[116]....
        /*0408*/ 	.word	0x00010150


	//   ....[117]....
        /*040c*/ 	.word	0x00010180


	//   ....[118]....
        /*0410*/ 	.word	0x00010d20


	//   ....[119]....
        /*0414*/ 	.word	0x00010f50


	//----- nvinfo : EIATTR_REG_RECONFIG
	.align		4
.L_45:
        /*0418*/ 	.byte	0x01, 0x54
	.zero		2


	//----- nvinfo : EIATTR_VRC_CTA_INIT_COUNT
	.align		4
        /*041c*/ 	.byte	0x02, 0x4a
        /*041e*/ 	.byte	0x80
	.zero		1


	//----- nvinfo : EIATTR_SYSCALL_OFFSETS
	.align		4
        /*0420*/ 	.byte	0x04, 0x46
        /*0422*/ 	.short	(.L_47 - .L_46)


	//   ....[0]....
.L_46:
        /*0424*/ 	.word	0x0000a2a0


	//   ....[1]....
        /*0428*/ 	.word	0x0000a390


	//   ....[2]....
        /*042c*/ 	.word	0x0000aae0


	//   ....[3]....
        /*0430*/ 	.word	0x0000ac50


	//   ....[4]....
        /*0434*/ 	.word	0x0000b950


	//   ....[5]....
        /*0438*/ 	.word	0x0000bac0


	//   ....[6]....
        /*043c*/ 	.word	0x0000c750


	//   ....[7]....
        /*0440*/ 	.word	0x0000c8c0


	//   ....[8]....
        /*0444*/ 	.word	0x0000d590


	//   ....[9]....
        /*0448*/ 	.word	0x0000d700


	//----- nvinfo : EIATTR_MBARRIER_INSTR_OFFSETS
	.align		4
.L_47:
        /*044c*/ 	.byte	0x04, 0x39
        /*044e*/ 	.short	(.L_49 - .L_48)


	//   ....[0]....
.L_48:
        /*0450*/ 	.word	0x00000830
        /*0454*/ 	.word	0x000000ff
        /*0458*/ 	.word	0x00000000
        /*045c*/ 	.short	0x0100
        /*045e*/ 	.byte	0x05
	.zero		1


	//   ....[1]....
        /*0460*/ 	.word	0x00000840
        /*0464*/ 	.word	0x000000ff
        /*0468*/ 	.word	0x00000028
        /*046c*/ 	.short	0x0100
        /*046e*/ 	.byte	0x05
	.zero		1


	//   ....[2]....
        /*0470*/ 	.word	0x00000850
        /*0474*/ 	.word	0x000000ff
        /*0478*/ 	.word	0x00000008
        /*047c*/ 	.short	0x0100
        /*047e*/ 	.byte	0x05
	.zero		1


	//   ....[3]....
        /*0480*/ 	.word	0x00000860
        /*0484*/ 	.word	0x000000ff
        /*0488*/ 	.word	0x00000030
        /*048c*/ 	.short	0x0100
        /*048e*/ 	.byte	0x05
	.zero		1


	//   ....[4]....
        /*0490*/ 	.word	0x00000870
        /*0494*/ 	.word	0x000000ff
        /*0498*/ 	.word	0x00000010
        /*049c*/ 	.short	0x0100
        /*049e*/ 	.byte	0x05
	.zero		1


	//   ....[5]....
        /*04a0*/ 	.word	0x00000880
        /*04a4*/ 	.word	0x000000ff
        /*04a8*/ 	.word	0x00000038
        /*04ac*/ 	.short	0x0100
        /*04ae*/ 	.byte	0x05
	.zero		1


	//   ....[6]....
        /*04b0*/ 	.word	0x00000890
        /*04b4*/ 	.word	0x000000ff
        /*04b8*/ 	.word	0x00000018
        /*04bc*/ 	.short	0x0100
        /*04be*/ 	.byte	0x05
	.zero		1


	//   ....[7]....
        /*04c0*/ 	.word	0x000008a0
        /*04c4*/ 	.word	0x000000ff
        /*04c8*/ 	.word	0x00000040
        /*04cc*/ 	.short	0x0100
        /*04ce*/ 	.byte	0x05
	.zero		1


	//   ....[8]....
        /*04d0*/ 	.word	0x000008b0
        /*04d4*/ 	.word	0x000000ff
        /*04d8*/ 	.word	0x00000020
        /*04dc*/ 	.short	0x0100
        /*04de*/ 	.byte	0x05
	.zero		1


	//   ....[9]....
        /*04e0*/ 	.word	0x000008c0
        /*04e4*/ 	.word	0x000000ff
        /*04e8*/ 	.word	0x00000048
        /*04ec*/ 	.short	0x0100
        /*04ee*/ 	.byte	0x05
	.zero		1


	//   ....[10]....
        /*04f0*/ 	.word	0x000009f0
        /*04f4*/ 	.word	0x000000ff
        /*04f8*/ 	.word	0x00000050
        /*04fc*/ 	.short	0x0100
        /*04fe*/ 	.byte	0x06
	.zero		1


	//   ....[11]....
        /*0500*/ 	.word	0x00000a00
        /*0504*/ 	.word	0x000000ff
        /*0508*/ 	.word	0x00000070
        /*050c*/ 	.short	0x0100
        /*050e*/ 	.byte	0x06
	.zero		1


	//   ....[12]....
        /*0510*/ 	.word	0x00000a10
        /*0514*/ 	.word	0x000000ff
        /*0518*/ 	.word	0x00000058
        /*051c*/ 	.short	0x0100
        /*051e*/ 	.byte	0x06
	.zero		1


	//   ....[13]....
        /*0520*/ 	.word	0x00000a20
        /*0524*/ 	.word	0x000000ff
        /*0528*/ 	.word	0x00000078
        /*052c*/ 	.short	0x0100
        /*052e*/ 	.byte	0x06
	.zero		1


	//   ....[14]....
        /*0530*/ 	.word	0x00000a30
        /*0534*/ 	.word	0x000000ff
        /*0538*/ 	.word	0x00000060
        /*053c*/ 	.short	0x0100
        /*053e*/ 	.byte	0x06
	.zero		1


	//   ....[15]....
        /*0540*/ 	.word	0x00000a40
        /*0544*/ 	.word	0x000000ff
        /*0548*/ 	.word	0x00000080
        /*054c*/ 	.short	0x0100
        /*054e*/ 	.byte	0x06
	.zero		1


	//   ....[16]....
        /*0550*/ 	.word	0x00000a50
        /*0554*/ 	.word	0x000000ff
        /*0558*/ 	.word	0x00000068
        /*055c*/ 	.short	0x0100
        /*055e*/ 	.byte	0x06
	.zero		1


	//   ....[17]....
        /*0560*/ 	.word	0x00000a60
        /*0564*/ 	.word	0x000000ff
        /*0568*/ 	.word	0x00000088
        /*056c*/ 	.short	0x0100
        /*056e*/ 	.byte	0x06
	.zero		1


	//   ....[18]....
        /*0570*/ 	.word	0x00000b50
        /*0574*/ 	.word	0x000000ff
        /*0578*/ 	.word	0x00000090
        /*057c*/ 	.short	0x0100
        /*057e*/ 	.byte	0x05
	.zero		1


	//   ....[19]....
        /*0580*/ 	.word	0x00000b60
        /*0584*/ 	.word	0x000000ff
        /*0588*/ 	.word	0x00000098
        /*058c*/ 	.short	0x0100
        /*058e*/ 	.byte	0x05
	.zero		1


	//   ....[20]....
        /*0590*/ 	.word	0x00000cb0
        /*0594*/ 	.word	0x000000ff
        /*0598*/ 	.word	0x000000a0
        /*059c*/ 	.short	0x0100
        /*059e*/ 	.byte	0x06
	.zero		1


	//   ....[21]....
        /*05a0*/ 	.word	0x00000cc0
        /*05a4*/ 	.word	0x000000ff
        /*05a8*/ 	.word	0x000000e0
        /*05ac*/ 	.short	0x0100
        /*05ae*/ 	.byte	0x06
	.zero		1


	//   ....[22]....
        /*05b0*/ 	.word	0x00000cd0
        /*05b4*/ 	.word	0x000000ff
        /*05b8*/ 	.word	0x000000a8
        /*05bc*/ 	.short	0x0100
        /*05be*/ 	.byte	0x06
	.zero		1


	//   ....[23]....
        /*05c0*/ 	.word	0x00000ce0
        /*05c4*/ 	.word	0x000000ff
        /*05c8*/ 	.word	0x000000e8
        /*05cc*/ 	.short	0x0100
        /*05ce*/ 	.byte	0x06
	.zero		1


	//   ....[24]....
        /*05d0*/ 	.word	0x00000cf0
        /*05d4*/ 	.word	0x000000ff
        /*05d8*/ 	.word	0x000000b0
        /*05dc*/ 	.short	0x0100
        /*05de*/ 	.byte	0x06
	.zero		1


	//   ....[25]....
        /*05e0*/ 	.word	0x00000d00
        /*05e4*/ 	.word	0x000000ff
        /*05e8*/ 	.word	0x000000f0
        /*05ec*/ 	.short	0x0100
        /*05ee*/ 	.byte	0x06
	.zero		1


	//   ....[26]....
        /*05f0*/ 	.word	0x00000d10
        /*05f4*/ 	.word	0x000000ff
        /*05f8*/ 	.word	0x000000b8
        /*05fc*/ 	.short	0x0100
        /*05fe*/ 	.byte	0x06
	.zero		1


	//   ....[27]....
        /*0600*/ 	.word	0x00000d20
        /*0604*/ 	.word	0x000000ff
        /*0608*/ 	.word	0x000000f8
        /*060c*/ 	.short	0x0100
        /*060e*/ 	.byte	0x06
	.zero		1


	//   ....[28]....
        /*0610*/ 	.word	0x00000d30
        /*0614*/ 	.word	0x000000ff
        /*0618*/ 	.word	0x000000c0
        /*061c*/ 	.short	0x0100
        /*061e*/ 	.byte	0x06
	.zero		1


	//   ....[29]....
        /*0620*/ 	.word	0x00000d40
        /*0624*/ 	.word	0x000000ff
        /*0628*/ 	.word	0x00000100
        /*062c*/ 	.short	0x0100
        /*062e*/ 	.byte	0x06
	.zero		1


	//   ....[30]....
        /*0630*/ 	.word	0x00000d50
        /*0634*/ 	.word	0x000000ff
        /*0638*/ 	.word	0x000000c8
        /*063c*/ 	.short	0x0100
        /*063e*/ 	.byte	0x06
	.zero		1


	//   ....[31]....
        /*0640*/ 	.word	0x00000d60
        /*0644*/ 	.word	0x000000ff
        /*0648*/ 	.word	0x00000108
        /*064c*/ 	.short	0x0100
        /*064e*/ 	.byte	0x06
	.zero		1


	//   ....[32]....
        /*0650*/ 	.word	0x00000d70
        /*0654*/ 	.word	0x000000ff
        /*0658*/ 	.word	0x000000d0
        /*065c*/ 	.short	0x0100
        /*065e*/ 	.byte	0x06
	.zero		1


	//   ....[33]....
        /*0660*/ 	.word	0x00000d80
        /*0664*/ 	.word	0x000000ff
        /*0668*/ 	.word	0x00000110
        /*066c*/ 	.short	0x0100
        /*066e*/ 	.byte	0x06
	.zero		1


	//   ....[34]....
        /*0670*/ 	.word	0x00000d90
        /*0674*/ 	.word	0x000000ff
        /*0678*/ 	.word	0x000000d8
        /*067c*/ 	.short	0x0100
        /*067e*/ 	.byte	0x06
	.zero		1


	//   ....[35]....
        /*0680*/ 	.word	0x00000da0
        /*0684*/ 	.word	0x000000ff
        /*0688*/ 	.word	0x00000118
        /*068c*/ 	.short	0x0100
        /*068e*/ 	.byte	0x06
	.zero		1


	//   ....[36]....
        /*0690*/ 	.word	0x00000f00
        /*0694*/ 	.word	0x000000ff
        /*0698*/ 	.word	0x00000180
        /*069c*/ 	.short	0x0100
        /*069e*/ 	.byte	0x06
	.zero		1


	//   ....[37]....
        /*06a0*/ 	.word	0x00000f10
        /*06a4*/ 	.word	0x000000ff
        /*06a8*/ 	.word	0x000001c0
        /*06ac*/ 	.short	0x0100
        /*06ae*/ 	.byte	0x06
	.zero		1


	//   ....[38]....
        /*06b0*/ 	.word	0x00000f20
        /*06b4*/ 	.word	0x000000ff
        /*06b8*/ 	.word	0x00000188
        /*06bc*/ 	.short	0x0100
        /*06be*/ 	.byte	0x06
	.zero		1


	//   ....[39]....
        /*06c0*/ 	.word	0x00000f30
        /*06c4*/ 	.word	0x000000ff
        /*06c8*/ 	.word	0x000001c8
        /*06cc*/ 	.short	0x0100
        /*06ce*/ 	.byte	0x06
	.zero		1


	//   ....[40]....
        /*06d0*/ 	.word	0x00000f40
        /*06d4*/ 	.word	0x000000ff
        /*06d8*/ 	.word	0x00000190
        /*06dc*/ 	.short	0x0100
        /*06de*/ 	.byte	0x06
	.zero		1


	//   ....[41]....
        /*06e0*/ 	.word	0x00000f50
        /*06e4*/ 	.word	0x000000ff
        /*06e8*/ 	.word	0x000001d0
        /*06ec*/ 	.short	0x0100
        /*06ee*/ 	.byte	0x06
	.zero		1


	//   ....[42]....
        /*06f0*/ 	.word	0x00000f60
        /*06f4*/ 	.word	0x000000ff
        /*06f8*/ 	.word	0x00000198
        /*06fc*/ 	.short	0x0100
        /*06fe*/ 	.byte	0x06
	.zero		1


	//   ....[43]....
        /*0700*/ 	.word	0x00000f70
        /*0704*/ 	.word	0x000000ff
        /*0708*/ 	.word	0x000001d8
        /*070c*/ 	.short	0x0100
        /*070e*/ 	.byte	0x06
	.zero		1


	//   ....[44]....
        /*0710*/ 	.word	0x00000f80
        /*0714*/ 	.word	0x000000ff
        /*0718*/ 	.word	0x000001a0
        /*071c*/ 	.short	0x0100
        /*071e*/ 	.byte	0x06
	.zero		1


	//   ....[45]....
        /*0720*/ 	.word	0x00000f90
        /*0724*/ 	.word	0x000000ff
        /*0728*/ 	.word	0x000001e0
        /*072c*/ 	.short	0x0100
        /*072e*/ 	.byte	0x06
	.zero		1


	//   ....[46]....
        /*0730*/ 	.word	0x00000fa0
        /*0734*/ 	.word	0x000000ff
        /*0738*/ 	.word	0x000001a8
        /*073c*/ 	.short	0x0100
        /*073e*/ 	.byte	0x06
	.zero		1


	//   ....[47]....
        /*0740*/ 	.word	0x00000fb0
        /*0744*/ 	.word	0x000000ff
        /*0748*/ 	.word	0x000001e8
        /*074c*/ 	.short	0x0100
        /*074e*/ 	.byte	0x06
	.zero		1


	//   ....[48]....
        /*0750*/ 	.word	0x00000fc0
        /*0754*/ 	.word	0x000000ff
        /*0758*/ 	.word	0x000001b0
        /*075c*/ 	.short	0x0100
        /*075e*/ 	.byte	0x06
	.zero		1


	//   ....[49]....
        /*0760*/ 	.word	0x00000fd0
        /*0764*/ 	.word	0x000000ff
        /*0768*/ 	.word	0x000001f0
        /*076c*/ 	.short	0x0100
        /*076e*/ 	.byte	0x06
	.zero		1


	//   ....[50]....
        /*0770*/ 	.word	0x00000fe0
        /*0774*/ 	.word	0x000000ff
        /*0778*/ 	.word	0x000001b8
        /*077c*/ 	.short	0x0100
        /*077e*/ 	.byte	0x06
	.zero		1


	//   ....[51]....
        /*0780*/ 	.word	0x00000ff0
        /*0784*/ 	.word	0x000000ff
        /*0788*/ 	.word	0x000001f8
        /*078c*/ 	.short	0x0100
        /*078e*/ 	.byte	0x06
	.zero		1


	//   ....[52]....
        /*0790*/ 	.word	0x00001150
        /*0794*/ 	.word	0x000000ff
        /*0798*/ 	.word	0x00000120
        /*079c*/ 	.short	0x0100
        /*079e*/ 	.byte	0x06
	.zero		1


	//   ....[53]....
        /*07a0*/ 	.word	0x00001160
        /*07a4*/ 	.word	0x000000ff
        /*07a8*/ 	.word	0x00000140
        /*07ac*/ 	.short	0x0100
        /*07ae*/ 	.byte	0x06
	.zero		1


	//   ....[54]....
        /*07b0*/ 	.word	0x00001170
        /*07b4*/ 	.word	0x000000ff
        /*07b8*/ 	.word	0x00000128
        /*07bc*/ 	.short	0x0100
        /*07be*/ 	.byte	0x06
	.zero		1


	//   ....[55]....
        /*07c0*/ 	.word	0x00001180
        /*07c4*/ 	.word	0x000000ff
        /*07c8*/ 	.word	0x00000148
        /*07cc*/ 	.short	0x0100
        /*07ce*/ 	.byte	0x06
	.zero		1


	//   ....[56]....
        /*07d0*/ 	.word	0x00001190
        /*07d4*/ 	.word	0x000000ff
        /*07d8*/ 	.word	0x00000130
        /*07dc*/ 	.short	0x0100
        /*07de*/ 	.byte	0x06
	.zero		1


	//   ....[57]....
        /*07e0*/ 	.word	0x000011a0
        /*07e4*/ 	.word	0x000000ff
        /*07e8*/ 	.word	0x00000150
        /*07ec*/ 	.short	0x0100
        /*07ee*/ 	.byte	0x06
	.zero		1


	//   ....[58]....
        /*07f0*/ 	.word	0x000011b0
        /*07f4*/ 	.word	0x000000ff
        /*07f8*/ 	.word	0x00000138
        /*07fc*/ 	.short	0x0100
        /*07fe*/ 	.byte	0x06
	.zero		1


	//   ....[59]....
        /*0800*/ 	.word	0x000011c0
        /*0804*/ 	.word	0x000000ff
        /*0808*/ 	.word	0x00000158
        /*080c*/ 	.short	0x0100
        /*080e*/ 	.byte	0x06
	.zero		1


	//   ....[60]....
        /*0810*/ 	.word	0x00003de0
        /*0814*/ 	.word	0x000000ff
        /*0818*/ 	.word	0x00000028
        /*081c*/ 	.short	0x010a
        /*081e*/ 	.byte	0x05
	.zero		1


	//   ....[61]....
        /*0820*/ 	.word	0x00003f20
        /*0824*/ 	.word	0x000000ff
        /*0828*/ 	.word	0x00000028
        /*082c*/ 	.short	0x010a
        /*082e*/ 	.byte	0x09
	.zero		1


	//   ....[62]....
        /*0830*/ 	.word	0x000040c0
        /*0834*/ 	.word	0x000000ff
        /*0838*/ 	.word	0x00000028
        /*083c*/ 	.short	0x010a
        /*083e*/ 	.byte	0x04
	.zero		1


	//   ....[63]....
        /*0840*/ 	.word	0x00004160
        /*0844*/ 	.word	0x000000ff
        /*0848*/ 	.word	0x00000098
        /*084c*/ 	.short	0x0101
        /*084e*/ 	.byte	0x0c
	.zero		1


	//   ....[64]....
        /*0850*/ 	.word	0x00004180
        /*0854*/ 	.word	0x000000ff
        /*0858*/ 	.word	0x00000028
        /*085c*/ 	.short	0x010a
        /*085e*/ 	.byte	0x04
	.zero		1


	//   ....[65]....
        /*0860*/ 	.word	0x00004200
        /*0864*/ 	.word	0x000000ff
        /*0868*/ 	.word	0x00000028
        /*086c*/ 	.short	0x010a
        /*086e*/ 	.byte	0x09
	.zero		1


	//   ....[66]....
        /*0870*/ 	.word	0x00004390
        /*0874*/ 	.word	0x000000ff
        /*0878*/ 	.word	0x00000028
        /*087c*/ 	.short	0x010a
        /*087e*/ 	.byte	0x04
	.zero		1


	//   ....[67]....
        /*0880*/ 	.word	0x00004470
        /*0884*/ 	.word	0x000000ff
        /*0888*/ 	.word	0x00000180
        /*088c*/ 	.short	0x010a
        /*088e*/ 	.byte	0x04
	.zero		1


	//   ....[68]....
        /*0890*/ 	.word	0x000045e0
        /*0894*/ 	.word	0x000000ff
        /*0898*/ 	.word	0x00000000
        /*089c*/ 	.short	0x0101
        /*089e*/ 	.byte	0x04
	.zero		1


	//   ....[69]....
        /*08a0*/ 	.word	0x00004650
        /*08a4*/ 	.word	0x000000ff
        /*08a8*/ 	.word	0x00000000
        /*08ac*/ 	.short	0x010a
        /*08ae*/ 	.byte	0x04
	.zero		1


	//   ....[70]....
        /*08b0*/ 	.word	0x000046e0
        /*08b4*/ 	.word	0x000000ff
        /*08b8*/ 	.word	0x00000000
        /*08bc*/ 	.short	0x010a
        /*08be*/ 	.byte	0x04
	.zero		1


	//   ....[71]....
        /*08c0*/ 	.word	0x00004770
        /*08c4*/ 	.word	0x000000ff
        /*08c8*/ 	.word	0x00000000
        /*08cc*/ 	.short	0x010a
        /*08ce*/ 	.byte	0x04
	.zero		1


	//   ....[72]....
        /*08d0*/ 	.word	0x00004800
        /*08d4*/ 	.word	0x000000ff
        /*08d8*/ 	.word	0x00000000
        /*08dc*/ 	.short	0x010a
        /*08de*/ 	.byte	0x04
	.zero		1


	//   ....[73]....
        /*08e0*/ 	.word	0x000048a0
        /*08e4*/ 	.word	0x00000000
        /*08e8*/ 	.word	0x00000000
        /*08ec*/ 	.short	0x010a
        /*08ee*/ 	.byte	0xff
	.zero		1


	//   ....[74]....
        /*08f0*/ 	.word	0x000063e0
        /*08f4*/ 	.word	0x000000ff
        /*08f8*/ 	.word	0x000000e0
        /*08fc*/ 	.short	0x010a
        /*08fe*/ 	.byte	0x04
	.zero		1


	//   ....[75]....
        /*0900*/ 	.word	0x00006580
        /*0904*/ 	.word	0x000000ff
        /*0908*/ 	.word	0x000000a0
        /*090c*/ 	.short	0x0101
        /*090e*/ 	.byte	0x04
	.zero		1


	//   ....[76]....
        /*0910*/ 	.word	0x00007f90
        /*0914*/ 	.word	0x000000ff
        /*0918*/ 	.word	0x000000e0
        /*091c*/ 	.short	0x010a
        /*091e*/ 	.byte	0x04
	.zero		1


	//   ....[77]....
        /*0920*/ 	.word	0x00008110
        /*0924*/ 	.word	0x000000ff
        /*0928*/ 	.word	0x000000a0
        /*092c*/ 	.short	0x0101
        /*092e*/ 	.byte	0x04
	.zero		1


	//   ....[78]....
        /*0930*/ 	.word	0x00008840
        /*0934*/ 	.word	0x00000013
        /*0938*/ 	.word	0x00000098
        /*093c*/ 	.short	0x010a
        /*093e*/ 	.byte	0xff
	.zero		1


	//   ....[79]....
        /*0940*/ 	.word	0x00008ad0
        /*0944*/ 	.word	0x000000ff
        /*0948*/ 	.word	0x00000070
        /*094c*/ 	.short	0x010a
        /*094e*/ 	.byte	0x15
	.zero		1


	//   ....[80]....
        /*0950*/ 	.word	0x00008bf0
        /*0954*/ 	.word	0x000000ff
        /*0958*/ 	.word	0x00000050
        /*095c*/ 	.short	0x010b
        /*095e*/ 	.byte	0x15
	.zero		1


	//   ....[81]....
        /*0960*/ 	.word	0x00008c60
        /*0964*/ 	.word	0x000000ff
        /*0968*/ 	.word	0x00000000
        /*096c*/ 	.short	0x0101
        /*096e*/ 	.byte	0x04
	.zero		1


	//   ....[82]....
        /*0970*/ 	.word	0x00008c90
        /*0974*/ 	.word	0x000000ff
        /*0978*/ 	.word	0x00000078
        /*097c*/ 	.short	0x010a
        /*097e*/ 	.byte	0x15
	.zero		1


	//   ....[83]....
        /*0980*/ 	.word	0x00008dc0
        /*0984*/ 	.word	0x000000ff
        /*0988*/ 	.word	0x00000058
        /*098c*/ 	.short	0x010b
        /*098e*/ 	.byte	0x15
	.zero		1


	//   ....[84]....
        /*0990*/ 	.word	0x00008e20
        /*0994*/ 	.word	0x000000ff
        /*0998*/ 	.word	0x00000000
        /*099c*/ 	.short	0x0101
        /*099e*/ 	.byte	0x04
	.zero		1


	//   ....[85]....
        /*09a0*/ 	.word	0x00008e50
        /*09a4*/ 	.word	0x000000ff
        /*09a8*/ 	.word	0x00000080
        /*09ac*/ 	.short	0x010a
        /*09ae*/ 	.byte	0x15
	.zero		1


	//   ....[86]....
        /*09b0*/ 	.word	0x00008f80
        /*09b4*/ 	.word	0x000000ff
        /*09b8*/ 	.word	0x00000060
        /*09bc*/ 	.short	0x010b
        /*09be*/ 	.byte	0x15
	.zero		1


	//   ....[87]....
        /*09c0*/ 	.word	0x00008fe0
        /*09c4*/ 	.word	0x000000ff
        /*09c8*/ 	.word	0x00000000
        /*09cc*/ 	.short	0x0101
        /*09ce*/ 	.byte	0x04
	.zero		1


	//   ....[88]....
        /*09d0*/ 	.word	0x00009010
        /*09d4*/ 	.word	0x000000ff
        /*09d8*/ 	.word	0x00000088
        /*09dc*/ 	.short	0x010a
        /*09de*/ 	.byte	0x15
	.zero		1


	//   ....[89]....
        /*09e0*/ 	.word	0x00009140
        /*09e4*/ 	.word	0x000000ff
        /*09e8*/ 	.word	0x00000068
        /*09ec*/ 	.short	0x010b
        /*09ee*/ 	.byte	0x15
	.zero		1


	//   ....[90]....
        /*09f0*/ 	.word	0x000091c0
        /*09f4*/ 	.word	0x000000ff
        /*09f8*/ 	.word	0x00000000
        /*09fc*/ 	.short	0x0101
        /*09fe*/ 	.byte	0x04
	.zero		1


	//   ....[91]....
        /*0a00*/ 	.word	0x00009210
        /*0a04*/ 	.word	0x000000ff
        /*0a08*/ 	.word	0x00000180
        /*0a0c*/ 	.short	0x010a
        /*0a0e*/ 	.byte	0x08
	.zero		1


	//   ....[92]....
        /*0a10*/ 	.word	0x00009340
        /*0a14*/ 	.word	0x000000ff
        /*0a18*/ 	.word	0x00000000
        /*0a1c*/ 	.short	0x0101
        /*0a1e*/ 	.byte	0x08
	.zero		1


	//   ....[93]....
        /*0a20*/ 	.word	0x000093f0
        /*0a24*/ 	.word	0x000000ff
        /*0a28*/ 	.word	0x00000070
        /*0a2c*/ 	.short	0x010a
        /*0a2e*/ 	.byte	0x15
	.zero		1


	//   ....[94]....
        /*0a30*/ 	.word	0x00009430
        /*0a34*/ 	.word	0x000000ff
        /*0a38*/ 	.word	0x00000078
        /*0a3c*/ 	.short	0x010a
        /*0a3e*/ 	.byte	0x15
	.zero		1


	//   ....[95]....
        /*0a40*/ 	.word	0x00009470
        /*0a44*/ 	.word	0x000000ff
        /*0a48*/ 	.word	0x00000080
        /*0a4c*/ 	.short	0x010a
        /*0a4e*/ 	.byte	0x15
	.zero		1


	//   ....[96]....
        /*0a50*/ 	.word	0x000094d0
        /*0a54*/ 	.word	0x00000000
        /*0a58*/ 	.word	0x00000088
        /*0a5c*/ 	.short	0x010a
        /*0a5e*/ 	.byte	0xff
	.zero		1


	//   ....[97]....
        /*0a60*/ 	.word	0x00009f60
        /*0a64*/ 	.word	0x000000ff
        /*0a68*/ 	.word	0x00000180
        /*0a6c*/ 	.short	0x010a
        /*0a6e*/ 	.byte	0x06
	.zero		1


	//   ....[98]....
        /*0a70*/ 	.word	0x0000a0c0
        /*0a74*/ 	.word	0x000000ff
        /*0a78*/ 	.word	0x00000000
        /*0a7c*/ 	.short	0x0101
        /*0a7e*/ 	.byte	0x04
	.zero		1


	//   ....[99]....
        /*0a80*/ 	.word	0x0000a680
        /*0a84*/ 	.word	0x000000ff
        /*0a88*/ 	.word	0x00000050
        /*0a8c*/ 	.short	0x010a
        /*0a8e*/ 	.byte	0x2b
	.zero		1


	//   ....[100]....
        /*0a90*/ 	.word	0x0000a6e0
        /*0a94*/ 	.word	0x00000061
        /*0a98*/ 	.word	0x00000120
        /*0a9c*/ 	.short	0x010a
        /*0a9e*/ 	.byte	0xff
	.zero		1


	//   ....[101]....
        /*0aa0*/ 	.word	0x0000a700
        /*0aa4*/ 	.word	0x000000ff
        /*0aa8*/ 	.word	0x00000050
        /*0aac*/ 	.short	0x010a
        /*0aae*/ 	.byte	0x2b
	.zero		1


	//   ....[102]....
        /*0ab0*/ 	.word	0x0000a9b0
        /*0ab4*/ 	.word	0x00000061
        /*0ab8*/ 	.word	0x00000120
        /*0abc*/ 	.short	0x010a
        /*0abe*/ 	.byte	0xff
	.zero		1


	//   ....[103]....
        /*0ac0*/ 	.word	0x0000b5f0
        /*0ac4*/ 	.word	0x000000ff
        /*0ac8*/ 	.word	0x00000000
        /*0acc*/ 	.short	0x0101
        /*0ace*/ 	.byte	0x04
	.zero		1


	//   ....[104]....
        /*0ad0*/ 	.word	0x0000b640
        /*0ad4*/ 	.word	0x000000ff
        /*0ad8*/ 	.word	0x00000058
        /*0adc*/ 	.short	0x010a
        /*0ade*/ 	.byte	0x2b
	.zero		1


	//   ....[105]....
        /*0ae0*/ 	.word	0x0000b670
        /*0ae4*/ 	.word	0x000000ff
        /*0ae8*/ 	.word	0x00000058
        /*0aec*/ 	.short	0x010a
        /*0aee*/ 	.byte	0x2b
	.zero		1


	//   ....[106]....
        /*0af0*/ 	.word	0x0000c430
        /*0af4*/ 	.word	0x000000ff
        /*0af8*/ 	.word	0x00000000
        /*0afc*/ 	.short	0x0101
        /*0afe*/ 	.byte	0x04
	.zero		1


	//   ....[107]....
        /*0b00*/ 	.word	0x0000c450
        /*0b04*/ 	.word	0x000000ff
        /*0b08*/ 	.word	0x00000060
        /*0b0c*/ 	.short	0x010a
        /*0b0e*/ 	.byte	0x2b
	.zero		1


	//   ....[108]....
        /*0b10*/ 	.word	0x0000c470
        /*0b14*/ 	.word	0x000000ff
        /*0b18*/ 	.word	0x00000060
        /*0b1c*/ 	.short	0x010a
        /*0b1e*/ 	.byte	0x2b
	.zero		1


	//   ....[109]....
        /*0b20*/ 	.word	0x0000d270
        /*0b24*/ 	.word	0x000000ff
        /*0b28*/ 	.word	0x00000000
        /*0b2c*/ 	.short	0x0101
        /*0b2e*/ 	.byte	0x04
	.zero		1


	//   ....[110]....
        /*0b30*/ 	.word	0x0000d290
        /*0b34*/ 	.word	0x000000ff
        /*0b38*/ 	.word	0x00000068
        /*0b3c*/ 	.short	0x010a
        /*0b3e*/ 	.byte	0x2b
	.zero		1


	//   ....[111]....
        /*0b40*/ 	.word	0x0000d2b0
        /*0b44*/ 	.word	0x000000ff
        /*0b48*/ 	.word	0x00000068
        /*0b4c*/ 	.short	0x010a
        /*0b4e*/ 	.byte	0x2b
	.zero		1


	//   ....[112]....
        /*0b50*/ 	.word	0x0000d9a0
        /*0b54*/ 	.word	0x00000064
        /*0b58*/ 	.word	0x00000000
        /*0b5c*/ 	.short	0x0101
        /*0b5e*/ 	.byte	0xff
	.zero		1


	//   ....[113]....
        /*0b60*/ 	.word	0x0000e1e0
        /*0b64*/ 	.word	0x000000ff
        /*0b68*/ 	.word	0x00000000
        /*0b6c*/ 	.short	0x0101
        /*0b6e*/ 	.byte	0x04
	.zero		1


	//   ....[114]....
        /*0b70*/ 	.word	0x0000e280
        /*0b74*/ 	.word	0x000000ff
        /*0b78*/ 	.word	0x00000000
        /*0b7c*/ 	.short	0x0101
        /*0b7e*/ 	.byte	0x04
	.zero		1


	//   ....[115]....
        /*0b80*/ 	.word	0x0000eb90
        /*0b84*/ 	.word	0x000000ff
        /*0b88*/ 	.word	0x000000a0
        /*0b8c*/ 	.short	0x010a
        /*0b8e*/ 	.byte	0x18
	.zero		1


	//   ....[116]....
        /*0b90*/ 	.word	0x0000ecd0
        /*0b94*/ 	.word	0x000000ff
        /*0b98*/ 	.word	0x00000000
        /*0b9c*/ 	.short	0x0101
        /*0b9e*/ 	.byte	0x06
	.zero		1


	//   ....[117]....
        /*0ba0*/ 	.word	0x0000ed40
        /*0ba4*/ 	.word	0x000000ff
        /*0ba8*/ 	.word	0x000001c0
        /*0bac*/ 	.short	0x010a
        /*0bae*/ 	.byte	0x18
	.zero		1


	//   ....[118]....
        /*0bb0*/ 	.word	0x0000fe40
        /*0bb4*/ 	.word	0x000000ff
        /*0bb8*/ 	.word	0x00000180
        /*0bbc*/ 	.short	0x0101
        /*0bbe*/ 	.byte	0x18
	.zero		1


	//   ....[119]....
        /*0bc0*/ 	.word	0x00010370
        /*0bc4*/ 	.word	0x000000ff
        /*0bc8*/ 	.word	0x00000000
        /*0bcc*/ 	.short	0x010a
        /*0bce*/ 	.byte	0x06
	.zero		1


	//   ....[120]....
        /*0bd0*/ 	.word	0x000103f0
        /*0bd4*/ 	.word	0x000000ff
        /*0bd8*/ 	.word	0x00000140
        /*0bdc*/ 	.short	0x010a
        /*0bde*/ 	.byte	0x08
	.zero		1


	//   ....[121]....
        /*0be0*/ 	.word	0x00010530
        /*0be4*/ 	.word	0x000000ff
        /*0be8*/ 	.word	0x00000000
        /*0bec*/ 	.short	0x010a
        /*0bee*/ 	.byte	0x07
	.zero		1


	//   ....[122]....
        /*0bf0*/ 	.word	0x00010660
        /*0bf4*/ 	.word	0x000000ff
        /*0bf8*/ 	.word	0x00000000
        /*0bfc*/ 	.short	0x010a
        /*0bfe*/ 	.byte	0x15
	.zero		1


	//   ....[123]....
        /*0c00*/ 	.word	0x000108b0
        /*0c04*/ 	.word	0x000000ff
        /*0c08*/ 	.word	0x00000180
        /*0c0c*/ 	.short	0x010a
        /*0c0e*/ 	.byte	0x06
	.zero		1


	//   ....[124]....
        /*0c10*/ 	.word	0x000109e0
        /*0c14*/ 	.word	0x000000ff
        /*0c18*/ 	.word	0x00000000
        /*0c1c*/ 	.short	0x0101
        /*0c1e*/ 	.byte	0x06
	.zero		1


	//   ....[125]....
        /*0c20*/ 	.word	0x00010b00
        /*0c24*/ 	.word	0x000000ff
        /*0c28*/ 	.word	0x00000140
        /*0c2c*/ 	.short	0x010a
        /*0c2e*/ 	.byte	0x06
	.zero		1


	//   ....[126]....
        /*0c30*/ 	.word	0x00010bb0
        /*0c34*/ 	.word	0x000000ff
        /*0c38*/ 	.word	0x00000140
        /*0c3c*/ 	.short	0x010a
        /*0c3e*/ 	.byte	0x06
	.zero		1


	//   ....[127]....
        /*0c40*/ 	.word	0x00010c60
        /*0c44*/ 	.word	0x000000ff
        /*0c48*/ 	.word	0x00000140
        /*0c4c*/ 	.short	0x010a
        /*0c4e*/ 	.byte	0x06
	.zero		1


	//   ....[128]....
        /*0c50*/ 	.word	0x00010d00
        /*0c54*/ 	.word	0x000000ff
        /*0c58*/ 	.word	0x00000140
        /*0c5c*/ 	.short	0x010a
        /*0c5e*/ 	.byte	0x07
	.zero		1


	//   ....[129]....
        /*0c60*/ 	.word	0x00010f80
        /*0c64*/ 	.word	0x00000000
        /*0c68*/ 	.word	0x00000028
        /*0c6c*/ 	.short	0x010a
        /*0c6e*/ 	.byte	0xff
	.zero		1


	//   ....[130]....
        /*0c70*/ 	.word	0x00010fe0
        /*0c74*/ 	.word	0x00000000
        /*0c78*/ 	.word	0x00000028
        /*0c7c*/ 	.short	0x010a
        /*0c7e*/ 	.byte	0xff
	.zero		1


	//   ....[131]....
        /*0c80*/ 	.word	0x00011040
        /*0c84*/ 	.word	0x00000000
        /*0c88*/ 	.word	0x00000180
        /*0c8c*/ 	.short	0x010a
        /*0c8e*/ 	.byte	0xff
	.zero		1


	//   ....[132]....
        /*0c90*/ 	.word	0x000110a0
        /*0c94*/ 	.word	0x00000000
        /*0c98*/ 	.word	0x00000000
        /*0c9c*/ 	.short	0x010a
        /*0c9e*/ 	.byte	0xff
	.zero		1


	//   ....[133]....
        /*0ca0*/ 	.word	0x00011100
        /*0ca4*/ 	.word	0x00000000
        /*0ca8*/ 	.word	0x00000000
        /*0cac*/ 	.short	0x010a
        /*0cae*/ 	.byte	0xff
	.zero		1


	//   ....[134]....
        /*0cb0*/ 	.word	0x00011160
        /*0cb4*/ 	.word	0x00000000
        /*0cb8*/ 	.word	0x00000000
        /*0cbc*/ 	.short	0x010a
        /*0cbe*/ 	.byte	0xff
	.zero		1


	//   ....[135]....
        /*0cc0*/ 	.word	0x000111c0
        /*0cc4*/ 	.word	0x00000000
        /*0cc8*/ 	.word	0x00000000
        /*0ccc*/ 	.short	0x010a
        /*0cce*/ 	.byte	0xff
	.zero		1


	//   ....[136]....
        /*0cd0*/ 	.word	0x00011220
        /*0cd4*/ 	.word	0x00000011
        /*0cd8*/ 	.word	0x000000e0
        /*0cdc*/ 	.short	0x010a
        /*0cde*/ 	.byte	0xff
	.zero		1


	//   ....[137]....
        /*0ce0*/ 	.word	0x00011280
        /*0ce4*/ 	.word	0x00000017
        /*0ce8*/ 	.word	0x000000e0
        /*0cec*/ 	.short	0x010a
        /*0cee*/ 	.byte	0xff
	.zero		1


	//   ....[138]....
        /*0cf0*/ 	.word	0x000112d0
        /*0cf4*/ 	.word	0x00000013
        /*0cf8*/ 	.word	0x00000098
        /*0cfc*/ 	.short	0x010a
        /*0cfe*/ 	.byte	0xff
	.zero		1


	//   ....[139]....
        /*0d00*/ 	.word	0x00011330
        /*0d04*/ 	.word	0x00000000
        /*0d08*/ 	.word	0x00000070
        /*0d0c*/ 	.short	0x010a
        /*0d0e*/ 	.byte	0xff
	.zero		1


	//   ....[140]....
        /*0d10*/ 	.word	0x00011390
        /*0d14*/ 	.word	0x00000000
        /*0d18*/ 	.word	0x00000078
        /*0d1c*/ 	.short	0x010a
        /*0d1e*/ 	.byte	0xff
	.zero		1


	//   ....[141]....
        /*0d20*/ 	.word	0x000113f0
        /*0d24*/ 	.word	0x00000000
        /*0d28*/ 	.word	0x00000080
        /*0d2c*/ 	.short	0x010a
        /*0d2e*/ 	.byte	0xff
	.zero		1


	//   ....[142]....
        /*0d30*/ 	.word	0x00011450
        /*0d34*/ 	.word	0x00000000
        /*0d38*/ 	.word	0x00000088
        /*0d3c*/ 	.short	0x010a
        /*0d3e*/ 	.byte	0xff
	.zero		1


	//   ....[143]....
        /*0d40*/ 	.word	0x000114b0
        /*0d44*/ 	.word	0x00000000
        /*0d48*/ 	.word	0x00000180
        /*0d4c*/ 	.short	0x010a
        /*0d4e*/ 	.byte	0xff
	.zero		1


	//   ....[144]....
        /*0d50*/ 	.word	0x00011510
        /*0d54*/ 	.word	0x00000000
        /*0d58*/ 	.word	0x00000070
        /*0d5c*/ 	.short	0x010a
        /*0d5e*/ 	.byte	0xff
	.zero		1


	//   ....[145]....
        /*0d60*/ 	.word	0x00011570
        /*0d64*/ 	.word	0x00000000
        /*0d68*/ 	.word	0x00000078
        /*0d6c*/ 	.short	0x010a
        /*0d6e*/ 	.byte	0xff
	.zero		1


	//   ....[146]....
        /*0d70*/ 	.word	0x000115d0
        /*0d74*/ 	.word	0x00000000
        /*0d78*/ 	.word	0x00000080
        /*0d7c*/ 	.short	0x010a
        /*0d7e*/ 	.byte	0xff
	.zero		1


	//   ....[147]....
        /*0d80*/ 	.word	0x00011630
        /*0d84*/ 	.word	0x00000000
        /*0d88*/ 	.word	0x00000180
        /*0d8c*/ 	.short	0x010a
        /*0d8e*/ 	.byte	0xff
	.zero		1


	//   ....[148]....
        /*0d90*/ 	.word	0x000116f0
        /*0d94*/ 	.word	0x00000003
        /*0d98*/ 	.word	0x00000050
        /*0d9c*/ 	.short	0x010a
        /*0d9e*/ 	.byte	0xff
	.zero		1


	//   ....[149]....
        /*0da0*/ 	.word	0x00011740
        /*0da4*/ 	.word	0x00000061
        /*0da8*/ 	.word	0x00000120
        /*0dac*/ 	.short	0x010a
        /*0dae*/ 	.byte	0xff
	.zero		1


	//   ....[150]....
        /*0db0*/ 	.word	0x000117a0
        /*0db4*/ 	.word	0x00000003
        /*0db8*/ 	.word	0x00000058
        /*0dbc*/ 	.short	0x010a
        /*0dbe*/ 	.byte	0xff
	.zero		1


	//   ....[151]....
        /*0dc0*/ 	.word	0x00011800
        /*0dc4*/ 	.word	0x00000000
        /*0dc8*/ 	.word	0x00000060
        /*0dcc*/ 	.short	0x010a
        /*0dce*/ 	.byte	0xff
	.zero		1


	//   ....[152]....
        /*0dd0*/ 	.word	0x00011860
        /*0dd4*/ 	.word	0x00000000
        /*0dd8*/ 	.word	0x00000068
        /*0ddc*/ 	.short	0x010a
        /*0dde*/ 	.byte	0xff
	.zero		1


	//   ....[153]....
        /*0de0*/ 	.word	0x000118c0
        /*0de4*/ 	.word	0x00000004
        /*0de8*/ 	.word	0x000000a0
        /*0dec*/ 	.short	0x010a
        /*0dee*/ 	.byte	0xff
	.zero		1


	//   ....[154]....
        /*0df0*/ 	.word	0x00011920
        /*0df4*/ 	.word	0x00000004
        /*0df8*/ 	.word	0x000001c0
        /*0dfc*/ 	.short	0x010a
        /*0dfe*/ 	.byte	0xff
	.zero		1


	//   ....[155]....
        /*0e00*/ 	.word	0x00011980
        /*0e04*/ 	.word	0x00000004
        /*0e08*/ 	.word	0x00000140
        /*0e0c*/ 	.short	0x010a
        /*0e0e*/ 	.byte	0xff
	.zero		1


	//   ....[156]....
        /*0e10*/ 	.word	0x000119e0
        /*0e14*/ 	.word	0x00000004
        /*0e18*/ 	.word	0x00000000
        /*0e1c*/ 	.short	0x010a
        /*0e1e*/ 	.byte	0xff
	.zero		1


	//   ....[157]....
        /*0e20*/ 	.word	0x00011a40
        /*0e24*/ 	.word	0x00000004
        /*0e28*/ 	.word	0x00000180
        /*0e2c*/ 	.short	0x010a
        /*0e2e*/ 	.byte	0xff
	.zero		1


	//   ....[158]....
        /*0e30*/ 	.word	0x00011aa0
        /*0e34*/ 	.word	0x00000000
        /*0e38*/ 	.word	0x00000140
        /*0e3c*/ 	.short	0x010a
        /*0e3e*/ 	.byte	0xff
	.zero		1


	//   ....[159]....
        /*0e40*/ 	.word	0x00011b00
        /*0e44*/ 	.word	0x00000000
        /*0e48*/ 	.word	0x00000140
        /*0e4c*/ 	.short	0x010a
        /*0e4e*/ 	.byte	0xff
	.zero		1


	//   ....[160]....
        /*0e50*/ 	.word	0x00011b60
        /*0e54*/ 	.word	0x00000000
        /*0e58*/ 	.word	0x00000140
        /*0e5c*/ 	.short	0x010a
        /*0e5e*/ 	.byte	0xff
	.zero		1


	//   ....[161]....
        /*0e60*/ 	.word	0x00011bc0
        /*0e64*/ 	.word	0x00000000
        /*0e68*/ 	.word	0x00000140
        /*0e6c*/ 	.short	0x010a
        /*0e6e*/ 	.byte	0xff
	.zero		1


	//----- nvinfo : EIATTR_NUM_MBARRIERS
	.align		4
.L_49:
        /*0e70*/ 	.byte	0x03, 0x38
        /*0e72*/ 	.short	0x003c


	//----- nvinfo : EIATTR_EXIT_INSTR_OFFSETS
	.align		4
        /*0e74*/ 	.byte	0x04, 0x1c
        /*0e76*/ 	.short	(.L_51 - .L_50)


	//   ....[0]....
.L_50:
        /*0e78*/ 	.word	0x00003450


	//   ....[1]....
        /*0e7c*/ 	.word	0x000048d0


	//   ....[2]....
        /*0e80*/ 	.word	0x000081b0


	//   ....[3]....
        /*0e84*/ 	.word	0x00009500


	//   ....[4]....
        /*0e88*/ 	.word	0x0000e290


	//   ....[5]....
        /*0e8c*/ 	.word	0x0000e2c0


	//   ....[6]....
        /*0e90*/ 	.word	0x0000ff10


	//   ....[7]....
        /*0e94*/ 	.word	0x00010f60


	//----- nvinfo : EIATTR_INDIRECT_BRANCH_TARGETS
	.align		4
.L_51:
        /*0e98*/ 	.byte	0x04, 0x34
        /*0e9a*/ 	.short	(.L_53 - .L_52)


	//   ....[0]....
.L_52:
        /*0e9c*/ 	.word	.L_x_281@srel
        /*0ea0*/ 	.short	0x0
        /*0ea2*/ 	.short	0x0
        /*0ea4*/ 	.word	0xa
        /*0ea8*/ 	.word	.L_x_282@srel
        /* <DEDUP_REMOVED lines=9> */


	//----- nvinfo : EIATTR_MAX_THREADS
	.align		4
.L_53:
        /*0ed0*/ 	.byte	0x04, 0x05
        /*0ed2*/ 	.short	(.L_55 - .L_54)
.L_54:
        /*0ed4*/ 	.word	0x00000180
        /*0ed8*/ 	.word	0x00000001
        /*0edc*/ 	.word	0x00000001


	//----- nvinfo : EIATTR_CRS_STACK_SIZE
	.align		4
.L_55:
        /*0ee0*/ 	.byte	0x04, 0x1e
        /*0ee2*/ 	.short	(.L_57 - .L_56)
.L_56:
        /*0ee4*/ 	.word	0x00000000


	//----- nvinfo : EIATTR_CBANK_PARAM_SIZE
	.align		4
.L_57:
        /*0ee8*/ 	.byte	0x03, 0x19
        /*0eea*/ 	.short	0x0900


	//----- nvinfo : EIATTR_PARAM_CBANK
	.align		4
        /*0eec*/ 	.byte	0x04, 0x0a
        /*0eee*/ 	.short	(.L_59 - .L_58)
	.align		4
.L_58:
        /*0ef0*/ 	.word	index@(.nv.constant0._ZN7cutlass13device_kernelINS_4gemm6kernel13GemmUniversalINS1_17GroupProblemShapeIN4cute5tupleIJiiiEEEEENS1_10collective13CollectiveMmaINS1_40MainloopSm100ArrayTmaUmmaWarpSpecializedILi5ELi8ELi4ENS6_IJNS5_1CILi1EEESD_SD_EEEEENS6_IJNSC_ILi128EEESG_SG_EEENS_12float_e4m3_tEPNS6_IJlSD_NSC_ILi0EEEEEESI_SL_NS5_8TiledMMAINS5_8MMA_AtomIJNS5_10MMA_TraitsINS5_19SM100_MMA_F8F6F4_SSEJSI_SI_fSG_SG_NS5_17integral_constantINS5_4UMMA5MajorELSS_0EEEST_NSQ_INSR_7ScaleInELSU_0EEESV_EEEEEENS5_6LayoutISE_NS6_IJSJ_SJ_SJ_EEEEENS6_IJNS5_10UnderscoreES11_S11_EEEEENS5_13SM90_TMA_LOADENS5_14ComposedLayoutINS5_7SwizzleILi3ELi4ELi3EEENS5_18smem_ptr_flag_bitsILi8EEENSY_INS6_IJNSC_ILi8EEESG_EEENS6_IJSG_SD_EEEEEEEvNS5_8identityES14_S1E_vS1F_EENS_8epilogue10collective18CollectiveEpilogueINS1H_31Sm100PtrArrayTmaWarpSpecializedILi4ELi2ELi32ELb1ELb0EEEJSH_NS6_IJNSY_ISG_SD_EENSY_INSC_ILi32EEESD_EEEEENS_6half_tEPNS6_IJSD_lSJ_EEES1Q_S1S_NS1H_6fusion15FusionCallbacksIS1L_NS1T_17LinearCombinationIS1Q_fS1Q_fLNS_15FloatRoundStyleE2EEESH_S1P_JEEENS5_5SM1004TMEM4LOAD26SM100_TMEM_LOAD_16dp256b4xES14_NS15_IS17_NS18_ILi16EEENSY_INS6_IJNSC_ILi64EEES1A_EEENS6_IJSD_S24_EEEEEEENS5_17SM75_U16x8_LDSM_TENS5_14SM90_TMA_STOREES28_NS5_17SM90_U16x8_STSM_TENS5_39AutoVectorizingCopyWithAssumedAlignmentILi128EEEEEEvvEEEEvNT_6ParamsE)
        /*0ef4*/ 	.short	0x0380
        /*0ef6*/ 	.short	0x0900


	//----- nvinfo : EIATTR_SW_WAR
	.align		4
.L_59:
        /*0ef8*/ 	.byte	0x04, 0x36
        /*0efa*/ 	.short	(.L_61 - .L_60)
.L_60:
        /*0efc*/ 	.word	0x00000008
.L_61:


//--------------------- .nv.callgraph             --------------------------
	.section	.nv.callgraph,"",@"SHT_CUDA_CALLGRAPH"
	.align	4
	.sectionentsize	8
	.align		4
        /*0000*/ 	.word	0x00000000
	.align		4
        /*0004*/ 	.word	0xffffffff
	.align		4
        /*0008*/ 	.word	index@(_ZN7cutlass13device_kernelINS_4gemm6kernel13GemmUniversalINS1_17GroupProblemShapeIN4cute5tupleIJiiiEEEEENS1_10collective13CollectiveMmaINS1_40MainloopSm100ArrayTmaUmmaWarpSpecializedILi5ELi8ELi4ENS6_IJNS5_1CILi1EEESD_SD_EEEEENS6_IJNSC_ILi128EEESG_SG_EEENS_12float_e4m3_tEPNS6_IJlSD_NSC_ILi0EEEEEESI_SL_NS5_8TiledMMAINS5_8MMA_AtomIJNS5_10MMA_TraitsINS5_19SM100_MMA_F8F6F4_SSEJSI_SI_fSG_SG_NS5_17integral_constantINS5_4UMMA5MajorELSS_0EEEST_NSQ_INSR_7ScaleInELSU_0EEESV_EEEEEENS5_6LayoutISE_NS6_IJSJ_SJ_SJ_EEEEENS6_IJNS5_10UnderscoreES11_S11_EEEEENS5_13SM90_TMA_LOADENS5_14ComposedLayoutINS5_7SwizzleILi3ELi4ELi3EEENS5_18smem_ptr_flag_bitsILi8EEENSY_INS6_IJNSC_ILi8EEESG_EEENS6_IJSG_SD_EEEEEEEvNS5_8identityES14_S1E_vS1F_EENS_8epilogue10collective18CollectiveEpilogueINS1H_31Sm100PtrArrayTmaWarpSpecializedILi4ELi2ELi32ELb1ELb0EEEJSH_NS6_IJNSY_ISG_SD_EENSY_INSC_ILi32EEESD_EEEEENS_6half_tEPNS6_IJSD_lSJ_EEES1Q_S1S_NS1H_6fusion15FusionCallbacksIS1L_NS1T_17LinearCombinationIS1Q_fS1Q_fLNS_15FloatRoundStyleE2EEESH_S1P_JEEENS5_5SM1004TMEM4LOAD26SM100_TMEM_LOAD_16dp256b4xES14_NS15_IS17_NS18_ILi16EEENSY_INS6_IJNSC_ILi64EEES1A_EEENS6_IJSD_S24_EEEEEEENS5_17SM75_U16x8_LDSM_TENS5_14SM90_TMA_STOREES28_NS5_17SM90_U16x8_STSM_TENS5_39AutoVectorizingCopyWithAssumedAlignmentILi128EEEEEEvvEEEEvNT_6ParamsE)
	.align		4
        /*000c*/ 	.word	index@(__assertfail)
	.align		4
        /*0010*/ 	.word	0x00000000
	.align		4
        /*0014*/ 	.word	0xfffffffe
	.align		4
        /*0018*/ 	.word	0x00000000
	.align		4
        /*001c*/ 	.word	0xfffffffd
	.align		4
        /*0020*/ 	.word	0x00000000
	.align		4
        /*0024*/ 	.word	0xfffffffc


//--------------------- .nv.constant4             --------------------------
	.section	.nv.constant4,"a",@progbits
	.align	8
	.align		8
.nv.constant4:
        /*0000*/ 	.dword	__assertfail
	.align		8
        /*0008*/ 	.dword	__unnamed_1
	.align		8
        /*0010*/ 	.dword	__unnamed_2
	.align		8
        /*0018*/ 	.dword	_ZN39_INTERNAL_9b3224bc_4_k_cu_5e7a52db_26014cuda3std3__45__cpo5beginE
	.align		8
        /*0020*/ 	.dword	_ZN39_INTERNAL_9b3224bc_4_k_cu_5e7a52db_26014cuda3std3__45__cpo3endE
	.align		8
        /*0028*/ 	.dword	_ZN39_INTERNAL_9b3224bc_4_k_cu_5e7a52db_26014cuda3std3__45__cpo6cbeginE
	.align		8
        /*0030*/ 	.dword	_ZN39_INTERNAL_9b3224bc_4_k_cu_5e7a52db_26014cuda3std3__45__cpo4cendE
	.align		8
        /*0038*/ 	.dword	_ZN39_INTERNAL_9b3224bc_4_k_cu_5e7a52db_26014cuda3std3__441_GLOBAL__N__9b3224bc_4_k_cu_5e7a52db_26016ignoreE
	.align		8
        /*0040*/ 	.dword	_ZN39_INTERNAL_9b3224bc_4_k_cu_5e7a52db_26014cuda3std3__419piecewise_constructE
	.align		8
        /*0048*/ 	.dword	_ZN39_INTERNAL_9b3224bc_4_k_cu_5e7a52db_26014cuda3std3__48in_placeE
	.align		8
        /*0050*/ 	.dword	_ZN39_INTERNAL_9b3224bc_4_k_cu_5e7a52db_26014cuda3std6ranges3__45__cpo4swapE
	.align		8
        /*0058*/ 	.dword	_ZN39_INTERNAL_9b3224bc_4_k_cu_5e7a52db_26014cuda3std6ranges3__45__cpo9iter_moveE
	.align		8
        /*0060*/ 	.dword	_ZN39_INTERNAL_9b3224bc_4_k_cu_5e7a52db_26014cute7productE
	.align		8
        /*0068*/ 	.dword	_ZN39_INTERNAL_9b3224bc_4_k_cu_5e7a52db_26014cute1_E
	.align		8
        /*0070*/ 	.dword	$str$24
	.align		8
        /*0078*/ 	.dword	$str$25
	.align		8
        /*0080*/ 	.dword	$str$26
	.align		8
        /*0088*/ 	.dword	$str$27


//--------------------- .nv.constant2._ZN7cutlass13device_kernelINS_4gemm6kernel13GemmUniversalINS1_17GroupProblemShapeIN4cute5tupleIJiiiEEEEENS1_10collective13CollectiveMmaINS1_40MainloopSm100ArrayTmaUmmaWarpSpecializedILi5ELi8ELi4ENS6_IJNS5_1CILi1EEESD_SD_EEEEENS6_IJNSC_ILi128EEESG_SG_EEENS_12float_e4m3_tEPNS6_IJlSD_NSC_ILi0EEEEEESI_SL_NS5_8TiledMMAINS5_8MMA_AtomIJNS5_10MMA_TraitsINS5_19SM100_MMA_F8F6F4_SSEJSI_SI_fSG_SG_NS5_17integral_constantINS5_4UMMA5MajorELSS_0EEEST_NSQ_INSR_7ScaleInELSU_0EEESV_EEEEEENS5_6LayoutISE_NS6_IJSJ_SJ_SJ_EEEEENS6_IJNS5_10UnderscoreES11_S11_EEEEENS5_13SM90_TMA_LOADENS5_14ComposedLayoutINS5_7SwizzleILi3ELi4ELi3EEENS5_18smem_ptr_flag_bitsILi8EEENSY_INS6_IJNSC_ILi8EEESG_EEENS6_IJSG_SD_EEEEEEEvNS5_8identityES14_S1E_vS1F_EENS_8epilogue10collective18CollectiveEpilogueINS1H_31Sm100PtrArrayTmaWarpSpecializedILi4ELi2ELi32ELb1ELb0EEEJSH_NS6_IJNSY_ISG_SD_EENSY_INSC_ILi32EEESD_EEEEENS_6half_tEPNS6_IJSD_lSJ_EEES1Q_S1S_NS1H_6fusion15FusionCallbacksIS1L_NS1T_17LinearCombinationIS1Q_fS1Q_fLNS_15FloatRoundStyleE2EEESH_S1P_JEEENS5_5SM1004TMEM4LOAD26SM100_TMEM_LOAD_16dp256b4xES14_NS15_IS17_NS18_ILi16EEENSY_INS6_IJNSC_ILi64EEES1A_EEENS6_IJSD_S24_EEEEEEENS5_17SM75_U16x8_LDSM_TENS5_14SM90_TMA_STOREES28_NS5_17SM90_U16x8_STSM_TENS5_39AutoVectorizingCopyWithAssumedAlignmentILi128EEEEEEvvEEEEvNT_6ParamsE --------------------------
	.section	.nv.constant2._ZN7cutlass13device_kernelINS_4gemm6kernel13GemmUniversalINS1_17GroupProblemShapeIN4cute5tupleIJiiiEEEEENS1_10collective13CollectiveMmaINS1_40MainloopSm100ArrayTmaUmmaWarpSpecializedILi5ELi8ELi4ENS6_IJNS5_1CILi1EEESD_SD_EEEEENS6_IJNSC_ILi128EEESG_SG_EEENS_12float_e4m3_tEPNS6_IJlSD_NSC_ILi0EEEEEESI_SL_NS5_8TiledMMAINS5_8MMA_AtomIJNS5_10MMA_TraitsINS5_19SM100_MMA_F8F6F4_SSEJSI_SI_fSG_SG_NS5_17integral_constantINS5_4UMMA5MajorELSS_0EEEST_NSQ_INSR_7ScaleInELSU_0EEESV_EEEEEENS5_6LayoutISE_NS6_IJSJ_SJ_SJ_EEEEENS6_IJNS5_10UnderscoreES11_S11_EEEEENS5_13SM90_TMA_LOADENS5_14ComposedLayoutINS5_7SwizzleILi3ELi4ELi3EEENS5_18smem_ptr_flag_bitsILi8EEENSY_INS6_IJNSC_ILi8EEESG_EEENS6_IJSG_SD_EEEEEEEvNS5_8identityES14_S1E_vS1F_EENS_8epilogue10collective18CollectiveEpilogueINS1H_31Sm100PtrArrayTmaWarpSpecializedILi4ELi2ELi32ELb1ELb0EEEJSH_NS6_IJNSY_ISG_SD_EENSY_INSC_ILi32EEESD_EEEEENS_6half_tEPNS6_IJSD_lSJ_EEES1Q_S1S_NS1H_6fusion15FusionCallbacksIS1L_NS1T_17LinearCombinationIS1Q_fS1Q_fLNS_15FloatRoundStyleE2EEESH_S1P_JEEENS5_5SM1004TMEM4LOAD26SM100_TMEM_LOAD_16dp256b4xES14_NS15_IS17_NS18_ILi16EEENSY_INS6_IJNSC_ILi64EEES1A_EEENS6_IJSD_S24_EEEEEEENS5_17SM75_U16x8_LDSM_TENS5_14SM90_TMA_STOREES28_NS5_17SM90_U16x8_STSM_TENS5_39AutoVectorizingCopyWithAssumedAlignmentILi128EEEEEEvvEEEEvNT_6ParamsE,"a",@progbits
	.sectionflags	@""
	.align	4
.nv.constant2._ZN7cutlass13device_kernelINS_4gemm6kernel13GemmUniversalINS1_17GroupProblemShapeIN4cute5tupleIJiiiEEEEENS1_10collective13CollectiveMmaINS1_40MainloopSm100ArrayTmaUmmaWarpSpecializedILi5ELi8ELi4ENS6_IJNS5_1CILi1EEESD_SD_EEEEENS6_IJNSC_ILi128EEESG_SG_EEENS_12float_e4m3_tEPNS6_IJlSD_NSC_ILi0EEEEEESI_SL_NS5_8TiledMMAINS5_8MMA_AtomIJNS5_10MMA_TraitsINS5_19SM100_MMA_F8F6F4_SSEJSI_SI_fSG_SG_NS5_17integral_constantINS5_4UMMA5MajorELSS_0EEEST_NSQ_INSR_7ScaleInELSU_0EEESV_EEEEEENS5_6LayoutISE_NS6_IJSJ_SJ_SJ_EEEEENS6_IJNS5_10UnderscoreES11_S11_EEEEENS5_13SM90_TMA_LOADENS5_14ComposedLayoutINS5_7SwizzleILi3ELi4ELi3EEENS5_18smem_ptr_flag_bitsILi8EEENSY_INS6_IJNSC_ILi8EEESG_EEENS6_IJSG_SD_EEEEEEEvNS5_8identityES14_S1E_vS1F_EENS_8epilogue10collective18CollectiveEpilogueINS1H_31Sm100PtrArrayTmaWarpSpecializedILi4ELi2ELi32ELb1ELb0EEEJSH_NS6_IJNSY_ISG_SD_EENSY_INSC_ILi32EEESD_EEEEENS_6half_tEPNS6_IJSD_lSJ_EEES1Q_S1S_NS1H_6fusion15FusionCallbacksIS1L_NS1T_17LinearCombinationIS1Q_fS1Q_fLNS_15FloatRoundStyleE2EEESH_S1P_JEEENS5_5SM1004TMEM4LOAD26SM100_TMEM_LOAD_16dp256b4xES14_NS15_IS17_NS18_ILi16EEENSY_INS6_IJNSC_ILi64EEES1A_EEENS6_IJSD_S24_EEEEEEENS5_17SM75_U16x8_LDSM_TENS5_14SM90_TMA_STOREES28_NS5_17SM90_U16x8_STSM_TENS5_39AutoVectorizingCopyWithAssumedAlignmentILi128EEEEEEvvEEEEvNT_6ParamsE:
        /*0000*/ 	.byte	0x30, 0xff, 0x00, 0x00, 0x50, 0x49, 0x00, 0x00, 0x50, 0x49, 0x00, 0x00, 0x50, 0x49, 0x00, 0x00
        /*0010*/ 	.byte	0x50, 0x49, 0x00, 0x00, 0x50, 0x49, 0x00, 0x00, 0x50, 0x49, 0x00, 0x00, 0x50, 0x49, 0x00, 0x00
        /*0020*/ 	.byte	0xd0, 0xe2, 0x00, 0x00, 0x50, 0x49, 0x00, 0x00


//--------------------- .text._ZN7cutlass13device_kernelINS_4gemm6kernel13GemmUniversalINS1_17GroupProblemShapeIN4cute5tupleIJiiiEEEEENS1_10collective13CollectiveMmaINS1_40MainloopSm100ArrayTmaUmmaWarpSpecializedILi5ELi8ELi4ENS6_IJNS5_1CILi1EEESD_SD_EEEEENS6_IJNSC_ILi128EEESG_SG_EEENS_12float_e4m3_tEPNS6_IJlSD_NSC_ILi0EEEEEESI_SL_NS5_8TiledMMAINS5_8MMA_AtomIJNS5_10MMA_TraitsINS5_19SM100_MMA_F8F6F4_SSEJSI_SI_fSG_SG_NS5_17integral_constantINS5_4UMMA5MajorELSS_0EEEST_NSQ_INSR_7ScaleInELSU_0EEESV_EEEEEENS5_6LayoutISE_NS6_IJSJ_SJ_SJ_EEEEENS6_IJNS5_10UnderscoreES11_S11_EEEEENS5_13SM90_TMA_LOADENS5_14ComposedLayoutINS5_7SwizzleILi3ELi4ELi3EEENS5_18smem_ptr_flag_bitsILi8EEENSY_INS6_IJNSC_ILi8EEESG_EEENS6_IJSG_SD_EEEEEEEvNS5_8identityES14_S1E_vS1F_EENS_8epilogue10collective18CollectiveEpilogueINS1H_31Sm100PtrArrayTmaWarpSpecializedILi4ELi2ELi32ELb1ELb0EEEJSH_NS6_IJNSY_ISG_SD_EENSY_INSC_ILi32EEESD_EEEEENS_6half_tEPNS6_IJSD_lSJ_EEES1Q_S1S_NS1H_6fusion15FusionCallbacksIS1L_NS1T_17LinearCombinationIS1Q_fS1Q_fLNS_15FloatRoundStyleE2EEESH_S1P_JEEENS5_5SM1004TMEM4LOAD26SM100_TMEM_LOAD_16dp256b4xES14_NS15_IS17_NS18_ILi16EEENSY_INS6_IJNSC_ILi64EEES1A_EEENS6_IJSD_S24_EEEEEEENS5_17SM75_U16x8_LDSM_TENS5_14SM90_TMA_STOREES28_NS5_17SM90_U16x8_STSM_TENS5_39AutoVectorizingCopyWithAssumedAlignmentILi128EEEEEEvvEEEEvNT_6ParamsE --------------------------
	.section	.text._ZN7cutlass13device_kernelINS_4gemm6kernel13GemmUniversalINS1_17GroupProblemShapeIN4cute5tupleIJiiiEEEEENS1_10collective13CollectiveMmaINS1_40MainloopSm100ArrayTmaUmmaWarpSpecializedILi5ELi8ELi4ENS6_IJNS5_1CILi1EEESD_SD_EEEEENS6_IJNSC_ILi128EEESG_SG_EEENS_12float_e4m3_tEPNS6_IJlSD_NSC_ILi0EEEEEESI_SL_NS5_8TiledMMAINS5_8MMA_AtomIJNS5_10MMA_TraitsINS5_19SM100_MMA_F8F6F4_SSEJSI_SI_fSG_SG_NS5_17integral_constantINS5_4UMMA5MajorELSS_0EEEST_NSQ_INSR_7ScaleInELSU_0EEESV_EEEEEENS5_6LayoutISE_NS6_IJSJ_SJ_SJ_EEEEENS6_IJNS5_10UnderscoreES11_S11_EEEEENS5_13SM90_TMA_LOADENS5_14ComposedLayoutINS5_7SwizzleILi3ELi4ELi3EEENS5_18smem_ptr_flag_bitsILi8EEENSY_INS6_IJNSC_ILi8EEESG_EEENS6_IJSG_SD_EEEEEEEvNS5_8identityES14_S1E_vS1F_EENS_8epilogue10collective18CollectiveEpilogueINS1H_31Sm100PtrArrayTmaWarpSpecializedILi4ELi2ELi32ELb1ELb0EEEJSH_NS6_IJNSY_ISG_SD_EENSY_INSC_ILi32EEESD_EEEEENS_6half_tEPNS6_IJSD_lSJ_EEES1Q_S1S_NS1H_6fusion15FusionCallbacksIS1L_NS1T_17LinearCombinationIS1Q_fS1Q_fLNS_15FloatRoundStyleE2EEESH_S1P_JEEENS5_5SM1004TMEM4LOAD26SM100_TMEM_LOAD_16dp256b4xES14_NS15_IS17_NS18_ILi16EEENSY_INS6_IJNSC_ILi64EEES1A_EEENS6_IJSD_S24_EEEEEEENS5_17SM75_U16x8_LDSM_TENS5_14SM90_TMA_STOREES28_NS5_17SM90_U16x8_STSM_TENS5_39AutoVectorizingCopyWithAssumedAlignmentILi128EEEEEEvvEEEEvNT_6ParamsE,"ax",@progbits
	.align	128
.text._ZN7cutlass13device_kernelINS_4gemm6kernel13GemmUniversalINS1_17GroupProblemShapeIN4cute5tupleIJiiiEEEEENS1_10collective13CollectiveMmaINS1_40MainloopSm100ArrayTmaUmmaWarpSpecializedILi5ELi8ELi4ENS6_IJNS5_1CILi1EEESD_SD_EEEEENS6_IJNSC_ILi128EEESG_SG_EEENS_12float_e4m3_tEPNS6_IJlSD_NSC_ILi0EEEEEESI_SL_NS5_8TiledMMAINS5_8MMA_AtomIJNS5_10MMA_TraitsINS5_19SM100_MMA_F8F6F4_SSEJSI_SI_fSG_SG_NS5_17integral_constantINS5_4UMMA5MajorELSS_0EEEST_NSQ_INSR_7ScaleInELSU_0EEESV_EEEEEENS5_6LayoutISE_NS6_IJSJ_SJ_SJ_EEEEENS6_IJNS5_10UnderscoreES11_S11_EEEEENS5_13SM90_TMA_LOADENS5_14ComposedLayoutINS5_7SwizzleILi3ELi4ELi3EEENS5_18smem_ptr_flag_bitsILi8EEENSY_INS6_IJNSC_ILi8EEESG_EEENS6_IJSG_SD_EEEEEEEvNS5_8identityES14_S1E_vS1F_EENS_8epilogue10collective18CollectiveEpilogueINS1H_31Sm100PtrArrayTmaWarpSpecializedILi4ELi2ELi32ELb1ELb0EEEJSH_NS6_IJNSY_ISG_SD_EENSY_INSC_ILi32EEESD_EEEEENS_6half_tEPNS6_IJSD_lSJ_EEES1Q_S1S_NS1H_6fusion15FusionCallbacksIS1L_NS1T_17LinearCombinationIS1Q_fS1Q_fLNS_15FloatRoundStyleE2EEESH_S1P_JEEENS5_5SM1004TMEM4LOAD26SM100_TMEM_LOAD_16dp256b4xES14_NS15_IS17_NS18_ILi16EEENSY_INS6_IJNSC_ILi64EEES1A_EEENS6_IJSD_S24_EEEEEEENS5_17SM75_U16x8_LDSM_TENS5_14SM90_TMA_STOREES28_NS5_17SM90_U16x8_STSM_TENS5_39AutoVectorizingCopyWithAssumedAlignmentILi128EEEEEEvvEEEEvNT_6ParamsE:
        .type           _ZN7cutlass13device_kernelINS_4gemm6kernel13GemmUniversalINS1_17GroupProblemShapeIN4cute5tupleIJiiiEEEEENS1_10collective13CollectiveMmaINS1_40MainloopSm100ArrayTmaUmmaWarpSpecializedILi5ELi8ELi4ENS6_IJNS5_1CILi1EEESD_SD_EEEEENS6_IJNSC_ILi128EEESG_SG_EEENS_12float_e4m3_tEPNS6_IJlSD_NSC_ILi0EEEEEESI_SL_NS5_8TiledMMAINS5_8MMA_AtomIJNS5_10MMA_TraitsINS5_19SM100_MMA_F8F6F4_SSEJSI_SI_fSG_SG_NS5_17integral_constantINS5_4UMMA5MajorELSS_0EEEST_NSQ_INSR_7ScaleInELSU_0EEESV_EEEEEENS5_6LayoutISE_NS6_IJSJ_SJ_SJ_EEEEENS6_IJNS5_10UnderscoreES11_S11_EEEEENS5_13SM90_TMA_LOADENS5_14ComposedLayoutINS5_7SwizzleILi3ELi4ELi3EEENS5_18smem_ptr_flag_bitsILi8EEENSY_INS6_IJNSC_ILi8EEESG_EEENS6_IJSG_SD_EEEEEEEvNS5_8identityES14_S1E_vS1F_EENS_8epilogue10collective18CollectiveEpilogueINS1H_31Sm100PtrArrayTmaWarpSpecializedILi4ELi2ELi32ELb1ELb0EEEJSH_NS6_IJNSY_ISG_SD_EENSY_INSC_ILi32EEESD_EEEEENS_6half_tEPNS6_IJSD_lSJ_EEES1Q_S1S_NS1H_6fusion15FusionCallbacksIS1L_NS1T_17LinearCombinationIS1Q_fS1Q_fLNS_15FloatRoundStyleE2EEESH_S1P_JEEENS5_5SM1004TMEM4LOAD26SM100_TMEM_LOAD_16dp256b4xES14_NS15_IS17_NS18_ILi16EEENSY_INS6_IJNSC_ILi64EEES1A_EEENS6_IJSD_S24_EEEEEEENS5_17SM75_U16x8_LDSM_TENS5_14SM90_TMA_STOREES28_NS5_17SM90_U16x8_STSM_TENS5_39AutoVectorizingCopyWithAssumedAlignmentILi128EEEEEEvvEEEEvNT_6ParamsE,@function
        .size           _ZN7cutlass13device_kernelINS_4gemm6kernel13GemmUniversalINS1_17GroupProblemShapeIN4cute5tupleIJiiiEEEEENS1_10collective13CollectiveMmaINS1_40MainloopSm100ArrayTmaUmmaWarpSpecializedILi5ELi8ELi4ENS6_IJNS5_1CILi1EEESD_SD_EEEEENS6_IJNSC_ILi128EEESG_SG_EEENS_12float_e4m3_tEPNS6_IJlSD_NSC_ILi0EEEEEESI_SL_NS5_8TiledMMAINS5_8MMA_AtomIJNS5_10MMA_TraitsINS5_19SM100_MMA_F8F6F4_SSEJSI_SI_fSG_SG_NS5_17integral_constantINS5_4UMMA5MajorELSS_0EEEST_NSQ_INSR_7ScaleInELSU_0EEESV_EEEEEENS5_6LayoutISE_NS6_IJSJ_SJ_SJ_EEEEENS6_IJNS5_10UnderscoreES11_S11_EEEEENS5_13SM90_TMA_LOADENS5_14ComposedLayoutINS5_7SwizzleILi3ELi4ELi3EEENS5_18smem_ptr_flag_bitsILi8EEENSY_INS6_IJNSC_ILi8EEESG_EEENS6_IJSG_SD_EEEEEEEvNS5_8identityES14_S1E_vS1F_EENS_8epilogue10collective18CollectiveEpilogueINS1H_31Sm100PtrArrayTmaWarpSpecializedILi4ELi2ELi32ELb1ELb0EEEJSH_NS6_IJNSY_ISG_SD_EENSY_INSC_ILi32EEESD_EEEEENS_6half_tEPNS6_IJSD_lSJ_EEES1Q_S1S_NS1H_6fusion15FusionCallbacksIS1L_NS1T_17LinearCombinationIS1Q_fS1Q_fLNS_15FloatRoundStyleE2EEESH_S1P_JEEENS5_5SM1004TMEM4LOAD26SM100_TMEM_LOAD_16dp256b4xES14_NS15_IS17_NS18_ILi16EEENSY_INS6_IJNSC_ILi64EEES1A_EEENS6_IJSD_S24_EEEEEEENS5_17SM75_U16x8_LDSM_TENS5_14SM90_TMA_STOREES28_NS5_17SM90_U16x8_STSM_TENS5_39AutoVectorizingCopyWithAssumedAlignmentILi128EEEEEEvvEEEEvNT_6ParamsE,(.L_x_292 - _ZN7cutlass13device_kernelINS_4gemm6kernel13GemmUniversalINS1_17GroupProblemShapeIN4cute5tupleIJiiiEEEEENS1_10collective13CollectiveMmaINS1_40MainloopSm100ArrayTmaUmmaWarpSpecializedILi5ELi8ELi4ENS6_IJNS5_1CILi1EEESD_SD_EEEEENS6_IJNSC_ILi128EEESG_SG_EEENS_12float_e4m3_tEPNS6_IJlSD_NSC_ILi0EEEEEESI_SL_NS5_8TiledMMAINS5_8MMA_AtomIJNS5_10MMA_TraitsINS5_19SM100_MMA_F8F6F4_SSEJSI_SI_fSG_SG_NS5_17integral_constantINS5_4UMMA5MajorELSS_0EEEST_NSQ_INSR_7ScaleInELSU_0EEESV_EEEEEENS5_6LayoutISE_NS6_IJSJ_SJ_SJ_EEEEENS6_IJNS5_10UnderscoreES11_S11_EEEEENS5_13SM90_TMA_LOADENS5_14ComposedLayoutINS5_7SwizzleILi3ELi4ELi3EEENS5_18smem_ptr_flag_bitsILi8EEENSY_INS6_IJNSC_ILi8EEESG_EEENS6_IJSG_SD_EEEEEEEvNS5_8identityES14_S1E_vS1F_EENS_8epilogue10collective18CollectiveEpilogueINS1H_31Sm100PtrArrayTmaWarpSpecializedILi4ELi2ELi32ELb1ELb0EEEJSH_NS6_IJNSY_ISG_SD_EENSY_INSC_ILi32EEESD_EEEEENS_6half_tEPNS6_IJSD_lSJ_EEES1Q_S1S_NS1H_6fusion15FusionCallbacksIS1L_NS1T_17LinearCombinationIS1Q_fS1Q_fLNS_15FloatRoundStyleE2EEESH_S1P_JEEENS5_5SM1004TMEM4LOAD26SM100_TMEM_LOAD_16dp256b4xES14_NS15_IS17_NS18_ILi16EEENSY_INS6_IJNSC_ILi64EEES1A_EEENS6_IJSD_S24_EEEEEEENS5_17SM75_U16x8_LDSM_TENS5_14SM90_TMA_STOREES28_NS5_17SM90_U16x8_STSM_TENS5_39AutoVectorizingCopyWithAssumedAlignmentILi128EEEEEEvvEEEEvNT_6ParamsE)
        .other          _ZN7cutlass13device_kernelINS_4gemm6kernel13GemmUniversalINS1_17GroupProblemShapeIN4cute5tupleIJiiiEEEEENS1_10collective13CollectiveMmaINS1_40MainloopSm100ArrayTmaUmmaWarpSpecializedILi5ELi8ELi4ENS6_IJNS5_1CILi1EEESD_SD_EEEEENS6_IJNSC_ILi128EEESG_SG_EEENS_12float_e4m3_tEPNS6_IJlSD_NSC_ILi0EEEEEESI_SL_NS5_8TiledMMAINS5_8MMA_AtomIJNS5_10MMA_TraitsINS5_19SM100_MMA_F8F6F4_SSEJSI_SI_fSG_SG_NS5_17integral_constantINS5_4UMMA5MajorELSS_0EEEST_NSQ_INSR_7ScaleInELSU_0EEESV_EEEEEENS5_6LayoutISE_NS6_IJSJ_SJ_SJ_EEEEENS6_IJNS5_10UnderscoreES11_S11_EEEEENS5_13SM90_TMA_LOADENS5_14ComposedLayoutINS5_7SwizzleILi3ELi4ELi3EEENS5_18smem_ptr_flag_bitsILi8EEENSY_INS6_IJNSC_ILi8EEESG_EEENS6_IJSG_SD_EEEEEEEvNS5_8identityES14_S1E_vS1F_EENS_8epilogue10collective18CollectiveEpilogueINS1H_31Sm100PtrArrayTmaWarpSpecializedILi4ELi2ELi32ELb1ELb0EEEJSH_NS6_IJNSY_ISG_SD_EENSY_INSC_ILi32EEESD_EEEEENS_6half_tEPNS6_IJSD_lSJ_EEES1Q_S1S_NS1H_6fusion15FusionCallbacksIS1L_NS1T_17LinearCombinationIS1Q_fS1Q_fLNS_15FloatRoundStyleE2EEESH_S1P_JEEENS5_5SM1004TMEM4LOAD26SM100_TMEM_LOAD_16dp256b4xES14_NS15_IS17_NS18_ILi16EEENSY_INS6_IJNSC_ILi64EEES1A_EEENS6_IJSD_S24_EEEEEEENS5_17SM75_U16x8_LDSM_TENS5_14SM90_TMA_STOREES28_NS5_17SM90_U16x8_STSM_TENS5_39AutoVectorizingCopyWithAssumedAlignmentILi128EEEEEEvvEEEEvNT_6ParamsE,@"STO_CUDA_ENTRY STV_DEFAULT"
_ZN7cutlass13device_kernelINS_4gemm6kernel13GemmUniversalINS1_17GroupProblemShapeIN4cute5tupleIJiiiEEEEENS1_10collective13CollectiveMmaINS1_40MainloopSm100ArrayTmaUmmaWarpSpecializedILi5ELi8ELi4ENS6_IJNS5_1CILi1EEESD_SD_EEEEENS6_IJNSC_ILi128EEESG_SG_EEENS_12float_e4m3_tEPNS6_IJlSD_NSC_ILi0EEEEEESI_SL_NS5_8TiledMMAINS5_8MMA_AtomIJNS5_10MMA_TraitsINS5_19SM100_MMA_F8F6F4_SSEJSI_SI_fSG_SG_NS5_17integral_constantINS5_4UMMA5MajorELSS_0EEEST_NSQ_INSR_7ScaleInELSU_0EEESV_EEEEEENS5_6LayoutISE_NS6_IJSJ_SJ_SJ_EEEEENS6_IJNS5_10UnderscoreES11_S11_EEEEENS5_13SM90_TMA_LOADENS5_14ComposedLayoutINS5_7SwizzleILi3ELi4ELi3EEENS5_18smem_ptr_flag_bitsILi8EEENSY_INS6_IJNSC_ILi8EEESG_EEENS6_IJSG_SD_EEEEEEEvNS5_8identityES14_S1E_vS1F_EENS_8epilogue10collective18CollectiveEpilogueINS1H_31Sm100PtrArrayTmaWarpSpecializedILi4ELi2ELi32ELb1ELb0EEEJSH_NS6_IJNSY_ISG_SD_EENSY_INSC_ILi32EEESD_EEEEENS_6half_tEPNS6_IJSD_lSJ_EEES1Q_S1S_NS1H_6fusion15FusionCallbacksIS1L_NS1T_17LinearCombinationIS1Q_fS1Q_fLNS_15FloatRoundStyleE2EEESH_S1P_JEEENS5_5SM1004TMEM4LOAD26SM100_TMEM_LOAD_16dp256b4xES14_NS15_IS17_NS18_ILi16EEENSY_INS6_IJNSC_ILi64EEES1A_EEENS6_IJSD_S24_EEEEEEENS5_17SM75_U16x8_LDSM_TENS5_14SM90_TMA_STOREES28_NS5_17SM90_U16x8_STSM_TENS5_39AutoVectorizingCopyWithAssumedAlignmentILi128EEEEEEvvEEEEvNT_6ParamsE:
[----:B------:R-:W1:Y:S01]  /*0000*/  LDC R1, c[0x0][0x37c] ;  /* 0x0000df00ff017b82 */ /* 0x000e620000000800 */
[----:B------:R-:W2:Y:S07]  /*0010*/  S2R R0, SR_TID.X ;  /* 0x0000000000007919 */ /* 0x000eae0000002100 */
[----:B------:R-:W-:Y:S01]  /*0020*/  S2UR UR31, SR_CTAID.X ;  /* 0x00000000001f79c3 */ /* 0x000fe20000002500 */
[----:B------:R-:W-:Y:S01]  /*0030*/  UMOV UR4, 0x4 ;  /* 0x0000000400047882 */ /* 0x000fe20000000000 */
[----:B------:R-:W3:Y:S01]  /*0040*/  LDCU UR28, c[0x0][0x370] ;  /* 0x00006e00ff1c77ac */ /* 0x000ee20008000800 */
[----:B------:R-:W-:-:S05]  /*0050*/  ELECT P2, URZ, PT ;  /* 0x0000000000ff782f */ /* 0x000fca0003840000 */
[----:B------:R-:W3:Y:S01]  /*0060*/  S2UR UR17, SR_CTAID.Y ;  /* 0x00000000001179c3 */ /* 0x000ee20000002600 */
[----:B--2---:R-:W-:Y:S01]  /*0070*/  SHF.R.U32.HI R80, RZ, 0x5, R0 ;  /* 0x00000005ff507819 */ /* 0x004fe20000011600 */
[----:B---3--:R-:W-:-:S04]  /*0080*/  UIMAD UR26, UR17, UR28, UR31 ;  /* 0x0000001c111a72a4 */ /* 0x008fc8000f8e021f */
[----:B------:R-:W2:Y:S02]  /*0090*/  SHFL.IDX PT, R2, R80, RZ, 0x1f ;  /* 0x00001fff50027589 */ /* 0x000ea400000e0000 */
[----:B--2---:R-:W-:-:S13]  /*00a0*/  R2UR UR20, R2 ;  /* 0x00000000021472ca */ /* 0x004fda00000e0000 */
[----:B------:R-:W-:Y:S02]  /*00b0*/  UISETP.GE.AND UP0, UPT, UR20, 0x8, UPT ;  /* 0x000000081400788c */ /* 0x000fe4000bf06270 */
[----:B------:R-:W-:Y:S02]  /*00c0*/  UISETP.GT.AND UP1, UPT, UR20, 0x3, UPT ;  /* 0x000000031400788c */ /* 0x000fe4000bf24270 */
[----:B------:R-:W-:-:S04]  /*00d0*/  USEL UR4, UR4, 0x8, !UP0 ;  /* 0x0000000804047887 */ /* 0x000fc8000c000000 */
[----:B------:R-:W-:Y:S02]  /*00e0*/  USEL UR37, UR4, UR20, UP1 ;  /* 0x0000001404257287 */ /* 0x000fe40008800000 */
[----:B------:R-:W-:Y:S02]  /*00f0*/  ULOP3.LUT UR20, UR20, 0xfffffffc, URZ, 0xc0, !UPT ;  /* 0xfffffffc14147892 */ /* 0x000fe4000f8ec0ff */
[----:B------:R-:W-:-:S09]  /*0100*/  UISETP.NE.AND UP0, UPT, UR37, 0x2, UPT ;  /* 0x000000022500788c */ /* 0x000fd2000bf05270 */
[----:B-1----:R-:W-:Y:S05]  /*0110*/  BRA.U UP0, `(.L_x_0) ;  /* 0x0000000100fc7547 */ /* 0x002fea000b800000 */
[----:B------:R-:W1:Y:S01]  /*0120*/  LDCU UR32, c[0x0][0xc1c] ;  /* 0x00018380ff2077ac */ /* 0x000e620008000800 */
[----:B------:R-:W-:Y:S01]  /*0130*/  BSSY.RECONVERGENT B0, `(.L_x_1) ;  /* 0x000003c000007945 */ /* 0x000fe20003800200 */
[----:B------:R-:W2:Y:S01]  /*0140*/  LDCU.64 UR4, c[0x0][0x820] ;  /* 0x00010400ff0477ac */ /* 0x000ea20008000a00 */
[----:B------:R-:W-:Y:S01]  /*0150*/  ELECT P0, URZ, PT ;  /* 0x0000000000ff782f */ /* 0x000fe20003800000 */
[----:B------:R-:W-:Y:S02]  /*0160*/  UIMAD UR34, UR26, 0xf, URZ ;  /* 0x0000000f1a2278a4 */ /* 0x000fe4000f8e02ff */
[----:B-1----:R-:W-:-:S04]  /*0170*/  UIADD3 UR32, UPT, UPT, UR26, UR32, URZ ;  /* 0x000000201a207290 */ /* 0x002fc8000fffe0ff */
[----:B------:R-:W-:Y:S02]  /*0180*/  UIMAD UR32, UR32, 0xf, URZ ;  /* 0x0000000f202078a4 */ /* 0x000fe4000f8e02ff */
[----:B--2---:R-:W-:Y:S02]  /*0190*/  UIMAD.WIDE.U32 UR34, UR34, 0x80, UR4 ;  /* 0x00000080222278a5 */ /* 0x004fe4000f8e0004 */
[----:B------:R-:W-:Y:S02]  /*01a0*/  UIMAD.WIDE.U32 UR32, UR32, 0x80, UR4 ;  /* 0x00000080202078a5 */ /* 0x000fe4000f8e0004 */
[----:B------:R-:W-:Y:S10]  /*01b0*/  @!P0 BRA `(.L_x_2) ;  /* 0x0000000000cc8947 */ /* 0x000ff40003800000 */
[----:B------:R-:W1:Y:S01]  /*01c0*/  S2UR UR4, SR_CgaCtaId ;  /* 0x00000000000479c3 */ /* 0x000e620000008800 */
[----:B------:R-:W-:-:S07]  /*01d0*/  UMOV UR5, 0x400 ;  /* 0x0000040000057882 */ /* 0x000fce0000000000 */
[----:B------:R-:W2:Y:S08]  /*01e0*/  LDC.64 R64, c[0x0][0x400] ;  /* 0x00010000ff407b82 */ /* 0x000eb00000000a00 */
[----:B------:R-:W2:Y:S08]  /*01f0*/  LDC.64 R66, c[0x0][0x408] ;  /* 0x00010200ff427b82 */ /* 0x000eb00000000a00 */
[----:B------:R-:W3:Y:S01]  /*0200*/  LDC.64 R60, c[0x0][0x410] ;  /* 0x00010400ff3c7b82 */ /* 0x000ee20000000a00 */
[----:B-1----:R-:W-:-:S07]  /*0210*/  ULEA UR4, UR4, UR5, 0x18 ;  /* 0x0000000504047291 */ /* 0x002fce000f8ec0ff */
[----:B------:R-:W3:Y:S08]  /*0220*/  LDC.64 R62, c[0x0][0x418] ;  /* 0x00010600ff3e7b82 */ /* 0x000ef00000000a00 */
[----:B------:R-:W1:Y:S01]  /*0230*/  LDC.64 R56, c[0x0][0x420] ;  /* 0x00010800ff387b82 */ /* 0x000e620000000a00 */
[----:B--2---:R2:W-:Y:S07]  /*0240*/  STS.128 [UR4+0x480], R64 ;  /* 0x00048040ff007988 */ /* 0x0045ee0008000c04 */
[----:B------:R-:W1:Y:S08]  /*0250*/  LDC.64 R58, c[0x0][0x428] ;  /* 0x00010a00ff3a7b82 */ /* 0x000e700000000a00 */
[----:B------:R-:W4:Y:S01]  /*0260*/  LDC.64 R52, c[0x0][0x430] ;  /* 0x00010c00ff347b82 */ /* 0x000f220000000a00 */
[----:B---3--:R2:W-:Y:S07]  /*0270*/  STS.128 [UR4+0x490], R60 ;  /* 0x0004903cff007988 */ /* 0x0085ee0008000c04 */
[----:B------:R-:W4:Y:S08]  /*0280*/  LDC.64 R54, c[0x0][0x438] ;  /* 0x00010e00ff367b82 */ /* 0x000f300000000a00 */
[----:B------:R-:W3:Y:S01]  /*0290*/  LDC.64 R48, c[0x0][0x440] ;  /* 0x00011000ff307b82 */ /* 0x000ee20000000a00 */
[----:B-1----:R2:W-:Y:S07]  /*02a0*/  STS.128 [UR4+0x4a0], R56 ;  /* 0x0004a038ff007988 */ /* 0x0025ee0008000c04 */
[----:B------:R-:W3:Y:S08]  /*02b0*/  LDC.64 R50, c[0x0][0x448] ;  /* 0x00011200ff327b82 */ /* 0x000ef00000000a00 */
[----:B------:R-:W1:Y:S01]  /*02c0*/  LDC.64 R44, c[0x0][0x450] ;  /* 0x00011400ff2c7b82 */ /* 0x000e620000000a00 */
[----:B----4-:R2:W-:Y:S07]  /*02d0*/  STS.128 [UR4+0x4b0], R52 ;  /* 0x0004b034ff007988 */ /* 0x0105ee0008000c04 */
        /* <DEDUP_REMOVED lines=30> */
[----:B------:R-:W4:Y:S01]  /*04c0*/  LDC.64 R6, c[0x0][0x578] ;  /* 0x00015e00ff067b82 */ /* 0x000f220000000a00 */
[----:B-1----:R2:W-:Y:S04]  /*04d0*/  STS.128 [UR4+0x560], R8 ;  /* 0x00056008ff007988 */ /* 0x0025e80008000c04 */
[----:B----4-:R2:W-:Y:S02]  /*04e0*/  STS.128 [UR4+0x570], R4 ;  /* 0x00057004ff007988 */ /* 0x0105e40008000c04 */
.L_x_2:
[----:B------:R-:W-:Y:S05]  /*04f0*/  BSYNC.RECONVERGENT B0 ;  /* 0x0000000000007941 */ /* 0x000fea0003800200 */
.L_x_1:
[----:B------:R-:W-:Y:S01]  /*0500*/  NOP ;  /* 0x0000000000007918 */ /* 0x000fe20000000000 */
.L_x_0:
[----:B------:R-:W-:-:S09]  /*0510*/  UISETP.NE.AND UP0, UPT, UR37, 0x3, UPT ;  /* 0x000000032500788c */ /* 0x000fd2000bf05270 */
[----:B------:R-:W-:Y:S05]  /*0520*/  BRA.U UP0, `(.L_x_3) ;  /* 0x0000000100807547 */ /* 0x000fea000b800000 */
[----:B------:R-:W1:Y:S01]  /*0530*/  S2UR UR4, SR_CgaCtaId ;  /* 0x00000000000479c3 */ /* 0x000e620000008800 */
[----:B------:R-:W3:Y:S01]  /*0540*/  LDCU.64 UR6, c[0x0][0xb00] ;  /* 0x00016000ff0677ac */ /* 0x000ee20008000a00 */
[----:B------:R-:W-:Y:S01]  /*0550*/  ELECT P0, URZ, PT ;  /* 0x0000000000ff782f */ /* 0x000fe20003800000 */
[----:B------:R-:W-:-:S05]  /*0560*/  UMOV UR5, 0x400 ;  /* 0x0000040000057882 */ /* 0x000fca0000000000 */
[----:B--2---:R-:W2:Y:S01]  /*0570*/  LDC.64 R32, c[0x0][0x900] ;  /* 0x00024000ff207b82 */ /* 0x004ea20000000a00 */
[----:B------:R-:W-:-:S07]  /*0580*/  UIMAD UR22, UR26, 0xe, URZ ;  /* 0x0000000e1a1678a4 */ /* 0x000fce000f8e02ff */
[----:B------:R-:W2:Y:S01]  /*0590*/  LDC.64 R34, c[0x0][0x908] ;  /* 0x00024200ff227b82 */ /* 0x000ea20000000a00 */
[----:B---3--:R-:W-:-:S07]  /*05a0*/  UIMAD.WIDE.U32 UR22, UR22, 0x80, UR6 ;  /* 0x00000080161678a5 */ /* 0x008fce000f8e0006 */
[----:B------:R-:W3:Y:S01]  /*05b0*/  LDC.64 R28, c[0x0][0x910] ;  /* 0x00024400ff1c7b82 */ /* 0x000ee20000000a00 */
[----:B-1----:R-:W-:-:S07]  /*05c0*/  ULEA UR4, UR4, UR5, 0x18 ;  /* 0x0000000504047291 */ /* 0x002fce000f8ec0ff */
[----:B------:R-:W3:Y:S08]  /*05d0*/  LDC.64 R30, c[0x0][0x918] ;  /* 0x00024600ff1e7b82 */ /* 0x000ef00000000a00 */
[----:B------:R-:W1:Y:S01]  /*05e0*/  LDC.64 R24, c[0x0][0x920] ;  /* 0x00024800ff187b82 */ /* 0x000e620000000a00 */
[----:B--2---:R4:W-:Y:S07]  /*05f0*/  @P0 STS.128 [UR4+0x380], R32 ;  /* 0x00038020ff000988 */ /* 0x0049ee0008000c04 */
[----:B------:R-:W1:Y:S08]  /*0600*/  LDC.64 R26, c[0x0][0x928] ;  /* 0x00024a00ff1a7b82 */ /* 0x000e700000000a00 */
[----:B------:R-:W2:Y:S01]  /*0610*/  LDC.64 R20, c[0x0][0x930] ;  /* 0x00024c00ff147b82 */ /* 0x000ea20000000a00 */
[----:B---3--:R4:W-:Y:S07]  /*0620*/  @P0 STS.128 [UR4+0x390], R28 ;  /* 0x0003901cff000988 */ /* 0x0089ee0008000c04 */
[----:B------:R-:W2:Y:S08]  /*0630*/  LDC.64 R22, c[0x0][0x938] ;  /* 0x00024e00ff167b82 */ /* 0x000eb00000000a00 */
[----:B------:R-:W3:Y:S01]  /*0640*/  LDC.64 R16, c[0x0][0x940] ;  /* 0x00025000ff107b82 */ /* 0x000ee20000000a00 */
[----:B-1----:R4:W-:Y:S07]  /*0650*/  @P0 STS.128 [UR4+0x3a0], R24 ;  /* 0x0003a018ff000988 */ /* 0x0029ee0008000c04 */
        /* <DEDUP_REMOVED lines=9> */
[----:B------:R-:W3:Y:S01]  /*06f0*/  LDC.64 R6, c[0x0][0x978] ;  /* 0x00025e00ff067b82 */ /* 0x000ee20000000a00 */
[----:B--2---:R4:W-:Y:S04]  /*0700*/  @P0 STS.128 [UR4+0x3e0], R8 ;  /* 0x0003e008ff000988 */ /* 0x0049e80008000c04 */
[----:B---3--:R4:W-:Y:S01]  /*0710*/  @P0 STS.128 [UR4+0x3f0], R4 ;  /* 0x0003f004ff000988 */ /* 0x0089e20008000c04 */
[----:B------:R-:W-:Y:S01]  /*0720*/  NOP ;  /* 0x0000000000007918 */ /* 0x000fe20000000000 */
.L_x_3:
[----:B------:R-:W1:Y:S01]  /*0730*/  SHFL.IDX PT, R2, R80, RZ, 0x1f ;  /* 0x00001fff50027589 */ /* 0x000e6200000e0000 */
[----:B------:R-:W-:Y:S02]  /*0740*/  UISETP.NE.AND UP4, UPT, UR37, 0x2, UPT ;  /* 0x000000022500788c */ /* 0x000fe4000bf85270 */
[----:B------:R-:W-:Y:S02]  /*0750*/  UISETP.NE.AND UP0, UPT, UR37, URZ, UPT ;  /* 0x000000ff2500728c */ /* 0x000fe4000bf05270 */
[----:B------:R-:W-:-:S04]  /*0760*/  USEL UR25, URZ, 0x1, UP4 ;  /* 0x00000001ff197887 */ /* 0x000fc8000a000000 */
[----:B------:R-:W-:Y:S01]  /*0770*/  USEL UR25, UR25, 0x2, UP0 ;  /* 0x0000000219197887 */ /* 0x000fe20008000000 */
[----:B-1----:R-:W-:-:S13]  /*0780*/  ISETP.NE.AND P0, PT, R2, RZ, PT ;  /* 0x000000ff0200720c */ /* 0x002fda0003f05270 */
[----:B------:R-:W-:Y:S05]  /*0790*/  @P0 BRA `(.L_x_4) ;  /* 0x0000000000500947 */ /* 0x000fea0003800000 */
[----:B------:R-:W1:Y:S01]  /*07a0*/  S2UR UR5, SR_CgaCtaId ;  /* 0x00000000000579c3 */ /* 0x000e620000008800 */
[----:B------:R-:W-:Y:S01]  /*07b0*/  UMOV UR6, 0x400 ;  /* 0x0000040000067882 */ /* 0x000fe20000000000 */
[----:B------:R-:W-:Y:S01]  /*07c0*/  UMOV UR4, 0x1 ;  /* 0x0000000100047882 */ /* 0x000fe20000000000 */
[----:B------:R-:W-:Y:S01]  /*07d0*/  ELECT P0, URZ, PT ;  /* 0x0000000000ff782f */ /* 0x000fe20003800000 */
[----:B-1----:R-:W-:Y:S02]  /*07e0*/  ULEA UR5, UR5, UR6, 0x18 ;  /* 0x0000000605057291 */ /* 0x002fe4000f8ec0ff */
[----:B------:R-:W-:-:S04]  /*07f0*/  UIADD3 UR6, UPT, UPT, -UR4, 0x100000, URZ ;  /* 0x0010000004067890 */ /* 0x000fc8000fffe1ff */
[----:B------:R-:W-:Y:S02]  /*0800*/  USHF.L.U32 UR7, UR6, 0xb, URZ ;  /* 0x0000000b06077899 */ /* 0x000fe400080006ff */
[----:B------:R-:W-:Y:S01]  /*0810*/  USHF.L.U32 UR6, UR6, 0x1, URZ ;  /* 0x0000000106067899 */ /* 0x000fe200080006ff */
[----:B------:R-:W1:Y:S11]  /*0820*/  FENCE.VIEW.ASYNC.S ;  /* 0x00000000000073c6 */ /* 0x000e760000000000 */
[----:B-1----:R1:W3:Y:S01]  /*0830*/  SYNCS.EXCH.64 URZ, [UR5], UR6 ;  /* 0x0000000605ff75b2 */ /* 0x0022e20008000100 */
[----:B------:R1:W1:Y:S01]  /*0840*/  SYNCS.EXCH.64 URZ, [UR5+0x28], UR6 ;  /* 0x0000280605ff75b2 */ /* 0x0002620008000100 */
        /* <DEDUP_REMOVED lines=8> */
[----:B------:R-:W-:Y:S01]  /*08d0*/  NOP ;  /* 0x0000000000007918 */ /* 0x000fe20000000000 */
.L_x_4:
[----:B------:R-:W5:Y:S01]  /*08e0*/  SHFL.IDX PT, R2, R80, RZ, 0x1f ;  /* 0x00001fff50027589 */ /* 0x000f6200000e0000 */
[----:B------:R-:W-:Y:S01]  /*08f0*/  NOP ;  /* 0x0000000000007918 */ /* 0x000fe20000000000 */
[----:B-----5:R-:W-:-:S13]  /*0900*/  ISETP.NE.AND P0, PT, R2, 0x1, PT ;  /* 0x000000010200780c */ /* 0x020fda0003f05270 */
[----:B------:R-:W-:Y:S05]  /*0910*/  @P0 BRA `(.L_x_5) ;  /* 0x0000000000580947 */ /* 0x000fea0003800000 */
[----:B-1----:R-:W1:Y:S01]  /*0920*/  S2UR UR6, SR_CgaCtaId ;  /* 0x00000000000679c3 */ /* 0x002e620000008800 */
[----:B------:R-:W-:Y:S01]  /*0930*/  UMOV UR7, 0x400 ;  /* 0x0000040000077882 */ /* 0x000fe20000000000 */
[----:B------:R-:W-:Y:S01]  /*0940*/  UMOV UR5, 0x20 ;  /* 0x0000002000057882 */ /* 0x000fe20000000000 */
[----:B------:R-:W-:Y:S01]  /*0950*/  UMOV UR4, 0x80 ;  /* 0x0000008000047882 */ /* 0x000fe20000000000 */
[----:B------:R-:W-:-:S04]  /*0960*/  UIADD3 UR8, UPT, UPT, -UR5, 0x100000, URZ ;  /* 0x0010000005087890 */ /* 0x000fc8000fffe1ff */
[----:B------:R-:W-:Y:S02]  /*0970*/  USHF.L.U32 UR9, UR8, 0xb, URZ ;  /* 0x0000000b08097899 */ /* 0x000fe400080006ff */
[----:B------:R-:W-:Y:S02]  /*0980*/  USHF.L.U32 UR8, UR8, 0x1, URZ ;  /* 0x0000000108087899 */ /* 0x000fe400080006ff */
[----:B------:R-:W-:-:S04]  /*0990*/  UIADD3 UR4, UPT, UPT, -UR4, 0x100000, URZ ;  /* 0x0010000004047890 */ /* 0x000fc8000fffe1ff */
[----:B------:R-:W-:Y:S02]  /*09a0*/  USHF.L.U32 UR5, UR4, 0xb, URZ ;  /* 0x0000000b04057899 */ /* 0x000fe400080006ff */
[----:B------:R-:W-:Y:S01]  /*09b0*/  USHF.L.U32 UR4, UR4, 0x1, URZ ;  /* 0x0000000104047899 */ /* 0x000fe200080006ff */
[----:B------:R-:W-:Y:S01]  /*09c0*/  ELECT P0, URZ, PT ;  /* 0x0000000000ff782f */ /* 0x000fe20003800000 */
[----:B-1----:R-:W-:Y:S01]  /*09d0*/  ULEA UR6, UR6, UR7, 0x18 ;  /* 0x0000000706067291 */ /* 0x002fe2000f8ec0ff */
[----:B------:R-:W1:Y:S11]  /*09e0*/  FENCE.VIEW.ASYNC.S ;  /* 0x00000000000073c6 */ /* 0x000e760000000000 */
[----:B-1----:R1:W1:Y:S01]  /*09f0*/  SYNCS.EXCH.64 URZ, [UR6+0x50], UR8 ;  /* 0x0000500806ff75b2 */ /* 0x0022620008000100 */
        /* <DEDUP_REMOVED lines=8> */
.L_x_5:
[----:B------:R-:W5:Y:S01]  /*0a80*/  SHFL.IDX PT, R2, R80, RZ, 0x1f ;  /* 0x00001fff50027589 */ /* 0x000f6200000e0000 */
[----:B------:R-:W-:Y:S01]  /*0a90*/  NOP ;  /* 0x0000000000007918 */ /* 0x000fe20000000000 */
[----:B-----5:R-:W-:-:S13]  /*0aa0*/  ISETP.NE.AND P0, PT, R2, 0x3, PT ;  /* 0x000000030200780c */ /* 0x020fda0003f05270 */
[----:B------:R-:W-:Y:S05]  /*0ab0*/  @P0 BRA `(.L_x_6) ;  /* 0x0000000000300947 */ /* 0x000fea0003800000 */
[----:B-1----:R-:W1:Y:S01]  /*0ac0*/  S2UR UR5, SR_CgaCtaId ;  /* 0x00000000000579c3 */ /* 0x002e620000008800 */
        /* <DEDUP_REMOVED lines=8> */
[----:B-1----:R1:W1:Y:S01]  /*0b50*/  SYNCS.EXCH.64 URZ, [UR5+0x90], UR6 ;  /* 0x0000900605ff75b2 */ /* 0x0022620008000100 */
[----:B------:R1:W1:Y:S01]  /*0b60*/  SYNCS.EXCH.64 URZ, [UR5+0x98], UR6 ;  /* 0x0000980605ff75b2 */ /* 0x0002620008000100 */
[----:B------:R-:W-:Y:S01]  /*0b70*/  NOP ;  /* 0x0000000000007918 */ /* 0x000fe20000000000 */
.L_x_6:
[----:B------:R-:W5:Y:S01]  /*0b80*/  SHFL.IDX PT, R2, R80, RZ, 0x1f ;  /* 0x00001fff50027589 */ /* 0x000f6200000e0000 */
[----:B------:R-:W-:Y:S01]  /*0b90*/  NOP ;  /* 0x0000000000007918 */ /* 0x000fe20000000000 */
[----:B-----5:R-:W-:-:S13]  /*0ba0*/  ISETP.NE.AND P0, PT, R2, 0x4, PT ;  /* 0x000000040200780c */ /* 0x020fda0003f05270 */
[----:B------:R-:W-:Y:S05]  /*0bb0*/  @P0 BRA `(.L_x_7) ;  /* 0x0000000000840947 */ /* 0x000fea0003800000 */
[----:B------:R-:W-:Y:S01]  /*0bc0*/  ELECT P0, URZ, PT ;  /* 0x0000000000ff782f */ /* 0x000fe20003800000 */
[----:B------:R-:W-:-:S12]  /*0bd0*/  BSSY.RECONVERGENT B0, `(.L_x_7) ;  /* 0x000001f000007945 */ /* 0x000fd80003800200 */
[----:B------:R-:W-:Y:S05]  /*0be0*/  @!P0 BRA `(.L_x_8) ;  /* 0x0000000000748947 */ /* 0x000fea0003800000 */
        /* <DEDUP_REMOVED lines=9> */
[----:B------:R-:W-:Y:S02]  /*0c80*/  USHF.L.U32 UR4, UR4, 0x1, URZ ;  /* 0x0000000104047899 */ /* 0x000fe400080006ff */
        /* <DEDUP_REMOVED lines=19> */
.L_x_8:
[----:B-1----:R-:W-:Y:S05]  /*0dc0*/  BSYNC.RECONVERGENT B0 ;  /* 0x0000000000007941 */ /* 0x002fea0003800200 */
.L_x_7:
        /* <DEDUP_REMOVED lines=36> */
.L_x_10:
[----:B-1----:R-:W-:Y:S05]  /*1010*/  BSYNC.RECONVERGENT B0 ;  /* 0x0000000000007941 */ /* 0x002fea0003800200 */
.L_x_9:
[----:B------:R-:W5:Y:S01]  /*1020*/  SHFL.IDX PT, R2, R80, RZ, 0x1f ;  /* 0x00001fff50027589 */ /* 0x000f6200000e0000 */
[----:B--2-4-:R-:W2:Y:S01]  /*1030*/  LDC.64 R4, c[0x0][0xbf0] ;  /* 0x0002fc00ff047b82 */ /* 0x014ea20000000a00 */
[----:B------:R-:W4:Y:S01]  /*1040*/  LDCU.64 UR50, c[0x0][0x358] ;  /* 0x00006b00ff3277ac */ /* 0x000f220008000a00 */
[----:B------:R-:W-:Y:S01]  /*1050*/  NOP ;  /* 0x0000000000007918 */ /* 0x000fe20000000000 */
[----:B-----5:R-:W-:-:S13]  /*1060*/  ISETP.NE.AND P0, PT, R2, 0x5, PT ;  /* 0x000000050200780c */ /* 0x020fda0003f05270 */
[----:B----4-:R-:W-:Y:S05]  /*1070*/  @P0 BRA `(.L_x_11) ;  /* 0x0000000000580947 */ /* 0x010fea0003800000 */
        /* <DEDUP_REMOVED lines=20> */
[----:B------:R4:W1:Y:S02]  /*11c0*/  SYNCS.EXCH.64 URZ, [UR6+0x158], UR4 ;  /* 0x0001580406ff75b2 */ /* 0x0008640008000100 */
[----:B----4-:R-:W-:Y:S01]  /*11d0*/  NOP ;  /* 0x0000000000007918 */ /* 0x010fe20000000000 */
.L_x_11:
[----:B------:R-:W-:Y:S01]  /*11e0*/  NOP ;  /* 0x0000000000007918 */ /* 0x000fe20000000000 */
[----:B-1-3--:R-:W-:Y:S06]  /*11f0*/  BAR.SYNC.DEFER_BLOCKING 0x0 ;  /* 0x0000000000007b1d */ /* 0x00afec0000010000 */
[----:B------:R-:W1:Y:S01]  /*1200*/  LDCU UR24, c[0x0][0xc0c] ;  /* 0x00018180ff1877ac */ /* 0x000e620008000800 */
[----:B------:R-:W1:Y:S01]  /*1210*/  LDCU UR4, c[0x0][0xbdc] ;  /* 0x00017b80ff0477ac */ /* 0x000e620008000800 */
[----:B------:R-:W3:Y:S01]  /*1220*/  LDCU UR27, c[0x0][0xbe8] ;  /* 0x00017d00ff1b77ac */ /* 0x000ee20008000800 */
[----:B------:R-:W4:Y:S01]  /*1230*/  LDCU UR21, c[0x0][0xc10] ;  /* 0x00018200ff1577ac */ /* 0x000f220008000800 */
[----:B------:R-:W-:Y:S01]  /*1240*/  LOP3.LUT R8, R0, 0x1f, RZ, 0xc0, !PT ;  /* 0x0000001f00087812 */ /* 0x000fe200078ec0ff */
[----:B------:R-:W4:Y:S01]  /*1250*/  LDCU.128 UR12, c[0x0][0xba0] ;  /* 0x00017400ff0c77ac */ /* 0x000f220008000c00 */
[----:B--2---:R-:W2:Y:S01]  /*1260*/  LDG.E R2, desc[UR50][R4.64] ;  /* 0x0000003204027981 */ /* 0x004ea2000c1e1900 */
[----:B------:R-:W2:Y:S03]  /*1270*/  LDCU.128 UR8, c[0x0][0xbb0] ;  /* 0x00017600ff0877ac */ /* 0x000ea60008000c00 */
[----:B------:R4:W2:Y:S01]  /*1280*/  LDG.E R3, desc[UR50][R4.64+0x4] ;  /* 0x0000043204037981 */ /* 0x0008a2000c1e1900 */
[----:B------:R-:W-:Y:S01]  /*1290*/  CS2R R6, SRZ ;  /* 0x0000000000067805 */ /* 0x000fe2000001ff00 */
[----:B-1----:R-:W-:Y:S01]  /*12a0*/  USHF.L.U32 UR24, UR24, UR4, URZ ;  /* 0x0000000418187299 */ /* 0x002fe200080006ff */
[----:B---3--:R-:W-:Y:S01]  /*12b0*/  ISETP.GE.AND P0, PT, R8, UR27, PT ;  /* 0x0000001b08007c0c */ /* 0x008fe2000bf06270 */
[----:B----4-:R-:W-:Y:S01]  /*12c0*/  USHF.L.U32 UR21, UR21, UR4, URZ ;  /* 0x0000000415157299 */ /* 0x010fe200080006ff */
[----:B------:R-:W1:Y:S11]  /*12d0*/  LDCU.128 UR4, c[0x0][0xbc0] ;  /* 0x00017800ff0477ac */ /* 0x000e760008000c00 */
[----:B------:R-:W3:Y:S01]  /*12e0*/  @!P0 LDC.64 R10, c[0x0][0xbf0] ;  /* 0x0002fc00ff0a8b82 */ /* 0x000ee20000000a00 */
[----:B------:R-:W-:-:S05]  /*12f0*/  IMAD.U32 R5, RZ, RZ, UR24 ;  /* 0x00000018ff057e24 */ /* 0x000fca000f8e00ff */
[----:B------:R-:W-:Y:S01]  /*1300*/  IABS R9, R5 ;  /* 0x0000000500097213 */ /* 0x000fe20000000000 */
[----:B------:R-:W-:-:S03]  /*1310*/  IMAD.U32 R4, RZ, RZ, UR21 ;  /* 0x00000015ff047e24 */ /* 0x000fc6000f8e00ff */
[----:B------:R-:W-:Y:S01]  /*1320*/  R2UR UR40, R9 ;  /* 0x00000000092872ca */ /* 0x000fe200000e0000 */
[----:B------:R-:W-:Y:S02]  /*1330*/  IMAD.U32 R12, RZ, RZ, UR14 ;  /* 0x0000000eff0c7e24 */ /* 0x000fe4000f8e00ff */
[----:B---3--:R-:W-:-:S05]  /*1340*/  @!P0 IMAD.WIDE.U32 R10, R8, 0xc, R10 ;  /* 0x0000000c080a8825 */ /* 0x008fca00078e000a */
[----:B------:R-:W5:Y:S05]  /*1350*/  @!P0 LDG.E R6, desc[UR50][R10.64] ;  /* 0x000000320a068981 */ /* 0x000f6a000c1e1900 */
[----:B------:R-:W3:Y:S01]  /*1360*/  I2F.RP R9, UR40 ;  /* 0x0000002800097d06 */ /* 0x000ee20008209400 */
[----:B------:R4:W5:Y:S01]  /*1370*/  @!P0 LDG.E R7, desc[UR50][R10.64+0x4] ;  /* 0x000004320a078981 */ /* 0x000962000c1e1900 */
[----:B------:R-:W-:Y:S01]  /*1380*/  UISETP.NE.U32.AND UP2, UPT, UR14, URZ, UPT ;  /* 0x000000ff0e00728c */ /* 0x000fe2000bf45070 */
[----:B------:R-:W-:Y:S01]  /*1390*/  IMAD.MOV.U32 R20, RZ, RZ, RZ ;  /* 0x000000ffff147224 */ /* 0x000fe200078e00ff */
[----:B-1----:R-:W-:Y:S01]  /*13a0*/  UISETP.NE.U32.AND UP1, UPT, UR4, URZ, UPT ;  /* 0x000000ff0400728c */ /* 0x002fe2000bf25070 */
[----:B------:R-:W-:Y:S01]  /*13b0*/  PLOP3.LUT P1, PT, PT, PT, PT, 0x80, 0x8 ;  /* 0x000000000008781c */ /* 0x000fe20003f2f070 */
[----:B------:R-:W-:Y:S01]  /*13c0*/  UISETP.NE.AND.EX UP2, UPT, UR15, URZ, UPT, UP2 ;  /* 0x000000ff0f00728c */ /* 0x000fe2000bf45320 */
[----:B------:R-:W-:Y:S01]  /*13d0*/  LOP3.LUT R16, R16, 0xfffffffd, RZ, 0xc0, !PT ;  /* 0xfffffffd10107812 */ /* 0x000fe200078ec0ff */
[----:B------:R-:W-:Y:S01]  /*13e0*/  UISETP.NE.AND.EX UP1, UPT, UR5, URZ, UPT, UP1 ;  /* 0x000000ff0500728c */ /* 0x000fe2000bf25310 */
[----:B------:R-:W-:Y:S01]  /*13f0*/  IMAD.MOV.U32 R15, RZ, RZ, -0x1 ;  /* 0xffffffffff0f7424 */ /* 0x000fe200078e00ff */
[----:B------:R-:W-:Y:S01]  /*1400*/  UISETP.NE.AND UP6, UPT, UR37, 0x8, UPT ;  /* 0x000000082500788c */ /* 0x000fe2000bfc5270 */
[----:B------:R-:W-:Y:S01]  /*1410*/  IMAD.MOV.U32 R14, RZ, RZ, -0x1 ;  /* 0xffffffffff0e7424 */ /* 0x000fe200078e00ff */
[----:B------:R-:W-:Y:S01]  /*1420*/  UISETP.NE.AND UP5, UPT, UR37, 0x1, UPT ;  /* 0x000000012500788c */ /* 0x000fe2000bfa5270 */
[----:B---3--:R-:W1:Y:S01]  /*1430*/  MUFU.RCP R9, R9 ;  /* 0x0000000900097308 */ /* 0x008e620000001000 */
[----:B------:R-:W-:-:S04]  /*1440*/  IMAD.MOV.U32 R17, RZ, RZ, -0x1 ;  /* 0xffffffffff117424 */ /* 0x000fc800078e00ff */
[----:B------:R-:W-:Y:S01]  /*1450*/  @P1 LOP3.LUT R16, R16, 0x2, RZ, 0xfc, !PT ;  /* 0x0000000210101812 */ /* 0x000fe200078efcff */
[----:B----4-:R-:W-:Y:S02]  /*1460*/  IMAD.U32 R10, RZ, RZ, UR15 ;  /* 0x0000000fff0a7e24 */ /* 0x010fe4000f8e00ff */
[----:B-1----:R-:W-:-:S04]  /*1470*/  VIADD R9, R9, 0xffffffe ;  /* 0x0ffffffe09097836 */ /* 0x002fc80000000000 */
[----:B------:R1:W-:Y:S02]  /*1480*/  F2I.FTZ.U32.TRUNC.NTZ R21, R9 ;  /* 0x0000000900157305 */ /* 0x0003e4000021f000 */
[----:B-1----:R-:W-:-:S05]  /*1490*/  IABS R9, R5 ;  /* 0x0000000500097213 */ /* 0x002fca0000000000 */
[----:B------:R-:W-:Y:S01]  /*14a0*/  IMAD.MOV R9, RZ, RZ, -R9 ;  /* 0x000000ffff097224 */ /* 0x000fe200078e0a09 */
[----:B--2---:R-:W-:Y:S02]  /*14b0*/  R2UR UR19, R2 ;  /* 0x00000000021372ca */ /* 0x004fe400000e0000 */
[----:B------:R-:W-:Y:S02]  /*14c0*/  IABS R2, R4 ;  /* 0x0000000400027213 */ /* 0x000fe40000000000 */
[----:B------:R-:W-:Y:S02]  /*14d0*/  R2UR UR16, R3 ;  /* 0x00000000031072ca */ /* 0x000fe400000e0000 */
[----:B------:R-:W-:-:S07]  /*14e0*/  R2UR UR39, R2 ;  /* 0x00000000022772ca */ /* 0x000fce00000e0000 */
[----:B------:R-:W-:-:S04]  /*14f0*/  UIADD3 UR29, UP0, UPT, UR19, UR12, URZ ;  /* 0x0000000c131d7290 */ /* 0x000fc8000ff1e0ff */
[----:B------:R-:W-:Y:S02]  /*1500*/  ULEA.HI.X.SX32 UR19, UR19, UR13, 0x1, UP0 ;  /* 0x0000000d13137291 */ /* 0x000fe400080f0eff */
[----:B------:R-:W-:Y:S01]  /*1510*/  UIADD3 UR29, UP0, UPT, UR29, -0x1, URZ ;  /* 0xffffffff1d1d7890 */ /* 0x000fe2000ff1e0ff */
[----:B------:R-:W1:Y:S03]  /*1520*/  I2F.RP R2, UR39 ;  /* 0x0000002700027d06 */ /* 0x000e660008209400 */
[----:B------:R-:W-:Y:S02]  /*1530*/  UIADD3.X UR19, UPT, UPT, UR19, -0x1, URZ, UP0, !UPT ;  /* 0xffffffff13137890 */ /* 0x000fe400087fe4ff */
[----:B------:R-:W-:-:S04]  /*1540*/  UIADD3 UR36, UP0, UPT, UR29, UR9, URZ ;  /* 0x000000091d247290 */ /* 0x000fc8000ff1e0ff */
[----:B------:R-:W-:Y:S02]  /*1550*/  UIADD3.X UR30, UPT, UPT, URZ, UR19, URZ, UP0, !UPT ;  /* 0x00000013ff1e7290 */ /* 0x000fe400087fe4ff */
[----:B------:R-:W-:Y:S02]  /*1560*/  UIADD3 UR18, UP0, UPT, UR16, UR10, URZ ;  /* 0x0000000a10127290 */ /* 0x000fe4000ff1e0ff */
[----:B------:R-:W-:Y:S02]  /*1570*/  UIMAD.WIDE.U32 UR52, UR36, UR14, URZ ;  /* 0x0000000e243472a5 */ /* 0x000fe4000f8e00ff */
[----:B------:R-:W-:Y:S01]  /*1580*/  IMAD.WIDE.U32 R12, R12, UR30, RZ ;  /* 0x0000001e0c0c7c25 */ /* 0x000fe2000f8e00ff */
[----:B-1----:R-:W1:Y:S01]  /*1590*/  MUFU.RCP R2, R2 ;  /* 0x0000000200027308 */ /* 0x002e620000001000 */
[----:B------:R-:W-:Y:S02]  /*15a0*/  ULEA.HI.X.SX32 UR16, UR16, UR11, 0x1, UP0 ;  /* 0x0000000b10107291 */ /* 0x000fe400080f0eff */
[----:B------:R-:W-:Y:S01]  /*15b0*/  UIADD3 UR18, UP0, UPT, UR18, -0x1, URZ ;  /* 0xffffffff12127890 */ /* 0x000fe2000ff1e0ff */
[----:B------:R-:W-:Y:S01]  /*15c0*/  IMAD.WIDE.U32 R10, P0, R10, UR36, R12 ;  /* 0x000000240a0a7c25 */ /* 0x000fe2000f80000c */
[----:B------:R-:W2:Y:S02]  /*15d0*/  S2UR UR36, SR_CgaCtaId ;  /* 0x00000000002479c3 */ /* 0x000ea40000008800 */
[----:B------:R-:W-:Y:S01]  /*15e0*/  UIADD3.X UR16, UPT, UPT, UR16, -0x1, URZ, UP0, !UPT ;  /* 0xffffffff10107890 */ /* 0x000fe200087fe4ff */
[----:B------:R-:W-:Y:S01]  /*15f0*/  IMAD.X R3, RZ, RZ, RZ, P0 ;  /* 0x000000ffff037224 */ /* 0x000fe200000e06ff */
[----:B------:R-:W-:Y:S01]  /*1600*/  R2UR UR44, R10 ;  /* 0x000000000a2c72ca */ /* 0x000fe200000e0000 */
[----:B------:R-:W-:Y:S01]  /*1610*/  UIADD3 UR41, UP0, UPT, UR18, UR7, URZ ;  /* 0x0000000712297290 */ /* 0x000fe2000ff1e0ff */
[----:B------:R-:W-:-:S02]  /*1620*/  R2UR UR45, R11 ;  /* 0x000000000b2d72ca */ /* 0x000fc400000e0000 */
[----:B------:R-:W-:Y:S02]  /*1630*/  CS2R R10, SRZ ;  /* 0x00000000000a7805 */ /* 0x000fe4000001ff00 */
[----:B------:R-:W-:Y:S01]  /*1640*/  R2UR UR43, R3 ;  /* 0x00000000032b72ca */ /* 0x000fe200000e0000 */
[----:B------:R-:W-:Y:S01]  /*1650*/  UIADD3.X UR38, UPT, UPT, URZ, UR16, URZ, UP0, !UPT ;  /* 0x00000010ff267290 */ /* 0x000fe200087fe4ff */
[----:B------:R-:W-:Y:S01]  /*1660*/  IMAD.MOV R3, RZ, RZ, -R21 ;  /* 0x000000ffff037224 */ /* 0x000fe200078e0a15 */
[----:B------:R-:W-:Y:S01]  /*1670*/  UIMAD.WIDE.U32 UR46, UR41, UR4, URZ ;  /* 0x00000004292e72a5 */ /* 0x000fe2000f8e00ff */
[----:B-1----:R-:W-:Y:S01]  /*1680*/  VIADD R2, R2, 0xffffffe ;  /* 0x0ffffffe02027836 */ /* 0x002fe20000000000 */
[----:B------:R-:W-:Y:S01]  /*1690*/  UIMAD.WIDE.U32 UR48, UR38, UR4, URZ ;  /* 0x00000004263072a5 */ /* 0x000fe2000f8e00ff */
[----:B------:R-:W-:Y:S01]  /*16a0*/  IMAD R3, R3, UR40, RZ ;  /* 0x0000002803037c24 */ /* 0x000fe2000f8e02ff */
[----:B------:R-:W-:-:S03]  /*16b0*/  UIADD3 URZ, UP3, UPT, UR53, UR44, URZ ;  /* 0x0000002c35ff7290 */ /* 0x000fc6000ff7e0ff */
[----:B------:R-:W1:Y:S01]  /*16c0*/  F2I.FTZ.U32.TRUNC.NTZ R2, R2 ;  /* 0x0000000200027305 */ /* 0x000e62000021f000 */
[----:B------:R-:W-:Y:S01]  /*16d0*/  UMOV UR42, UR45 ;  /* 0x0000002d002a7c82 */ /* 0x000fe20008000000 */
[----:B------:R-:W-:Y:S01]  /*16e0*/  UIMAD.WIDE.U32 UR48, UP0, UR41, UR5, UR48 ;  /* 0x00000005293072a5 */ /* 0x000fe2000f800030 */
[----:B------:R-:W-:Y:S01]  /*16f0*/  R2UR UR46, R9 ;  /* 0x00000000092e72ca */ /* 0x000fe200000e0000 */
[----:B------:R-:W-:Y:S01]  /*1700*/  UIMAD.WIDE.U32.X UR44, UR30, UR15, UR42, UP3 ;  /* 0x0000000f1e2c72a5 */ /* 0x000fe200098e042a */
[----:B------:R-:W-:Y:S01]  /*1710*/  IMAD.U32 R9, RZ, RZ, UR37 ;  /* 0x00000025ff097e24 */ /* 0x000fe2000f8e00ff */
[----:B------:R-:W-:Y:S02]  /*1720*/  UIADD3.X UR43, UPT, UPT, URZ, URZ, URZ, UP0, !UPT ;  /* 0x000000ffff2b7290 */ /* 0x000fe400087fe4ff */
[----:B------:R-:W-:Y:S02]  /*1730*/  USEL UR29, UR29, UR44, !UP2 ;  /* 0x0000002c1d1d7287 */ /* 0x000fe4000d000000 */
[----:B------:R-:W-:Y:S01]  /*1740*/  USEL UR19, UR19, UR45, !UP2 ;  /* 0x0000002d13137287 */ /* 0x000fe2000d000000 */
[----:B------:R-:W-:Y:S01]  /*1750*/  R2UR UR44, R20 ;  /* 0x00000000142c72ca */ /* 0x000fe200000e0000 */
[----:B------:R-:W-:Y:S01]  /*1760*/  UIADD3 URZ, UP0, UPT, UR47, UR48, URZ ;  /* 0x000000302fff7290 */ /* 0x000fe2000ff1e0ff */
[----:B------:R-:W-:Y:S01]  /*1770*/  R2UR UR45, R21 ;  /* 0x00000000152d72ca */ /* 0x000fe200000e0000 */
[----:B------:R-:W-:Y:S01]  /*1780*/  UMOV UR42, UR49 ;  /* 0x00000031002a7c82 */ /* 0x000fe20008000000 */
[----:B------:R-:W-:Y:S01]  /*1790*/  USHF.R.U64 UR19, UR29, UR8, UR19 ;  /* 0x000000081d137299 */ /* 0x000fe20008001213 */
[----:B------:R-:W-:Y:S01]  /*17a0*/  ISETP.NE.OR P2, PT, R9, 0x2, !P2 ;  /* 0x000000020900780c */ /* 0x000fe20005745670 */
[----:B------:R-:W-:Y:S01]  /*17b0*/  UIMAD.WIDE.U32.X UR42, UR38, UR5, UR42, UP0 ;  /* 0x00000005262a72a5 */ /* 0x000fe200080e042a */
[----:B------:R-:W-:Y:S01]  /*17c0*/  IMAD.MOV.U32 R9, RZ, RZ, RZ ;  /* 0x000000ffff097224 */ /* 0x000fe200078e00ff */
[----:B------:R-:W-:-:S02]  /*17d0*/  UIADD3 UR47, UPT, UPT, UR24, -0x1, UR19 ;  /* 0xffffffff182f7890 */ /* 0x000fc4000fffe013 */
[----:B------:R-:W-:Y:S02]  /*17e0*/  USEL UR18, UR18, UR42, !UP1 ;  /* 0x0000002a12127287 */ /* 0x000fe4000c800000 */
[----:B------:R-:W-:Y:S01]  /*17f0*/  USEL UR16, UR16, UR43, !UP1 ;  /* 0x0000002b10107287 */ /* 0x000fe2000c800000 */
[----:B-1----:R-:W-:Y:S01]  /*1800*/  R2UR UR43, R2 ;  /* 0x00000000022b72ca */ /* 0x002fe200000e0000 */
[----:B------:R-:W-:Y:S01]  /*1810*/  IMAD.U32 R2, RZ, RZ, UR47 ;  /* 0x0000002fff027e24 */ /* 0x000fe2000f8e00ff */
[----:B------:R-:W-:Y:S01]  /*1820*/  UMOV UR42, URZ ;  /* 0x000000ff002a7c82 */ /* 0x000fe20008000000 */
[----:B------:R-:W-:Y:S01]  /*1830*/  USHF.R.U64 UR16, UR18, UR6, UR16 ;  /* 0x0000000612107299 */ /* 0x000fe20008001210 */
[----:B------:R-:W-:Y:S01]  /*1840*/  IMAD.HI.U32 R3, R21, R3, UR44 ;  /* 0x0000002c15037e27 */ /* 0x000fe2000f8e0003 */
[----:B------:R-:W1:Y:S01]  /*1850*/  LDCU UR29, c[0x0][0xbe0] ;  /* 0x00017c00ff1d77ac */ /* 0x000e620008000800 */
[----:B------:R-:W-:Y:S01]  /*1860*/  IABS R2, R2 ;  /* 0x0000000200027213 */ /* 0x000fe20000000000 */
[----:B------:R-:W-:-:S02]  /*1870*/  UIADD3 UR45, UPT, UPT, UR21, -0x1, UR16 ;  /* 0xffffffff152d7890 */ /* 0x000fc4000fffe010 */
[----:B------:R-:W-:Y:S01]  /*1880*/  R2UR UR19, R3 ;  /* 0x00000000031372ca */ /* 0x000fe200000e0000 */
[----:B------:R-:W-:Y:S01]  /*1890*/  ULOP3.LUT UR41, URZ, UR21, URZ, 0x33, !UPT ;  /* 0x00000015ff297292 */ /* 0x000fe2000f8e33ff */
[----:B------:R-:W-:Y:S02]  /*18a0*/  R2UR UR16, R2 ;  /* 0x00000000021072ca */ /* 0x000fe400000e0000 */
[----:B------:R-:W-:Y:S01]  /*18b0*/  UIADD3 UR18, UPT, UPT, URZ, -UR43, URZ ;  /* 0x8000002bff127290 */ /* 0x000fe2000fffe0ff */
[----:B------:R-:W-:Y:S01]  /*18c0*/  IABS R2, R4 ;  /* 0x0000000400027213 */ /* 0x000fe20000000000 */
[----:B------:R-:W-:Y:S02]  /*18d0*/  IMAD.U32 R3, RZ, RZ, UR45 ;  /* 0x0000002dff037e24 */ /* 0x000fe4000f8e00ff */
[----:B------:R-:W-:Y:S02]  /*18e0*/  UIMAD UR18, UR18, UR39, URZ ;  /* 0x00000027121272a4 */ /* 0x000fe4000f8e02ff */
[----:B------:R-:W-:Y:S01]  /*18f0*/  IMAD.MOV R2, RZ, RZ, -R2 ;  /* 0x000000ffff027224 */ /* 0x000fe200078e0a02 */
[----:B------:R-:W-:Y:S01]  /*1900*/  IABS R3, R3 ;  /* 0x0000000300037213 */ /* 0x000fe20000000000 */
[----:B------:R-:W-:-:S02]  /*1910*/  UIMAD.WIDE.U32 UR42, UR43, UR18, UR42 ;  /* 0x000000122b2a72a5 */ /* 0x000fc4000f8e002a */
[----:B------:R-:W-:Y:S01]  /*1920*/  ULOP3.LUT UR42, URZ, UR24, URZ, 0x33, !UPT ;  /* 0x00000018ff2a7292 */ /* 0x000fe2000f8e33ff */
[----:B------:R-:W-:Y:S01]  /*1930*/  R2UR UR44, R3 ;  /* 0x00000000032c72ca */ /* 0x000fe200000e0000 */
[----:B------:R-:W-:Y:S01]  /*1940*/  UIMAD.WIDE.U32 UR48, UR19, UR16, URZ ;  /* 0x00000010133072a5 */ /* 0x000fe2000f8e00ff */
[----:B------:R-:W-:Y:S02]  /*1950*/  R2UR UR38, R2 ;  /* 0x00000000022672ca */ /* 0x000fe400000e0000 */
[----:B------:R-:W3:Y:S01]  /*1960*/  LDCU UR18, c[0x0][0x374] ;  /* 0x00006e80ff1277ac */ /* 0x000ee20008000800 */
[----:B------:R-:W4:Y:S03]  /*1970*/  LDC.64 R2, c[0x0][0xbd0] ;  /* 0x0002f400ff027b82 */ /* 0x000f260000000a00 */
[----:B------:R-:W-:Y:S02]  /*1980*/  UMOV UR19, UR49 ;  /* 0x0000003100137c82 */ /* 0x000fe40008000000 */
[----:B------:R-:W-:Y:S01]  /*1990*/  UIMAD UR46, UR19, UR46, UR16 ;  /* 0x0000002e132e72a4 */ /* 0x000fe2000f8e0210 */
[----:B------:R-:W2:Y:S02]  /*19a0*/  LDCU.U8 UR16, c[0x0][0xbd8] ;  /* 0x00017b00ff1077ac */ /* 0x000ea40008000000 */
[----:B------:R-:W-:-:S02]  /*19b0*/  UIMAD.WIDE.U32 UR48, UR43, UR44, URZ ;  /* 0x0000002c2b3072a5 */ /* 0x000fc4000f8e00ff */
[----:B------:R-:W-:-:S05]  /*19c0*/  UISETP.GT.U32.AND UP3, UPT, UR40, UR46, UPT ;  /* 0x0000002e2800728c */ /* 0x000fca000bf64070 */
[----:B------:R-:W-:Y:S01]  /*19d0*/  UMOV UR19, UR49 ;  /* 0x0000003100137c82 */ /* 0x000fe20008000000 */
[----:B---3--:R-:W-:Y:S02]  /*19e0*/  UIMAD.WIDE.U32 UR48, UR28, UR18, URZ ;  /* 0x000000121c3072a5 */ /* 0x008fe4000f8e00ff */
[----:B------:R-:W-:-:S03]  /*19f0*/  UIMAD UR44, UR19, UR38, UR44 ;  /* 0x00000026132c72a4 */ /* 0x000fc6000f8e022c */
[----:B------:R-:W-:Y:S01]  /*1a00*/  UMOV UR19, 0x400 ;  /* 0x0000040000137882 */ /* 0x000fe20000000000 */
[----:B------:R-:W-:Y:S01]  /*1a10*/  UISETP.GT.U32.AND UP0, UPT, UR39, UR44, UPT ;  /* 0x0000002c2700728c */ /* 0x000fe2000bf04070 */
[----:B--2---:R-:W-:Y:S01]  /*1a20*/  ISETP.NE.AND P1, PT, RZ, UR16, PT ;  /* 0x00000010ff007c0c */ /* 0x004fe2000bf25270 */
[----:B------:R-:W-:Y:S02]  /*1a30*/  @!UP3 UIADD3 UR46, UPT, UPT, UR46, -UR40, URZ ;  /* 0x800000282e2eb290 */ /* 0x000fe4000fffe0ff */
[----:B------:R-:W-:Y:S02]  /*1a40*/  ULEA UR36, UR36, UR19, 0x18 ;  /* 0x0000001324247291 */ /* 0x000fe4000f8ec0ff */
[----:B-1----:R-:W-:Y:S02]  /*1a50*/  UISETP.NE.AND UP3, UPT, UR29, 0x1, UPT ;  /* 0x000000011d00788c */ /* 0x002fe4000bf65270 */
[----:B------:R-:W-:Y:S02]  /*1a60*/  UIADD3 UR29, UPT, UPT, UR36, 0x2a0, URZ ;  /* 0x000002a0241d7890 */ /* 0x000fe4000fffe0ff */
[----:B------:R-:W-:-:S02]  /*1a70*/  UIADD3 UR36, UPT, UPT, UR36, 0x200, URZ ;  /* 0x0000020024247890 */ /* 0x000fc4000fffe0ff */
[----:B------:R-:W-:Y:S02]  /*1a80*/  @!UP0 UIADD3 UR44, UPT, UPT, UR44, -UR39, URZ ;  /* 0x800000272c2c8290 */ /* 0x000fe4000fffe0ff */
[----:B------:R-:W-:Y:S02]  /*1a90*/  UISETP.GT.U32.AND UP0, UPT, UR40, UR46, UPT ;  /* 0x0000002e2800728c */ /* 0x000fe4000bf04070 */
[----:B------:R-:W-:Y:S02]  /*1aa0*/  @UP6 USEL UR36, UR36, UR29, !UP5 ;  /* 0x0000001d24246287 */ /* 0x000fe4000e800000 */
[----:B------:R-:W-:Y:S02]  /*1ab0*/  UISETP.GT.U32.AND UP5, UPT, UR39, UR44, UPT ;  /* 0x0000002c2700728c */ /* 0x000fe4000bfa4070 */
[----:B------:R-:W-:Y:S02]  /*1ac0*/  UISETP.GE.AND UP6, UPT, UR47, URZ, UPT ;  /* 0x000000ff2f00728c */ /* 0x000fe4000bfc6270 */
[----:B------:R-:W-:-:S02]  /*1ad0*/  USEL UR30, UR31, UR17, !UP3 ;  /* 0x000000111f1e7287 */ /* 0x000fc4000d800000 */
[----:B------:R-:W-:Y:S02]  /*1ae0*/  USEL UR17, UR17, UR31, !UP3 ;  /* 0x0000001f11117287 */ /* 0x000fe4000d800000 */
[----:B------:R-:W-:Y:S02]  /*1af0*/  @!UP0 UIADD3 UR46, UPT, UPT, UR46, -UR40, URZ ;  /* 0x800000282e2e8290 */ /* 0x000fe4000fffe0ff */
[----:B------:R-:W-:Y:S02]  /*1b00*/  UISETP.GE.AND UP0, UPT, UR45, URZ, UPT ;  /* 0x000000ff2d00728c */ /* 0x000fe4000bf06270 */
[----:B------:R-:W-:Y:S01]  /*1b10*/  USEL UR18, UR28, UR18, !UP3 ;  /* 0x000000121c127287 */ /* 0x000fe2000d800000 */
[----:B------:R-:W1:Y:S01]  /*1b20*/  LDCU UR19, c[0x0][0x378] ;  /* 0x00006f00ff1377ac */ /* 0x000e620008000800 */
[----:B------:R-:W-:Y:S01]  /*1b30*/  UMOV UR31, URZ ;  /* 0x000000ff001f7c82 */ /* 0x000fe20008000000 */
[----:B------:R-:W-:Y:S02]  /*1b40*/  @!UP5 UIADD3 UR44, UPT, UPT, UR44, -UR39, URZ ;  /* 0x800000272c2cd290 */ /* 0x000fe4000fffe0ff */
[----:B------:R-:W-:-:S02]  /*1b50*/  UIMAD.WIDE.U32 UR52, UR17, UR18, UR30 ;  /* 0x00000012113472a5 */ /* 0x000fc4000f8e001e */
[----:B------:R-:W-:Y:S02]  /*1b60*/  @!UP6 UIADD3 UR46, UPT, UPT, -UR46, URZ, URZ ;  /* 0x000000ff2e2ee290 */ /* 0x000fe4000fffe1ff */
[----:B------:R-:W-:Y:S02]  /*1b70*/  UISETP.NE.AND UP6, UPT, UR24, URZ, UPT ;  /* 0x000000ff1800728c */ /* 0x000fe4000bfc5270 */
[----:B------:R-:W-:Y:S02]  /*1b80*/  UISETP.NE.AND UP5, UPT, UR21, URZ, UPT ;  /* 0x000000ff1500728c */ /* 0x000fe4000bfa5270 */
[----:B------:R-:W-:Y:S01]  /*1b90*/  @!UP0 UIADD3 UR44, UPT, UPT, -UR44, URZ, URZ ;  /* 0x000000ff2c2c8290 */ /* 0x000fe2000fffe1ff */
[----:B------:R-:W-:Y:S01]  /*1ba0*/  UMOV UR18, UR52 ;  /* 0x0000003400127c82 */ /* 0x000fe20008000000 */
[----:B------:R-:W-:Y:S02]  /*1bb0*/  UMOV UR17, UR53 ;  /* 0x0000003500117c82 */ /* 0x000fe40008000000 */
[----:B------:R-:W-:Y:S01]  /*1bc0*/  USEL UR44, UR41, UR44, !UP5 ;  /* 0x0000002c292c7287 */ /* 0x000fe2000e800000 */
[----:B----4-:R-:W-:Y:S01]  /*1bd0*/  ISETP.LE.U32.AND P0, PT, R2, UR18, PT ;  /* 0x0000001202007c0c */ /* 0x010fe2000bf03070 */
[----:B------:R-:W-:Y:S01]  /*1be0*/  USEL UR46, UR42, UR46, !UP6 ;  /* 0x0000002e2a2e7287 */ /* 0x000fe2000f000000 */
[----:B------:R-:W-:Y:S01]  /*1bf0*/  IMAD.U32 R2, RZ, RZ, UR17 ;  /* 0x00000011ff027e24 */ /* 0x000fe2000f8e00ff */
[----:B------:R-:W-:-:S02]  /*1c00*/  UIADD3 UR44, UPT, UPT, UR45, -UR44, URZ ;  /* 0x8000002c2d2c7290 */ /* 0x000fc4000fffe0ff */
[----:B------:R-:W-:Y:S02]  /*1c10*/  UIADD3 UR46, UPT, UPT, UR47, -UR46, URZ ;  /* 0x8000002e2f2e7290 */ /* 0x000fe4000fffe0ff */
[----:B-1----:R-:W-:Y:S01]  /*1c20*/  UIMAD.WIDE.U32 UR28, UR48, UR19, URZ ;  /* 0x00000013301c72a5 */ /* 0x002fe2000f8e00ff */
[----:B------:R-:W-:Y:S01]  /*1c30*/  ISETP.GE.U32.AND.EX P0, PT, R2, R3, PT, P0 ;  /* 0x000000030200720c */ /* 0x000fe20003f06100 */
[----:B------:R-:W-:Y:S02]  /*1c40*/  UIMAD UR48, UR46, UR44, URZ ;  /* 0x0000002c2e3072a4 */ /* 0x000fe4000f8e02ff */
[----:B------:R-:W-:Y:S02]  /*1c50*/  USEL UR44, UR44, UR46, !UP3 ;  /* 0x0000002e2c2c7287 */ /* 0x000fe4000d800000 */
[----:B------:R-:W-:Y:S02]  /*1c60*/  UIMAD UR19, UR49, UR19, URZ ;  /* 0x00000013311372a4 */ /* 0x000fe4000f8e02ff */
[----:B------:R-:W-:Y:S01]  /*1c70*/  USHF.R.S32.HI UR49, URZ, 0x1f, UR48 ;  /* 0x0000001fff317899 */ /* 0x000fe20008011430 */
[----:B------:R-:W-:Y:S01]  /*1c80*/  IMAD.U32 R18, RZ, RZ, UR48 ;  /* 0x00000030ff127e24 */ /* 0x000fe2000f8e00ff */
[----:B------:R-:W-:Y:S01]  /*1c90*/  USHF.R.S32.HI UR45, URZ, 0x1f, UR44 ;  /* 0x0000001fff2d7899 */ /* 0x000fe2000801142c */
[----:B------:R-:W-:Y:S01]  /*1ca0*/  IMAD.U32 R12, RZ, RZ, UR44 ;  /* 0x0000002cff0c7e24 */ /* 0x000fe2000f8e00ff */
[----:B------:R-:W-:-:S02]  /*1cb0*/  UIADD3 UR19, UPT, UPT, UR29, UR19, URZ ;  /* 0x000000131d137290 */ /* 0x000fc4000fffe0ff */
[----:B------:R-:W-:Y:S02]  /*1cc0*/  IMAD.U32 R19, RZ, RZ, UR49 ;  /* 0x00000031ff137e24 */ /* 0x000fe4000f8e00ff */
[----:B------:R-:W-:Y:S01]  /*1cd0*/  IMAD.U32 R13, RZ, RZ, UR45 ;  /* 0x0000002dff0d7e24 */ /* 0x000fe2000f8e00ff */
[----:B------:R-:W-:Y:S07]  /*1ce0*/  @P0 BRA P1, `(.L_x_12) ;  /* 0x0000001400d00947 */ /* 0x000fee0000800000 */
[----:B------:R-:W-:Y:S01]  /*1cf0*/  IMAD.U32 R3, RZ, RZ, UR17 ;  /* 0x00000011ff037e24 */ /* 0x000fe2000f8e00ff */
[----:B------:R-:W-:Y:S02]  /*1d00*/  ISETP.LE.U32.AND P0, PT, R18, UR18, PT ;  /* 0x0000001212007c0c */ /* 0x000fe4000bf03070 */
[----:B------:R-:W-:Y:S01]  /*1d10*/  CS2R R10, SRZ ;  /* 0x00000000000a7805 */ /* 0x000fe2000001ff00 */
[----:B------:R-:W-:Y:S01]  /*1d20*/  IMAD.MOV.U32 R9, RZ, RZ, RZ ;  /* 0x000000ffff097224 */ /* 0x000fe200078e00ff */
[----:B------:R-:W-:-:S13]  /*1d30*/  ISETP.GE.U32.AND.EX P0, PT, R3, R19, PT, P0 ;  /* 0x000000130300720c */ /* 0x000fda0003f06100 */
[----:B------:R-:W-:Y:S05]  /*1d40*/  @!P0 BRA `(.L_x_13) ;  /* 0x0000001000ac8947 */ /* 0x000fea0003800000 */
[----:B------:R-:W-:Y:S02]  /*1d50*/  VIADD R2, R8, 0x20 ;  /* 0x0000002008027836 */ /* 0x000fe40000000000 */
[----:B------:R-:W-:Y:S02]  /*1d60*/  IMAD.MOV.U32 R14, RZ, RZ, R8 ;  /* 0x000000ffff0e7224 */ /* 0x000fe400078e0008 */
[----:B-----5:R-:W-:Y:S01]  /*1d70*/  IMAD.MOV.U32 R9, RZ, RZ, R7 ;  /* 0x000000ffff097224 */ /* 0x020fe200078e0007 */
[----:B------:R-:W-:Y:S02]  /*1d80*/  ISETP.GE.AND P0, PT, R2, UR27, PT ;  /* 0x0000001b02007c0c */ /* 0x000fe4000bf06270 */
[----:B------:R-:W-:Y:S02]  /*1d90*/  ISETP.GE.AND P1, PT, R14, UR27, PT ;  /* 0x0000001b0e007c0c */ /* 0x000fe4000bf26270 */
[----:B------:R-:W-:Y:S01]  /*1da0*/  MOV R11, UR12 ;  /* 0x0000000c000b7c02 */ /* 0x000fe20008000f00 */
[----:B------:R-:W-:Y:S01]  /*1db0*/  IMAD.U32 R10, RZ, RZ, UR13 ;  /* 0x0000000dff0a7e24 */ /* 0x000fe2000f8e00ff */
[----:B------:R-:W-:-:S07]  /*1dc0*/  MOV R2, R6 ;  /* 0x0000000600027202 */ /* 0x000fce0000000f00 */
[----:B------:R-:W1:Y:S01]  /*1dd0*/  @!P0 LDC.64 R22, c[0x0][0xbf0] ;  /* 0x0002fc00ff168b82 */ /* 0x000e620000000a00 */
[----:B------:R-:W-:Y:S01]  /*1de0*/  UIADD3 UR12, UP0, UPT, UR10, -0x1, URZ ;  /* 0xffffffff0a0c7890 */ /* 0x000fe2000ff1e0ff */
[----:B------:R-:W-:Y:S03]  /*1df0*/  BSSY.RECONVERGENT B0, `(.L_x_14) ;  /* 0x000004f000007945 */ /* 0x000fe60003800200 */
[----:B------:R-:W-:Y:S01]  /*1e00*/  UIADD3.X UR13, UPT, UPT, UR11, -0x1, URZ, UP0, !UPT ;  /* 0xffffffff0b0d7890 */ /* 0x000fe200087fe4ff */
[----:B------:R-:W-:Y:S01]  /*1e10*/  MOV R18, 0x7fffffff ;  /* 0x7fffffff00127802 */ /* 0x000fe20000000f00 */
[----:B------:R-:W-:Y:S02]  /*1e20*/  IMAD.MOV.U32 R19, RZ, RZ, RZ ;  /* 0x000000ffff137224 */ /* 0x000fe400078e00ff */
[----:B-1----:R-:W-:-:S05]  /*1e30*/  @!P0 IMAD.WIDE.U32 R22, R14, 0xc, R22 ;  /* 0x0000000c0e168825 */ /* 0x002fca00078e0016 */
[----:B------:R1:W5:Y:S04]  /*1e40*/  @!P0 LDG.E R6, desc[UR50][R22.64+0x180] ;  /* 0x0001803216068981 */ /* 0x000368000c1e1900 */
[----:B------:R1:W5:Y:S01]  /*1e50*/  @!P0 LDG.E R7, desc[UR50][R22.64+0x184] ;  /* 0x0001843216078981 */ /* 0x000362000c1e1900 */
[----:B------:R-:W-:-:S04]  /*1e60*/  IADD3 R11, P0, PT, R11, -0x1, RZ ;  /* 0xffffffff0b0b7810 */ /* 0x000fc80007f1e0ff */
[----:B------:R-:W-:Y:S01]  /*1e70*/  IADD3.X R10, PT, PT, R10, -0x1, RZ, P0, !PT ;  /* 0xffffffff0a0a7810 */ /* 0x000fe200007fe4ff */
[----:B------:R-:W-:Y:S08]  /*1e80*/  @P1 BRA `(.L_x_15) ;  /* 0x0000000400141947 */ /* 0x000ff00003800000 */
[C---:B------:R-:W-:Y:S01]  /*1e90*/  IADD3 R3, P1, PT, R2.reuse, R11, RZ ;  /* 0x0000000b02037210 */ /* 0x040fe20007f3e0ff */
[----:B------:R-:W-:Y:S01]  /*1ea0*/  IMAD.MOV.U32 R20, RZ, RZ, RZ ;  /* 0x000000ffff147224 */ /* 0x000fe200078e00ff */
[----:B------:R-:W-:Y:S02]  /*1eb0*/  IADD3 R13, P0, PT, R9, UR12, RZ ;  /* 0x0000000c090d7c10 */ /* 0x000fe4000ff1e0ff */
[----:B------:R-:W-:Y:S02]  /*1ec0*/  LEA.HI.X.SX32 R2, R2, R10, 0x1, P1 ;  /* 0x0000000a02027211 */ /* 0x000fe400008f0eff */
[----:B------:R-:W-:Y:S02]  /*1ed0*/  IADD3 R26, P1, PT, R3, UR9, RZ ;  /* 0x00000009031a7c10 */ /* 0x000fe4000ff3e0ff */
[----:B------:R-:W-:Y:S02]  /*1ee0*/  LEA.HI.X.SX32 R12, R9, UR13, 0x1, P0 ;  /* 0x0000000d090c7c11 */ /* 0x000fe400080f0eff */
[----:B------:R-:W-:Y:S01]  /*1ef0*/  IADD3 R18, P0, PT, R13, UR7, RZ ;  /* 0x000000070d127c10 */ /* 0x000fe2000ff1e0ff */
[----:B------:R-:W-:-:S04]  /*1f00*/  IMAD.X R9, RZ, RZ, R2, P1 ;  /* 0x000000ffff097224 */ /* 0x000fc800008e0602 */
[----:B------:R-:W-:Y:S02]  /*1f10*/  IMAD.X R17, RZ, RZ, R12, P0 ;  /* 0x000000ffff117224 */ /* 0x000fe400000e060c */
[----:B------:R-:W-:-:S04]  /*1f20*/  IMAD.WIDE.U32 R24, R9, UR14, RZ ;  /* 0x0000000e09187c25 */ /* 0x000fc8000f8e00ff */
[----:B-1----:R-:W-:-:S04]  /*1f30*/  IMAD.WIDE.U32 R22, R17, UR4, RZ ;  /* 0x0000000411167c25 */ /* 0x002fc8000f8e00ff */
[----:B------:R-:W-:-:S04]  /*1f40*/  IMAD.WIDE.U32 R24, P1, R26, UR15, R24 ;  /* 0x0000000f1a187c25 */ /* 0x000fc8000f820018 */
[----:B------:R-:W-:-:S04]  /*1f50*/  IMAD.WIDE.U32 R26, R26, UR14, RZ ;  /* 0x0000000e1a1a7c25 */ /* 0x000fc8000f8e00ff */
[----:B------:R-:W-:-:S04]  /*1f60*/  IMAD.WIDE.U32 R22, P0, R18, UR5, R22 ;  /* 0x0000000512167c25 */ /* 0x000fc8000f800016 */
[----:B------:R-:W-:-:S04]  /*1f70*/  IMAD.WIDE.U32 R18, R18, UR4, RZ ;  /* 0x0000000412127c25 */ /* 0x000fc8000f8e00ff */
[----:B------:R-:W-:Y:S01]  /*1f80*/  IMAD.X R29, RZ, RZ, RZ, P1 ;  /* 0x000000ffff1d7224 */ /* 0x000fe200008e06ff */
[----:B------:R-:W-:Y:S01]  /*1f90*/  IADD3 RZ, P1, PT, R27, R24, RZ ;  /* 0x000000181bff7210 */ /* 0x000fe20007f3e0ff */
[----:B------:R-:W-:Y:S01]  /*1fa0*/  IMAD.X R27, RZ, RZ, RZ, P0 ;  /* 0x000000ffff1b7224 */ /* 0x000fe200000e06ff */
[----:B------:R-:W-:Y:S01]  /*1fb0*/  IADD3 RZ, P0, PT, R19, R22, RZ ;  /* 0x0000001613ff7210 */ /* 0x000fe20007f1e0ff */
[----:B------:R-:W-:Y:S02]  /*1fc0*/  IMAD.MOV.U32 R26, RZ, RZ, R23 ;  /* 0x000000ffff1a7224 */ /* 0x000fe400078e0017 */
[----:B------:R-:W-:Y:S02]  /*1fd0*/  IMAD.MOV.U32 R28, RZ, RZ, R25 ;  /* 0x000000ffff1c7224 */ /* 0x000fe400078e0019 */
[----:B------:R-:W-:Y:S01]  /*1fe0*/  IMAD.WIDE.U32.X R26, R17, UR5, R26, P0 ;  /* 0x00000005111a7c25 */ /* 0x000fe200080e041a */
[----:B------:R-:W-:-:S03]  /*1ff0*/  PLOP3.LUT P0, PT, PT, PT, UP1, 0x80, 0x8 ;  /* 0x000000000008781c */ /* 0x000fc60003f0f018 */
[----:B------:R-:W-:Y:S01]  /*2000*/  IMAD.WIDE.U32.X R28, R9, UR15, R28, P1 ;  /* 0x0000000f091c7c25 */ /* 0x000fe200088e041c */
[----:B------:R-:W-:Y:S02]  /*2010*/  PLOP3.LUT P1, PT, PT, PT, UP2, 0x80, 0x8 ;  /* 0x000000000008781c */ /* 0x000fe40003f2f028 */
[----:B------:R-:W-:Y:S02]  /*2020*/  SEL R13, R13, R26, !P0 ;  /* 0x0000001a0d0d7207 */ /* 0x000fe40004000000 */
[----:B------:R-:W-:Y:S02]  /*2030*/  SEL R12, R12, R27, !P0 ;  /* 0x0000001b0c0c7207 */ /* 0x000fe40004000000 */
[----:B------:R-:W-:Y:S02]  /*2040*/  SEL R3, R3, R28, !P1 ;  /* 0x0000001c03037207 */ /* 0x000fe40004800000 */
[----:B------:R-:W-:Y:S01]  /*2050*/  SEL R28, R2, R29, !P1 ;  /* 0x0000001d021c7207 */ /* 0x000fe20004800000 */
[----:B------:R-:W-:Y:S01]  /*2060*/  IMAD.MOV R2, RZ, RZ, -R21 ;  /* 0x000000ffff027224 */ /* 0x000fe200078e0a15 */
[----:B------:R-:W-:-:S02]  /*2070*/  SHF.R.U64 R13, R13, UR6, R12 ;  /* 0x000000060d0d7c19 */ /* 0x000fc4000800120c */
[----:B------:R-:W-:Y:S02]  /*2080*/  SHF.R.U64 R28, R3, UR8, R28 ;  /* 0x00000008031c7c19 */ /* 0x000fe4000800121c */
[----:B------:R-:W-:Y:S01]  /*2090*/  IADD3 R12, PT, PT, R4, -0x1, R13 ;  /* 0xffffffff040c7810 */ /* 0x000fe20007ffe00d */
[----:B------:R-:W-:Y:S01]  /*20a0*/  IMAD R13, R2, UR40, RZ ;  /* 0x00000028020d7c24 */ /* 0x000fe2000f8e02ff */
[----:B------:R-:W-:Y:S02]  /*20b0*/  IADD3 R17, PT, PT, R5, -0x1, R28 ;  /* 0xffffffff05117810 */ /* 0x000fe40007ffe01c */
[----:B------:R-:W-:Y:S01]  /*20c0*/  IABS R3, R5 ;  /* 0x0000000500037213 */ /* 0x000fe20000000000 */
[----:B------:R-:W-:Y:S01]  /*20d0*/  IMAD.HI.U32 R20, R21, R13, R20 ;  /* 0x0000000d15147227 */ /* 0x000fe200078e0014 */
[----:B------:R-:W-:Y:S02]  /*20e0*/  IABS R9, R17 ;  /* 0x0000001100097213 */ /* 0x000fe40000000000 */
[----:B------:R-:W-:Y:S01]  /*20f0*/  IABS R2, R12 ;  /* 0x0000000c00027213 */ /* 0x000fe20000000000 */
[----:B------:R-:W-:Y:S01]  /*2100*/  IMAD.MOV R3, RZ, RZ, -R3 ;  /* 0x000000ffff037224 */ /* 0x000fe200078e0a03 */
[----:B------:R-:W-:Y:S01]  /*2110*/  ISETP.GE.AND P4, PT, R17, RZ, PT ;  /* 0x000000ff1100720c */ /* 0x000fe20003f86270 */
[----:B------:R-:W-:Y:S01]  /*2120*/  IMAD.HI.U32 R20, R20, R9, RZ ;  /* 0x0000000914147227 */ /* 0x000fe200078e00ff */
[----:B------:R-:W-:-:S03]  /*2130*/  ISETP.GE.AND P3, PT, R12, RZ, PT ;  /* 0x000000ff0c00720c */ /* 0x000fc60003f66270 */
[----:B------:R-:W-:-:S04]  /*2140*/  IMAD.HI.U32 R13, R2, UR43, RZ ;  /* 0x0000002b020d7c27 */ /* 0x000fc8000f8e00ff */
[----:B------:R-:W-:Y:S02]  /*2150*/  IMAD R18, R20, R3, R9 ;  /* 0x0000000314127224 */ /* 0x000fe400078e0209 */
[----:B------:R-:W-:Y:S02]  /*2160*/  IMAD R9, R13, UR38, R2 ;  /* 0x000000260d097c24 */ /* 0x000fe4000f8e0202 */
[----:B------:R-:W-:Y:S01]  /*2170*/  IMAD.U32 R3, RZ, RZ, UR42 ;  /* 0x0000002aff037e24 */ /* 0x000fe2000f8e00ff */
[----:B------:R-:W-:Y:S01]  /*2180*/  ISETP.LT.U32.AND P1, PT, R18, UR40, PT ;  /* 0x0000002812007c0c */ /* 0x000fe2000bf21070 */
[----:B------:R-:W-:Y:S01]  /*2190*/  IMAD.U32 R2, RZ, RZ, UR41 ;  /* 0x00000029ff027e24 */ /* 0x000fe2000f8e00ff */
[----:B------:R-:W-:-:S11]  /*21a0*/  ISETP.LT.U32.AND P0, PT, R9, UR39, PT ;  /* 0x0000002709007c0c */ /* 0x000fd6000bf01070 */
[----:B------:R-:W-:Y:S02]  /*21b0*/  @!P1 VIADD R18, R18, -UR40 ;  /* 0x8000002812129c36 */ /* 0x000fe40008000000 */
[----:B------:R-:W-:-:S03]  /*21c0*/  @!P0 VIADD R9, R9, -UR39 ;  /* 0x8000002709098c36 */ /* 0x000fc60008000000 */
[----:B------:R-:W-:Y:S02]  /*21d0*/  ISETP.LT.U32.AND P1, PT, R18, UR40, PT ;  /* 0x0000002812007c0c */ /* 0x000fe4000bf21070 */
[----:B------:R-:W-:-:S11]  /*21e0*/  ISETP.LT.U32.AND P0, PT, R9, UR39, PT ;  /* 0x0000002709007c0c */ /* 0x000fd6000bf01070 */
[----:B------:R-:W-:Y:S01]  /*21f0*/  @!P1 VIADD R18, R18, -UR40 ;  /* 0x8000002812129c36 */ /* 0x000fe20008000000 */
[----:B------:R-:W-:Y:S01]  /*2200*/  PLOP3.LUT P1, PT, PT, PT, UP6, 0x80, 0x8 ;  /* 0x000000000008781c */ /* 0x000fe20003f2f068 */
[----:B------:R-:W-:Y:S01]  /*2210*/  @!P0 VIADD R9, R9, -UR39 ;  /* 0x8000002709098c36 */ /* 0x000fe20008000000 */
[----:B------:R-:W-:Y:S01]  /*2220*/  PLOP3.LUT P0, PT, PT, PT, UP5, 0x80, 0x8 ;  /* 0x000000000008781c */ /* 0x000fe20003f0f058 */
[----:B------:R-:W-:Y:S02]  /*2230*/  @!P4 IMAD.MOV R18, RZ, RZ, -R18 ;  /* 0x000000ffff12c224 */ /* 0x000fe400078e0a12 */
[----:B------:R-:W-:-:S03]  /*2240*/  @!P3 IMAD.MOV R9, RZ, RZ, -R9 ;  /* 0x000000ffff09b224 */ /* 0x000fc600078e0a09 */
[----:B------:R-:W-:Y:S02]  /*2250*/  SEL R18, R3, R18, !P1 ;  /* 0x0000001203127207 */ /* 0x000fe40004800000 */
[----:B------:R-:W-:Y:S02]  /*2260*/  SEL R9, R2, R9, !P0 ;  /* 0x0000000902097207 */ /* 0x000fe40004000000 */
[----:B------:R-:W-:Y:S01]  /*2270*/  PLOP3.LUT P0, PT, PT, PT, UP3, 0x80, 0x8 ;  /* 0x000000000008781c */ /* 0x000fe20003f0f038 */
[----:B------:R-:W-:Y:S02]  /*2280*/  IMAD.IADD R18, R17, 0x1, -R18 ;  /* 0x0000000111127824 */ /* 0x000fe400078e0a12 */
[----:B------:R-:W-:-:S05]  /*2290*/  IMAD.IADD R9, R12, 0x1, -R9 ;  /* 0x000000010c097824 */ /* 0x000fca00078e0a09 */
[----:B------:R-:W-:Y:S01]  /*22a0*/  SEL R12, R9, R18, !P0 ;  /* 0x00000012090c7207 */ /* 0x000fe20004000000 */
[----:B------:R-:W-:-:S03]  /*22b0*/  IMAD R18, R18, R9, RZ ;  /* 0x0000000912127224 */ /* 0x000fc600078e02ff */
[----:B------:R-:W-:Y:S02]  /*22c0*/  SHF.R.S32.HI R13, RZ, 0x1f, R12 ;  /* 0x0000001fff0d7819 */ /* 0x000fe4000001140c */
[----:B------:R-:W-:Y:S02]  /*22d0*/  SHF.R.S32.HI R19, RZ, 0x1f, R18 ;  /* 0x0000001fff137819 */ /* 0x000fe40000011412 */
.L_x_15:
[----:B------:R-:W-:Y:S05]  /*22e0*/  BSYNC.RECONVERGENT B0 ;  /* 0x0000000000007941 */ /* 0x000fea0003800200 */
.L_x_14:
[----:B------:R-:W2:Y:S01]  /*22f0*/  SHFL.UP PT, R3, R18, 0x1, RZ ;  /* 0x0420000012037989 */ /* 0x000ea200000e00ff */
[C---:B------:R-:W-:Y:S02]  /*2300*/  ISETP.NE.AND P6, PT, R8.reuse, RZ, PT ;  /* 0x000000ff0800720c */ /* 0x040fe40003fc5270 */
[C---:B------:R-:W-:Y:S01]  /*2310*/  ISETP.GE.U32.AND P1, PT, R8.reuse, 0x2, PT ;  /* 0x000000020800780c */ /* 0x040fe20003f26070 */
[----:B------:R-:W3:Y:S01]  /*2320*/  SHFL.UP PT, R2, R19, 0x1, RZ ;  /* 0x0420000013027989 */ /* 0x000ee200000e00ff */
[C---:B------:R-:W-:Y:S02]  /*2330*/  ISETP.GE.U32.AND P3, PT, R8.reuse, 0x4, PT ;  /* 0x000000040800780c */ /* 0x040fe40003f66070 */
[C---:B------:R-:W-:Y:S02]  /*2340*/  ISETP.GE.U32.AND P4, PT, R8.reuse, 0x8, PT ;  /* 0x000000080800780c */ /* 0x040fe40003f86070 */
[----:B------:R-:W-:Y:S02]  /*2350*/  ISETP.GE.U32.AND P5, PT, R8, 0x10, PT ;  /* 0x000000100800780c */ /* 0x000fe40003fa6070 */
[----:B--2---:R-:W-:-:S02]  /*2360*/  SEL R3, R3, RZ, P6 ;  /* 0x000000ff03037207 */ /* 0x004fc40003000000 */
[----:B---3--:R-:W-:Y:S02]  /*2370*/  SEL R2, R2, RZ, P6 ;  /* 0x000000ff02027207 */ /* 0x008fe40003000000 */
[----:B------:R-:W-:-:S05]  /*2380*/  IADD3 R3, P0, PT, R3, R18, RZ ;  /* 0x0000001203037210 */ /* 0x000fca0007f1e0ff */
[----:B------:R-:W-:Y:S01]  /*2390*/  IMAD.X R2, R2, 0x1, R19, P0 ;  /* 0x0000000102027824 */ /* 0x000fe200000e0613 */
[----:B------:R-:W2:Y:S04]  /*23a0*/  SHFL.UP PT, R20, R3, 0x2, RZ ;  /* 0x0440000003147989 */ /* 0x000ea800000e00ff */
[----:B------:R-:W3:Y:S01]  /*23b0*/  SHFL.UP PT, R9, R2, 0x2, RZ ;  /* 0x0440000002097989 */ /* 0x000ee200000e00ff */
[----:B--2---:R-:W-:-:S04]  /*23c0*/  SEL R20, R20, RZ, P1 ;  /* 0x000000ff14147207 */ /* 0x004fc80000800000 */
[----:B------:R-:W-:Y:S02]  /*23d0*/  IADD3 R20, P0, PT, R20, R3, RZ ;  /* 0x0000000314147210 */ /* 0x000fe40007f1e0ff */
[----:B---3--:R-:W-:-:S03]  /*23e0*/  SEL R9, R9, RZ, P1 ;  /* 0x000000ff09097207 */ /* 0x008fc60000800000 */
[----:B------:R-:W2:Y:S02]  /*23f0*/  SHFL.UP PT, R17, R20, 0x4, RZ ;  /* 0x0480000014117989 */ /* 0x000ea400000e00ff */
[----:B------:R-:W-:-:S05]  /*2400*/  IMAD.X R9, R9, 0x1, R2, P0 ;  /* 0x0000000109097824 */ /* 0x000fca00000e0602 */
[----:B------:R-:W3:Y:S01]  /*2410*/  SHFL.UP PT, R21, R9, 0x4, RZ ;  /* 0x0480000009157989 */ /* 0x000ee200000e00ff */
[----:B--2---:R-:W-:-:S04]  /*2420*/  SEL R17, R17, RZ, P3 ;  /* 0x000000ff11117207 */ /* 0x004fc80001800000 */
[----:B------:R-:W-:Y:S02]  /*2430*/  IADD3 R17, P0, PT, R17, R20, RZ ;  /* 0x0000001411117210 */ /* 0x000fe40007f1e0ff */
[----:B---3--:R-:W-:-:S03]  /*2440*/  SEL R2, R21, RZ, P3 ;  /* 0x000000ff15027207 */ /* 0x008fc60001800000 */
[----:B-1----:R-:W1:Y:S02]  /*2450*/  SHFL.UP PT, R22, R17, 0x8, RZ ;  /* 0x0500000011167989 */ /* 0x002e6400000e00ff */
[----:B------:R-:W-:-:S05]  /*2460*/  IMAD.X R2, R2, 0x1, R9, P0 ;  /* 0x0000000102027824 */ /* 0x000fca00000e0609 */
[----:B------:R-:W2:Y:S01]  /*2470*/  SHFL.UP PT, R3, R2, 0x8, RZ ;  /* 0x0500000002037989 */ /* 0x000ea200000e00ff */
[----:B-1----:R-:W-:-:S04]  /*2480*/  SEL R22, R22, RZ, P4 ;  /* 0x000000ff16167207 */ /* 0x002fc80002000000 */
[----:B------:R-:W-:Y:S02]  /*2490*/  IADD3 R20, P0, PT, R22, R17, RZ ;  /* 0x0000001116147210 */ /* 0x000fe40007f1e0ff */
[----:B--2---:R-:W-:-:S05]  /*24a0*/  SEL R3, R3, RZ, P4 ;  /* 0x000000ff03037207 */ /* 0x004fca0002000000 */
[----:B------:R-:W-:Y:S02]  /*24b0*/  IMAD.X R9, R3, 0x1, R2, P0 ;  /* 0x0000000103097824 */ /* 0x000fe400000e0602 */
[----:B------:R-:W1:Y:S01]  /*24c0*/  SHFL.UP PT, R3, R20, 0x10, RZ ;  /* 0x0600000014037989 */ /* 0x000e6200000e00ff */
[----:B------:R-:W-:-:S03]  /*24d0*/  IMAD.U32 R2, RZ, RZ, UR17 ;  /* 0x00000011ff027e24 */ /* 0x000fc6000f8e00ff */
[----:B------:R-:W2:Y:S01]  /*24e0*/  SHFL.UP PT, R24, R9, 0x10, RZ ;  /* 0x0600000009187989 */ /* 0x000ea200000e00ff */
[----:B-1----:R-:W-:Y:S02]  /*24f0*/  SEL R3, R3, RZ, P5 ;  /* 0x000000ff03037207 */ /* 0x002fe40002800000 */
[----:B--2---:R-:W-:Y:S02]  /*2500*/  SEL R24, R24, RZ, P5 ;  /* 0x000000ff18187207 */ /* 0x004fe40002800000 */
[----:B------:R-:W-:-:S05]  /*2510*/  IADD3 R22, P0, PT, R3, R20, RZ ;  /* 0x0000001403167210 */ /* 0x000fca0007f1e0ff */
[----:B------:R-:W-:Y:S01]  /*2520*/  IMAD.X R21, R24, 0x1, R9, P0 ;  /* 0x0000000118157824 */ /* 0x000fe200000e0609 */
[----:B------:R-:W-:Y:S01]  /*2530*/  ISETP.LE.U32.AND P0, PT, R22, UR18, PT ;  /* 0x0000001216007c0c */ /* 0x000fe2000bf03070 */
[----:B------:R-:W-:Y:S02]  /*2540*/  IMAD.MOV.U32 R20, RZ, RZ, R22 ;  /* 0x000000ffff147224 */ /* 0x000fe400078e0016 */
[----:B------:R-:W-:Y:S01]  /*2550*/  IMAD.MOV.U32 R17, RZ, RZ, R21 ;  /* 0x000000ffff117224 */ /* 0x000fe200078e0015 */
[----:B------:R-:W-:Y:S02]  /*2560*/  ISETP.GE.U32.AND.EX P0, PT, R2, R21, PT, P0 ;  /* 0x000000150200720c */ /* 0x000fe40003f06100 */
[----:B------:R-:W-:-:S11]  /*2570*/  CS2R R2, SRZ ;  /* 0x0000000000027805 */ /* 0x000fd6000001ff00 */
[----:B------:R-:W-:-:S04]  /*2580*/  VOTE.ANY R23, PT, !P0 ;  /* 0x0000000000177806 */ /* 0x000fc800040e0100 */
[----:B------:R-:W-:-:S13]  /*2590*/  ISETP.NE.AND P0, PT, R23, RZ, PT ;  /* 0x000000ff1700720c */ /* 0x000fda0003f05270 */
[----:B------:R-:W-:Y:S05]  /*25a0*/  @P0 BRA `(.L_x_16) ;  /* 0x0000000800500947 */ /* 0x000fea0003800000 */
[----:B------:R-:W1:Y:S01]  /*25b0*/  LDC R9, c[0x0][0xbe0] ;  /* 0x0002f800ff097b82 */ /* 0x000e620000000800 */
[----:B------:R-:W-:Y:S01]  /*25c0*/  LOP3.LUT R16, R16, 0xfffffffe, RZ, 0xc0, !PT ;  /* 0xfffffffe10107812 */ /* 0x000fe200078ec0ff */
[----:B------:R-:W2:Y:S01]  /*25d0*/  LDCU UR27, c[0x0][0xbe8] ;  /* 0x00017d00ff1b77ac */ /* 0x000ea20008000800 */
[----:B------:R-:W3:Y:S01]  /*25e0*/  LDCU.64 UR10, c[0x0][0xba8] ;  /* 0x00017500ff0a77ac */ /* 0x000ee20008000a00 */
[----:B------:R-:W4:Y:S01]  /*25f0*/  LDCU.64 UR8, c[0x0][0xbb0] ;  /* 0x00017600ff0877ac */ /* 0x000f220008000a00 */
[----:B------:R-:W1:Y:S02]  /*2600*/  LDCU.128 UR4, c[0x0][0xbc0] ;  /* 0x00017800ff0477ac */ /* 0x000e640008000c00 */
[----:B-1----:R-:W-:-:S13]  /*2610*/  ISETP.NE.AND P0, PT, R9, 0x1, PT ;  /* 0x000000010900780c */ /* 0x002fda0003f05270 */
[----:B--234-:R-:W-:-:S07]  /*2620*/  @P0 LOP3.LUT R16, R16, 0x1, RZ, 0xfc, !PT ;  /* 0x0000000110100812 */ /* 0x01cfce00078efcff */
.L_x_19:
[C---:B------:R-:W-:Y:S01]  /*2630*/  VIADD R2, R14.reuse, 0x40 ;  /* 0x000000400e027836 */ /* 0x040fe20000000000 */
[----:B-----5:R-:W-:Y:S01]  /*2640*/  MOV R20, R6 ;  /* 0x0000000600147202 */ /* 0x020fe20000000f00 */
[----:B------:R-:W-:Y:S02]  /*2650*/  VIADD R14, R14, 0x20 ;  /* 0x000000200e0e7836 */ /* 0x000fe40000000000 */
[----:B------:R-:W-:Y:S01]  /*2660*/  IMAD.MOV.U32 R17, RZ, RZ, R7 ;  /* 0x000000ffff117224 */ /* 0x000fe200078e0007 */
[----:B------:R-:W-:-:S13]  /*2670*/  ISETP.GE.AND P0, PT, R2, UR27, PT ;  /* 0x0000001b02007c0c */ /* 0x000fda000bf06270 */
[----:B------:R-:W1:Y:S01]  /*2680*/  @!P0 LDC.64 R24, c[0x0][0xbf0] ;  /* 0x0002fc00ff188b82 */ /* 0x000e620000000a00 */
[----:B------:R2:W3:Y:S01]  /*2690*/  SHFL.IDX PT, R2, R21, 0x1f, 0x1f ;  /* 0x03e01f0015027f89 */ /* 0x0004e200000e0000 */
[----:B------:R-:W-:Y:S01]  /*26a0*/  BSSY.RECONVERGENT B0, `(.L_x_17) ;  /* 0x000005e000007945 */ /* 0x000fe20003800200 */
[----:B------:R-:W-:Y:S02]  /*26b0*/  HFMA2 R19, -RZ, RZ, 0, 0 ;  /* 0x00000000ff137431 */ /* 0x000fe400000001ff */
[----:B------:R2:W4:Y:S01]  /*26c0*/  SHFL.IDX PT, R3, R22, 0x1f, 0x1f ;  /* 0x03e01f0016037f89 */ /* 0x00052200000e0000 */
[----:B-1----:R-:W-:-:S05]  /*26d0*/  @!P0 IMAD.WIDE.U32 R24, R14, 0xc, R24 ;  /* 0x0000000c0e188825 */ /* 0x002fca00078e0018 */
[----:B------:R2:W5:Y:S04]  /*26e0*/  @!P0 LDG.E R6, desc[UR50][R24.64+0x180] ;  /* 0x0001803218068981 */ /* 0x000568000c1e1900 */
[----:B------:R2:W5:Y:S01]  /*26f0*/  @!P0 LDG.E R7, desc[UR50][R24.64+0x184] ;  /* 0x0001843218078981 */ /* 0x000562000c1e1900 */
[----:B------:R-:W-:Y:S02]  /*2700*/  ISETP.GE.AND P0, PT, R14, UR27, PT ;  /* 0x0000001b0e007c0c */ /* 0x000fe4000bf06270 */
[----:B------:R-:W-:-:S11]  /*2710*/  MOV R18, 0x7fffffff ;  /* 0x7fffffff00127802 */ /* 0x000fd60000000f00 */
[----:B---34-:R-:W-:Y:S05]  /*2720*/  @P0 BRA `(.L_x_18) ;  /* 0x0000000400540947 */ /* 0x018fea0003800000 */
[----:B------:R-:W-:-:S04]  /*2730*/  IADD3 R13, P0, PT, R20, R11, RZ ;  /* 0x0000000b140d7210 */ /* 0x000fc80007f1e0ff */
[----:B------:R-:W-:Y:S02]  /*2740*/  LEA.HI.X.SX32 R12, R20, R10, 0x1, P0 ;  /* 0x0000000a140c7211 */ /* 0x000fe400000f0eff */
[----:B------:R-:W-:-:S04]  /*2750*/  IADD3 R20, P0, PT, R17, UR12, RZ ;  /* 0x0000000c11147c10 */ /* 0x000fc8000ff1e0ff */
[----:B------:R-:W-:Y:S02]  /*2760*/  LEA.HI.X.SX32 R19, R17, UR13, 0x1, P0 ;  /* 0x0000000d11137c11 */ /* 0x000fe400080f0eff */
[----:B------:R-:W-:-:S05]  /*2770*/  IADD3 R18, P0, PT, R13, UR9, RZ ;  /* 0x000000090d127c10 */ /* 0x000fca000ff1e0ff */
[----:B------:R-:W-:Y:S01]  /*2780*/  IMAD.X R17, RZ, RZ, R12, P0 ;  /* 0x000000ffff117224 */ /* 0x000fe200000e060c */
[----:B--2---:R-:W-:Y:S01]  /*2790*/  IADD3 R22, P0, PT, R20, UR7, RZ ;  /* 0x0000000714167c10 */ /* 0x004fe2000ff1e0ff */
[----:B------:R-:W-:-:S04]  /*27a0*/  IMAD.WIDE.U32 R30, R18, UR10, RZ ;  /* 0x0000000a121e7c25 */ /* 0x000fc8000f8e00ff */
[----:B------:R-:W-:-:S04]  /*27b0*/  IMAD.WIDE.U32 R28, R17, UR10, RZ ;  /* 0x0000000a111c7c25 */ /* 0x000fc8000f8e00ff */
[----:B------:R-:W-:Y:S02]  /*27c0*/  IMAD.X R21, RZ, RZ, R19, P0 ;  /* 0x000000ffff157224 */ /* 0x000fe400000e0613 */
[----:B------:R-:W-:-:S04]  /*27d0*/  IMAD.WIDE.U32 R28, P0, R18, UR11, R28 ;  /* 0x0000000b121c7c25 */ /* 0x000fc8000f80001c */
[----:B------:R-:W-:-:S04]  /*27e0*/  IMAD.WIDE.U32 R24, R21, UR4, RZ ;  /* 0x0000000415187c25 */ /* 0x000fc8000f8e00ff */
[----:B------:R-:W-:Y:S02]  /*27f0*/  IMAD.X R27, RZ, RZ, RZ, P0 ;  /* 0x000000ffff1b7224 */ /* 0x000fe400000e06ff */
[----:B------:R-:W-:-:S04]  /*2800*/  IMAD.WIDE.U32 R24, P0, R22, UR5, R24 ;  /* 0x0000000516187c25 */ /* 0x000fc8000f800018 */
[----:B------:R-:W-:Y:S01]  /*2810*/  IMAD.X R23, RZ, RZ, RZ, P0 ;  /* 0x000000ffff177224 */ /* 0x000fe200000e06ff */
[----:B------:R-:W-:Y:S01]  /*2820*/  IADD3 RZ, P0, PT, R31, R28, RZ ;  /* 0x0000001c1fff7210 */ /* 0x000fe20007f1e0ff */
[----:B------:R-:W-:Y:S02]  /*2830*/  IMAD.MOV.U32 R26, RZ, RZ, R29 ;  /* 0x000000ffff1a7224 */ /* 0x000fe400078e001d */
[----:B------:R-:W-:-:S04]  /*2840*/  IMAD.WIDE.U32 R28, R22, UR4, RZ ;  /* 0x00000004161c7c25 */ /* 0x000fc8000f8e00ff */
[----:B------:R-:W-:Y:S01]  /*2850*/  IMAD.WIDE.U32.X R26, R17, UR11, R26, P0 ;  /* 0x0000000b111a7c25 */ /* 0x000fe200080e041a */
[----:B------:R-:W-:-:S03]  /*2860*/  IADD3 RZ, P0, PT, R29, R24, RZ ;  /* 0x000000181dff7210 */ /* 0x000fc60007f1e0ff */
[----:B------:R-:W-:-:S04]  /*2870*/  IMAD.MOV.U32 R22, RZ, RZ, R25 ;  /* 0x000000ffff167224 */ /* 0x000fc800078e0019 */
[----:B------:R-:W-:Y:S01]  /*2880*/  IMAD.WIDE.U32.X R22, R21, UR5, R22, P0 ;  /* 0x0000000515167c25 */ /* 0x000fe200080e0416 */
[----:B------:R-:W-:-:S04]  /*2890*/  ISETP.NE.U32.AND P0, PT, RZ, UR10, PT ;  /* 0x0000000aff007c0c */ /* 0x000fc8000bf05070 */
[----:B------:R-:W-:-:S04]  /*28a0*/  ISETP.NE.AND.EX P0, PT, RZ, UR11, PT, P0 ;  /* 0x0000000bff007c0c */ /* 0x000fc8000bf05300 */
[----:B------:R-:W-:Y:S02]  /*28b0*/  SEL R17, R13, R26, !P0 ;  /* 0x0000001a0d117207 */ /* 0x000fe40004000000 */
[----:B------:R-:W-:Y:S02]  /*28c0*/  SEL R12, R12, R27, !P0 ;  /* 0x0000001b0c0c7207 */ /* 0x000fe40004000000 */
[----:B------:R-:W-:Y:S02]  /*28d0*/  ISETP.NE.U32.AND P0, PT, RZ, UR4, PT ;  /* 0x00000004ff007c0c */ /* 0x000fe4000bf05070 */
[----:B------:R-:W-:Y:S02]  /*28e0*/  SHF.R.U64 R12, R17, UR8, R12 ;  /* 0x00000008110c7c19 */ /* 0x000fe4000800120c */
[----:B------:R-:W-:Y:S02]  /*28f0*/  ISETP.NE.AND.EX P0, PT, RZ, UR5, PT, P0 ;  /* 0x00000005ff007c0c */ /* 0x000fe4000bf05300 */
[----:B------:R-:W-:-:S02]  /*2900*/  IADD3 R21, PT, PT, R5, -0x1, R12 ;  /* 0xffffffff05157810 */ /* 0x000fc40007ffe00c */
[----:B------:R-:W-:Y:S02]  /*2910*/  SEL R13, R19, R23, !P0 ;  /* 0x00000017130d7207 */ /* 0x000fe40004000000 */
[----:B------:R-:W-:Y:S02]  /*2920*/  IABS R19, R5 ;  /* 0x0000000500137213 */ /* 0x000fe40000000000 */
[----:B------:R-:W-:Y:S02]  /*2930*/  SEL R20, R20, R22, !P0 ;  /* 0x0000001614147207 */ /* 0x000fe40004000000 */
[----:B------:R-:W1:Y:S01]  /*2940*/  I2F.RP R24, R19 ;  /* 0x0000001300187306 */ /* 0x000e620000209400 */
[----:B------:R-:W-:Y:S02]  /*2950*/  IABS R17, R21 ;  /* 0x0000001500117213 */ /* 0x000fe40000000000 */
[----:B------:R-:W-:Y:S02]  /*2960*/  IABS R12, R5 ;  /* 0x00000005000c7213 */ /* 0x000fe40000000000 */
[----:B------:R-:W-:-:S03]  /*2970*/  SHF.R.U64 R13, R20, UR6, R13 ;  /* 0x00000006140d7c19 */ /* 0x000fc6000800120d */
[----:B------:R-:W-:Y:S01]  /*2980*/  IMAD.MOV R12, RZ, RZ, -R12 ;  /* 0x000000ffff0c7224 */ /* 0x000fe200078e0a0c */
[----:B------:R-:W-:-:S04]  /*2990*/  IADD3 R20, PT, PT, R4, -0x1, R13 ;  /* 0xffffffff04147810 */ /* 0x000fc80007ffe00d */
[----:B------:R-:W-:Y:S01]  /*29a0*/  IABS R13, R20 ;  /* 0x00000014000d7213 */ /* 0x000fe20000000000 */
[----:B-1----:R-:W1:Y:S02]  /*29b0*/  MUFU.RCP R22, R24 ;  /* 0x0000001800167308 */ /* 0x002e640000001000 */
[----:B-1----:R-:W-:-:S06]  /*29c0*/  VIADD R22, R22, 0xffffffe ;  /* 0x0ffffffe16167836 */ /* 0x002fcc0000000000 */
[----:B------:R-:W1:Y:S02]  /*29d0*/  F2I.FTZ.U32.TRUNC.NTZ R23, R22 ;  /* 0x0000001600177305 */ /* 0x000e64000021f000 */
[----:B-1----:R-:W-:Y:S02]  /*29e0*/  IMAD.MOV R18, RZ, RZ, -R23 ;  /* 0x000000ffff127224 */ /* 0x002fe400078e0a17 */
[----:B------:R-:W-:Y:S02]  /*29f0*/  IMAD.MOV.U32 R22, RZ, RZ, RZ ;  /* 0x000000ffff167224 */ /* 0x000fe400078e00ff */
[----:B------:R-:W-:Y:S01]  /*2a00*/  IMAD R25, R18, R19, RZ ;  /* 0x0000001312197224 */ /* 0x000fe200078e02ff */
[----:B------:R-:W-:-:S03]  /*2a10*/  IABS R18, R4 ;  /* 0x0000000400127213 */ /* 0x000fc60000000000 */
[----:B------:R-:W-:Y:S02]  /*2a20*/  IMAD.HI.U32 R25, R23, R25, R22 ;  /* 0x0000001917197227 */ /* 0x000fe400078e0016 */
[----:B------:R-:W1:Y:S04]  /*2a30*/  I2F.RP R23, R18 ;  /* 0x0000001200177306 */ /* 0x000e680000209400 */
[----:B------:R-:W-:-:S04]  /*2a40*/  IMAD.HI.U32 R25, R25, R17, RZ ;  /* 0x0000001119197227 */ /* 0x000fc800078e00ff */
[----:B------:R-:W-:-:S05]  /*2a50*/  IMAD R22, R25, R12, R17 ;  /* 0x0000000c19167224 */ /* 0x000fca00078e0211 */
[----:B------:R-:W-:Y:S01]  /*2a60*/  ISETP.GT.U32.AND P0, PT, R19, R22, PT ;  /* 0x000000161300720c */ /* 0x000fe20003f04070 */
[----:B-1----:R-:W1:-:S12]  /*2a70*/  MUFU.RCP R24, R23 ;  /* 0x0000001700187308 */ /* 0x002e580000001000 */
[----:B------:R-:W-:Y:S02]  /*2a80*/  @!P0 IMAD.IADD R22, R22, 0x1, -R19 ;  /* 0x0000000116168824 */ /* 0x000fe400078e0a13 */
[----:B-1----:R-:W-:-:S04]  /*2a90*/  VIADD R24, R24, 0xffffffe ;  /* 0x0ffffffe18187836 */ /* 0x002fc80000000000 */
[----:B------:R-:W1:Y:S02]  /*2aa0*/  F2I.FTZ.U32.TRUNC.NTZ R25, R24 ;  /* 0x0000001800197305 */ /* 0x000e64000021f000 */
[----:B-1----:R-:W-:Y:S02]  /*2ab0*/  IMAD.MOV R12, RZ, RZ, -R25 ;  /* 0x000000ffff0c7224 */ /* 0x002fe400078e0a19 */
[----:B------:R-:W-:Y:S02]  /*2ac0*/  IMAD.MOV.U32 R24, RZ, RZ, RZ ;  /* 0x000000ffff187224 */ /* 0x000fe400078e00ff */
[----:B------:R-:W-:Y:S01]  /*2ad0*/  IMAD R17, R12, R18, RZ ;  /* 0x000000120c117224 */ /* 0x000fe200078e02ff */
[----:B------:R-:W-:-:S03]  /*2ae0*/  IABS R12, R4 ;  /* 0x00000004000c7213 */ /* 0x000fc60000000000 */
[----:B------:R-:W-:-:S04]  /*2af0*/  IMAD.HI.U32 R17, R25, R17, R24 ;  /* 0x0000001119117227 */ /* 0x000fc800078e0018 */
[----:B------:R-:W-:Y:S02]  /*2b00*/  IMAD.MOV R12, RZ, RZ, -R12 ;  /* 0x000000ffff0c7224 */ /* 0x000fe400078e0a0c */
[----:B------:R-:W-:-:S04]  /*2b10*/  IMAD.HI.U32 R17, R17, R13, RZ ;  /* 0x0000000d11117227 */ /* 0x000fc800078e00ff */
[----:B------:R-:W-:-:S05]  /*2b20*/  IMAD R13, R17, R12, R13 ;  /* 0x0000000c110d7224 */ /* 0x000fca00078e020d */
[----:B------:R-:W-:-:S13]  /*2b30*/  ISETP.GT.U32.AND P0, PT, R18, R13, PT ;  /* 0x0000000d1200720c */ /* 0x000fda0003f04070 */
[----:B------:R-:W-:Y:S01]  /*2b40*/  @!P0 IMAD.IADD R13, R13, 0x1, -R18 ;  /* 0x000000010d0d8824 */ /* 0x000fe200078e0a12 */
[----:B------:R-:W-:-:S13]  /*2b50*/  ISETP.GT.U32.AND P0, PT, R19, R22, PT ;  /* 0x000000161300720c */ /* 0x000fda0003f04070 */
[----:B------:R-:W-:Y:S01]  /*2b60*/  @!P0 IMAD.IADD R22, R22, 0x1, -R19 ;  /* 0x0000000116168824 */ /* 0x000fe200078e0a13 */
[----:B------:R-:W-:-:S13]  /*2b70*/  ISETP.GT.U32.AND P0, PT, R18, R13, PT ;  /* 0x0000000d1200720c */ /* 0x000fda0003f04070 */
[----:B------:R-:W-:Y:S01]  /*2b80*/  @!P0 IMAD.IADD R13, R13, 0x1, -R18 ;  /* 0x000000010d0d8824 */ /* 0x000fe200078e0a12 */
[----:B------:R-:W-:-:S13]  /*2b90*/  ISETP.GE.AND P0, PT, R21, RZ, PT ;  /* 0x000000ff1500720c */ /* 0x000fda0003f06270 */
[----:B------:R-:W-:Y:S01]  /*2ba0*/  @!P0 IMAD.MOV R22, RZ, RZ, -R22 ;  /* 0x000000ffff168224 */ /* 0x000fe200078e0a16 */
[----:B------:R-:W-:-:S13]  /*2bb0*/  ISETP.GE.AND P0, PT, R20, RZ, PT ;  /* 0x000000ff1400720c */ /* 0x000fda0003f06270 */
[----:B------:R-:W-:Y:S01]  /*2bc0*/  @!P0 IMAD.MOV R13, RZ, RZ, -R13 ;  /* 0x000000ffff0d8224 */ /* 0x000fe200078e0a0d */
[----:B------:R-:W-:-:S13]  /*2bd0*/  ISETP.NE.AND P0, PT, RZ, UR24, PT ;  /* 0x00000018ff007c0c */ /* 0x000fda000bf05270 */
[----:B------:R-:W-:Y:S02]  /*2be0*/  @!P0 LOP3.LUT R22, RZ, UR24, RZ, 0x33, !PT ;  /* 0x00000018ff168c12 */ /* 0x000fe4000f8e33ff */
[----:B------:R-:W-:-:S03]  /*2bf0*/  ISETP.NE.AND P0, PT, RZ, UR21, PT ;  /* 0x00000015ff007c0c */ /* 0x000fc6000bf05270 */
[----:B------:R-:W-:-:S10]  /*2c00*/  IMAD.IADD R18, R21, 0x1, -R22 ;  /* 0x0000000115127824 */ /* 0x000fd400078e0a16 */
[----:B------:R-:W-:Y:S02]  /*2c10*/  @!P0 LOP3.LUT R13, RZ, UR21, RZ, 0x33, !PT ;  /* 0x00000015ff0d8c12 */ /* 0x000fe4000f8e33ff */
[----:B------:R-:W-:-:S03]  /*2c20*/  ISETP.NE.AND P0, PT, R9, 0x1, PT ;  /* 0x000000010900780c */ /* 0x000fc60003f05270 */
[----:B------:R-:W-:-:S05]  /*2c30*/  IMAD.IADD R13, R20, 0x1, -R13 ;  /* 0x00000001140d7824 */ /* 0x000fca00078e0a0d */
[CC--:B------:R-:W-:Y:S01]  /*2c40*/  SEL R12, R13.reuse, R18.reuse, !P0 ;  /* 0x000000120d0c7207 */ /* 0x0c0fe20004000000 */
[----:B------:R-:W-:-:S03]  /*2c50*/  IMAD R18, R13, R18, RZ ;  /* 0x000000120d127224 */ /* 0x000fc600078e02ff */
[----:B------:R-:W-:Y:S02]  /*2c60*/  SHF.R.S32.HI R13, RZ, 0x1f, R12 ;  /* 0x0000001fff0d7819 */ /* 0x000fe4000001140c */
[----:B------:R-:W-:Y:S02]  /*2c70*/  SHF.R.S32.HI R19, RZ, 0x1f, R18 ;  /* 0x0000001fff137819 */ /* 0x000fe40000011412 */
.L_x_18:
[----:B------:R-:W-:Y:S05]  /*2c80*/  BSYNC.RECONVERGENT B0 ;  /* 0x0000000000007941 */ /* 0x000fea0003800200 */
.L_x_17:
[----:B------:R-:W1:Y:S04]  /*2c90*/  SHFL.UP PT, R17, R18, 0x1, RZ ;  /* 0x0420000012117989 */ /* 0x000e6800000e00ff */
[----:B--2---:R-:W2:Y:S01]  /*2ca0*/  SHFL.UP PT, R22, R19, 0x1, RZ ;  /* 0x0420000013167989 */ /* 0x004ea200000e00ff */
[----:B-1----:R-:W-:Y:S02]  /*2cb0*/  SEL R17, R17, RZ, P6 ;  /* 0x000000ff11117207 */ /* 0x002fe40003000000 */
[----:B--2---:R-:W-:Y:S02]  /*2cc0*/  SEL R22, R22, RZ, P6 ;  /* 0x000000ff16167207 */ /* 0x004fe40003000000 */
[----:B------:R-:W-:-:S05]  /*2cd0*/  IADD3 R20, P0, PT, R17, R18, RZ ;  /* 0x0000001211147210 */ /* 0x000fca0007f1e0ff */
[----:B------:R-:W-:Y:S01]  /*2ce0*/  IMAD.X R17, R22, 0x1, R19, P0 ;  /* 0x0000000116117824 */ /* 0x000fe200000e0613 */
[----:B------:R-:W1:Y:S04]  /*2cf0*/  SHFL.UP PT, R21, R20, 0x2, RZ ;  /* 0x0440000014157989 */ /* 0x000e6800000e00ff */
[----:B------:R-:W2:Y:S01]  /*2d00*/  SHFL.UP PT, R22, R17, 0x2, RZ ;  /* 0x0440000011167989 */ /* 0x000ea200000e00ff */
        /* <DEDUP_REMOVED lines=14> */
[----:B------:R-:W-:Y:S01]  /*2df0*/  IADD3 R25, P0, PT, R17, R24, RZ ;  /* 0x0000001811197210 */ /* 0x000fe20007f1e0ff */
[----:B------:R-:W-:-:S04]  /*2e00*/  IMAD.U32 R24, RZ, RZ, UR17 ;  /* 0x00000011ff187e24 */ /* 0x000fc8000f8e00ff */
[----:B------:R-:W-:Y:S02]  /*2e10*/  IMAD.X R26, R20, 0x1, R23, P0 ;  /* 0x00000001141a7824 */ /* 0x000fe400000e0617 */
[----:B------:R-:W1:Y:S04]  /*2e20*/  SHFL.UP PT, R20, R25, 0x10, RZ ;  /* 0x0600000019147989 */ /* 0x000e6800000e00ff */
[----:B------:R-:W2:Y:S01]  /*2e30*/  SHFL.UP PT, R17, R26, 0x10, RZ ;  /* 0x060000001a117989 */ /* 0x000ea200000e00ff */
[----:B-1----:R-:W-:Y:S02]  /*2e40*/  SEL R20, R20, RZ, P5 ;  /* 0x000000ff14147207 */ /* 0x002fe40002800000 */
[----:B--2---:R-:W-:Y:S02]  /*2e50*/  SEL R17, R17, RZ, P5 ;  /* 0x000000ff11117207 */ /* 0x004fe40002800000 */
[----:B------:R-:W-:-:S05]  /*2e60*/  IADD3 R20, P0, PT, R20, R25, RZ ;  /* 0x0000001914147210 */ /* 0x000fca0007f1e0ff */
[----:B------:R-:W-:Y:S01]  /*2e70*/  IMAD.X R17, R17, 0x1, R26, P0 ;  /* 0x0000000111117824 */ /* 0x000fe200000e061a */
[----:B------:R-:W-:-:S05]  /*2e80*/  IADD3 R22, P0, PT, R20, R3, RZ ;  /* 0x0000000314167210 */ /* 0x000fca0007f1e0ff */
[----:B------:R-:W-:Y:S01]  /*2e90*/  IMAD.X R21, R17, 0x1, R2, P0 ;  /* 0x0000000111157824 */ /* 0x000fe200000e0602 */
[----:B------:R-:W-:-:S04]  /*2ea0*/  ISETP.LE.U32.AND P0, PT, R22, UR18, PT ;  /* 0x0000001216007c0c */ /* 0x000fc8000bf03070 */
[----:B------:R-:W-:-:S13]  /*2eb0*/  ISETP.GE.U32.AND.EX P0, PT, R24, R21, PT, P0 ;  /* 0x000000151800720c */ /* 0x000fda0003f06100 */
[----:B------:R-:W-:-:S04]  /*2ec0*/  VOTE.ANY R23, PT, !P0 ;  /* 0x0000000000177806 */ /* 0x000fc800040e0100 */
[----:B------:R-:W-:-:S13]  /*2ed0*/  ISETP.NE.AND P0, PT, R23, RZ, PT ;  /* 0x000000ff1700720c */ /* 0x000fda0003f05270 */
[----:B------:R-:W-:Y:S05]  /*2ee0*/  @!P0 BRA `(.L_x_19) ;  /* 0xfffffff400d08947 */ /* 0x000fea000383ffff */
.L_x_16:
[----:B------:R-:W1:Y:S08]  /*2ef0*/  BREV R21, R23 ;  /* 0x0000001700157301 */ /* 0x000e700000000000 */
[----:B-1----:R-:W1:Y:S02]  /*2f00*/  FLO.U32.SH R21, R21 ;  /* 0x0000001500157300 */ /* 0x002e6400000e0400 */
[----:B-1----:R-:W1:Y:S02]  /*2f10*/  SHFL.IDX PT, R11, R14, R21, 0x1f ;  /* 0x00001f150e0b7589 */ /* 0x002e6400000e0000 */
[----:B-1----:R-:W-:-:S05]  /*2f20*/  IMAD.IADD R9, R8, 0x1, R11 ;  /* 0x0000000108097824 */ /* 0x002fca00078e020b */
[----:B------:R-:W-:-:S13]  /*2f30*/  ISETP.GE.AND P0, PT, R9, UR27, PT ;  /* 0x0000001b09007c0c */ /* 0x000fda000bf06270 */
[----:B------:R-:W1:Y:S01]  /*2f40*/  @!P0 LDC.64 R24, c[0x0][0xbf0] ;  /* 0x0002fc00ff188b82 */ /* 0x000e620000000a00 */
[----:B------:R2:W3:Y:S04]  /*2f50*/  SHFL.IDX PT, R13, R13, R21, 0x1f ;  /* 0x00001f150d0d7589 */ /* 0x0004e800000e0000 */
[----:B------:R2:W4:Y:S01]  /*2f60*/  SHFL.IDX PT, R12, R12, R21, 0x1f ;  /* 0x00001f150c0c7589 */ /* 0x00052200000e0000 */
[----:B-1----:R-:W-:-:S05]  /*2f70*/  @!P0 IMAD.WIDE R24, R9, 0xc, R24 ;  /* 0x0000000c09188825 */ /* 0x002fca00078e0218 */
[----:B-----5:R2:W5:Y:S04]  /*2f80*/  @!P0 LDG.E R6, desc[UR50][R24.64] ;  /* 0x0000003218068981 */ /* 0x020568000c1e1900 */
[----:B------:R2:W5:Y:S01]  /*2f90*/  @!P0 LDG.E R7, desc[UR50][R24.64+0x4] ;  /* 0x0000043218078981 */ /* 0x000562000c1e1900 */
[----:B------:R-:W-:-:S03]  /*2fa0*/  IADD3 R10, P1, P0, R3, R20, -R18 ;  /* 0x00000014030a7210 */ /* 0x000fc6000783e812 */
[----:B------:R2:W1:Y:S01]  /*2fb0*/  SHFL.IDX PT, R18, R18, R21, 0x1f ;  /* 0x00001f1512127589 */ /* 0x00046200000e0000 */
[----:B------:R-:W-:-:S03]  /*2fc0*/  IADD3.X R2, PT, PT, R2, R17, ~R19, P1, P0 ;  /* 0x0000001102027210 */ /* 0x000fc60000fe0c13 */
[----:B------:R2:W1:Y:S04]  /*2fd0*/  SHFL.IDX PT, R19, R19, R21, 0x1f ;  /* 0x00001f1513137589 */ /* 0x00046800000e0000 */
[----:B------:R2:W1:Y:S04]  /*2fe0*/  SHFL.IDX PT, R9, R2, R21, 0x1f ;  /* 0x00001f1502097589 */ /* 0x00046800000e0000 */
[----:B---34-:R2:W1:Y:S02]  /*2ff0*/  SHFL.IDX PT, R10, R10, R21, 0x1f ;  /* 0x00001f150a0a7589 */ /* 0x01846400000e0000 */
.L_x_13:
[----:B------:R-:W-:Y:S01]  /*3000*/  ISETP.GE.AND P0, PT, R11, UR27, PT ;  /* 0x0000001b0b007c0c */ /* 0x000fe2000bf06270 */
[----:B------:R-:W-:Y:S01]  /*3010*/  IMAD.MOV.U32 R14, RZ, RZ, -0x1 ;  /* 0xffffffffff0e7424 */ /* 0x000fe200078e00ff */
[----:B------:R-:W-:-:S11]  /*3020*/  MOV R17, 0xffffffff ;  /* 0xffffffff00117802 */ /* 0x000fd60000000f00 */
[----:B------:R-:W-:Y:S05]  /*3030*/  @P0 BRA `(.L_x_12) ;  /* 0x0000000000fc0947 */ /* 0x000fea0003800000 */
[----:B------:R-:W3:Y:S01]  /*3040*/  LDC R20, c[0x0][0xb98] ;  /* 0x0002e600ff147b82 */ /* 0x000ee20000000800 */
[----:B-12---:R-:W-:-:S04]  /*3050*/  IADD3 R24, P0, PT, -R10, UR18, RZ ;  /* 0x000000120a187c10 */ /* 0x006fc8000ff1e1ff */
[----:B------:R-:W-:-:S03]  /*3060*/  IADD3.X R23, PT, PT, ~R9, UR17, RZ, P0, !PT ;  /* 0x0000001109177c10 */ /* 0x000fc600087fe5ff */
[----:B------:R-:W1:Y:S08]  /*3070*/  LDC R21, c[0x0][0xb88] ;  /* 0x0002e200ff157b82 */ /* 0x000e700000000800 */
[----:B------:R-:W2:Y:S01]  /*3080*/  LDC R2, c[0x0][0xbdc] ;  /* 0x0002f700ff027b82 */ /* 0x000ea20000000800 */
[-CC-:B---3--:R-:W-:Y:S02]  /*3090*/  SHF.R.U32.HI R14, RZ, R20.reuse, R23.reuse ;  /* 0x00000014ff0e7219 */ /* 0x188fe40000011617 */
[----:B------:R-:W-:-:S02]  /*30a0*/  SHF.R.U64 R20, R24, R20, R23 ;  /* 0x0000001418147219 */ /* 0x000fc40000001217 */
[-C--:B-1----:R-:W-:Y:S02]  /*30b0*/  SHF.R.U32.HI R15, RZ, R21.reuse, R14 ;  /* 0x00000015ff0f7219 */ /* 0x082fe4000001160e */
[----:B------:R-:W-:Y:S02]  /*30c0*/  SHF.R.U32.HI R3, RZ, R21, R13 ;  /* 0x00000015ff037219 */ /* 0x000fe4000001160d */
[----:B--2---:R-:W-:-:S04]  /*30d0*/  SHF.R.U32.HI R22, RZ, R2, R15 ;  /* 0x00000002ff167219 */ /* 0x004fc8000001160f */
[----:B------:R-:W-:-:S04]  /*30e0*/  LOP3.LUT R17, R22, R3, RZ, 0xfc, !PT ;  /* 0x0000000316117212 */ /* 0x000fc800078efcff */
[----:B------:R-:W-:Y:S02]  /*30f0*/  ISETP.NE.U32.AND P0, PT, R17, RZ, PT ;  /* 0x000000ff1100720c */ /* 0x000fe40003f05070 */
[-C--:B------:R-:W-:Y:S02]  /*3100*/  SHF.R.U64 R17, R20, R21.reuse, R14 ;  /* 0x0000001514117219 */ /* 0x080fe4000000120e */
[----:B------:R-:W-:Y:S02]  /*3110*/  SHF.R.U64 R14, R12, R21, R13 ;  /* 0x000000150c0e7219 */ /* 0x000fe4000000120d */
[----:B------:R-:W-:-:S07]  /*3120*/  SHF.R.U64 R15, R17, R2, R15 ;  /* 0x00000002110f7219 */ /* 0x000fce000000120f */
[----:B------:R-:W-:Y:S05]  /*3130*/  @P0 BRA `(.L_x_20) ;  /* 0x0000000000540947 */ /* 0x000fea0003800000 */
[----:B------:R-:W1:Y:S01]  /*3140*/  I2F.U32.RP R21, R14 ;  /* 0x0000000e00157306 */ /* 0x000e620000209000 */
[----:B------:R-:W-:-:S07]  /*3150*/  ISETP.NE.U32.AND P1, PT, R14, RZ, PT ;  /* 0x000000ff0e00720c */ /* 0x000fce0003f25070 */
[----:B-1----:R-:W1:Y:S02]  /*3160*/  MUFU.RCP R22, R21 ;  /* 0x0000001500167308 */ /* 0x002e640000001000 */
[----:B-1----:R-:W-:-:S06]  /*3170*/  IADD3 R22, PT, PT, R22, 0xffffffe, RZ ;  /* 0x0ffffffe16167810 */ /* 0x002fcc0007ffe0ff */
[----:B------:R1:W2:Y:S02]  /*3180*/  F2I.FTZ.U32.TRUNC.NTZ R23, R22 ;  /* 0x0000001600177305 */ /* 0x0002a4000021f000 */
[----:B-1----:R-:W-:Y:S02]  /*3190*/  HFMA2 R22, -RZ, RZ, 0, 0 ;  /* 0x00000000ff167431 */ /* 0x002fe400000001ff */
[----:B--2---:R-:W-:-:S04]  /*31a0*/  IMAD.MOV R2, RZ, RZ, -R23 ;  /* 0x000000ffff027224 */ /* 0x004fc800078e0a17 */
[----:B------:R-:W-:-:S04]  /*31b0*/  IMAD R2, R2, R14, RZ ;  /* 0x0000000e02027224 */ /* 0x000fc800078e02ff */
[----:B------:R-:W-:-:S06]  /*31c0*/  IMAD.HI.U32 R2, R23, R2, R22 ;  /* 0x0000000217027227 */ /* 0x000fcc00078e0016 */
[----:B------:R-:W-:-:S04]  /*31d0*/  IMAD.HI.U32 R2, R2, R15, RZ ;  /* 0x0000000f02027227 */ /* 0x000fc800078e00ff */
[----:B------:R-:W-:-:S04]  /*31e0*/  IMAD.MOV R3, RZ, RZ, -R2 ;  /* 0x000000ffff037224 */ /* 0x000fc800078e0a02 */
[----:B------:R-:W-:-:S05]  /*31f0*/  IMAD R3, R14, R3, R15 ;  /* 0x000000030e037224 */ /* 0x000fca00078e020f */
[----:B------:R-:W-:-:S13]  /*3200*/  ISETP.GE.U32.AND P0, PT, R3, R14, PT ;  /* 0x0000000e0300720c */ /* 0x000fda0003f06070 */
[----:B------:R-:W-:Y:S01]  /*3210*/  @P0 IADD3 R3, PT, PT, R3, -R14, RZ ;  /* 0x8000000e03030210 */ /* 0x000fe20007ffe0ff */
[----:B------:R-:W-:-:S03]  /*3220*/  @P0 VIADD R2, R2, 0x1 ;  /* 0x0000000102020836 */ /* 0x000fc60000000000 */
[----:B------:R-:W-:-:S13]  /*3230*/  ISETP.GE.U32.AND P3, PT, R3, R14, PT ;  /* 0x0000000e0300720c */ /* 0x000fda0003f66070 */
[----:B------:R-:W-:Y:S02]  /*3240*/  @P3 IADD3 R2, PT, PT, R2, 0x1, RZ ;  /* 0x0000000102023810 */ /* 0x000fe40007ffe0ff */
[----:B------:R-:W-:-:S04]  /*3250*/  @!P1 LOP3.LUT R2, RZ, R14, RZ, 0x33, !PT ;  /* 0x0000000eff029212 */ /* 0x000fc800078e33ff */
[----:B------:R-:W-:-:S05]  /*3260*/  IADD3 R22, PT, PT, -R2, RZ, RZ ;  /* 0x000000ff02167210 */ /* 0x000fca0007ffe1ff */
[----:B------:R-:W-:Y:S01]  /*3270*/  IMAD R22, R14, R22, R15 ;  /* 0x000000160e167224 */ /* 0x000fe200078e020f */
[----:B------:R-:W-:Y:S06]  /*3280*/  BRA `(.L_x_21) ;  /* 0x0000000000147947 */ /* 0x000fec0003800000 */
.L_x_20:
[----:B------:R-:W-:Y:S02]  /*3290*/  MOV R2, 0x32b0 ;  /* 0x000032b000027802 */ /* 0x000fe40000000f00 */
[----:B-----5:R-:W-:Y:S05]  /*32a0*/  CALL.REL.NOINC `($__internal_3_$__cuda_sm20_div_u64) ;  /* 0x000000e8007c7944 */ /* 0x020fea0003c00000 */
[----:B------:R-:W-:Y:S02]  /*32b0*/  IADD3 R22, PT, PT, -R3, RZ, RZ ;  /* 0x000000ff03167210 */ /* 0x000fe40007ffe1ff */
[----:B------:R-:W-:-:S03]  /*32c0*/  MOV R2, R3 ;  /* 0x0000000300027202 */ /* 0x000fc60000000f00 */
[----:B------:R-:W-:-:S07]  /*32d0*/  IMAD R22, R14, R22, R15 ;  /* 0x000000160e167224 */ /* 0x000fce00078e020f */
.L_x_21:
[----:B------:R-:W1:Y:S01]  /*32e0*/  LDC R3, c[0x0][0xbdc] ;  /* 0x0002f700ff037b82 */ /* 0x000e620000000800 */
[----:B------:R-:W-:Y:S01]  /*32f0*/  IMAD.MOV.U32 R24, RZ, RZ, -0x1 ;  /* 0xffffffffff187424 */ /* 0x000fe200078e00ff */
[----:B------:R-:W-:Y:S02]  /*3300*/  PLOP3.LUT P1, PT, PT, PT, PT, 0x8, 0x80 ;  /* 0x000000000080781c */ /* 0x000fe40003f2e170 */
[----:B------:R-:W-:-:S04]  /*3310*/  LOP3.LUT R16, R16, 0xfffffffd, RZ, 0xc0, !PT ;  /* 0xfffffffd10107812 */ /* 0x000fc800078ec0ff */
[----:B------:R-:W2:Y:S07]  /*3320*/  LDC R15, c[0x0][0xb80] ;  /* 0x0002e000ff0f7b82 */ /* 0x000eae0000000800 */
[----:B------:R-:W-:Y:S01]  /*3330*/  @P1 LOP3.LUT R16, R16, 0x2, RZ, 0xfc, !PT ;  /* 0x0000000210101812 */ /* 0x000fe200078efcff */
[----:B------:R-:W3:Y:S08]  /*3340*/  LDC R21, c[0x0][0xb90] ;  /* 0x0002e400ff157b82 */ /* 0x000ef00000000800 */
[----:B------:R-:W4:Y:S01]  /*3350*/  LDC R14, c[0x0][0xbe0] ;  /* 0x0002f800ff0e7b82 */ /* 0x000f220000000800 */
[----:B-1----:R-:W-:-:S02]  /*3360*/  SHF.L.U32 R24, R24, R3, RZ ;  /* 0x0000000318187219 */ /* 0x002fc400000006ff */
[----:B------:R-:W-:Y:S02]  /*3370*/  SHF.L.U32 R2, R2, R3, RZ ;  /* 0x0000000302027219 */ /* 0x000fe400000006ff */
[----:B------:R-:W-:Y:S01]  /*3380*/  LOP3.LUT R24, RZ, R24, RZ, 0x33, !PT ;  /* 0x00000018ff187212 */ /* 0x000fe200078e33ff */
[----:B--2---:R-:W-:-:S03]  /*3390*/  VIADD R23, R15, 0xffffffff ;  /* 0xffffffff0f177836 */ /* 0x004fc60000000000 */
[----:B------:R-:W-:Y:S02]  /*33a0*/  LOP3.LUT R17, R17, R24, RZ, 0xc0, !PT ;  /* 0x0000001811117212 */ /* 0x000fe400078ec0ff */
[----:B------:R-:W-:-:S03]  /*33b0*/  LOP3.LUT R23, R23, R20, RZ, 0xc0, !PT ;  /* 0x0000001417177212 */ /* 0x000fc600078ec0ff */
[----:B------:R-:W-:Y:S02]  /*33c0*/  IMAD.IADD R2, R17, 0x1, R2 ;  /* 0x0000000111027824 */ /* 0x000fe400078e0202 */
[----:B------:R-:W-:Y:S02]  /*33d0*/  IMAD.MOV.U32 R17, RZ, RZ, R11 ;  /* 0x000000ffff117224 */ /* 0x000fe400078e000b */
[----:B------:R-:W-:Y:S02]  /*33e0*/  IMAD R22, R22, R15, R23 ;  /* 0x0000000f16167224 */ /* 0x000fe400078e0217 */
[----:B---3--:R-:W-:Y:S01]  /*33f0*/  IMAD R21, R2, R21, UR30 ;  /* 0x0000001e02157e24 */ /* 0x008fe2000f8e0215 */
[----:B----4-:R-:W-:-:S04]  /*3400*/  ISETP.NE.AND P0, PT, R14, 0x1, PT ;  /* 0x000000010e00780c */ /* 0x010fc80003f05270 */
[----:B------:R-:W-:Y:S02]  /*3410*/  SEL R15, R21, R22, !P0 ;  /* 0x00000016150f7207 */ /* 0x000fe40004000000 */
[----:B------:R-:W-:-:S07]  /*3420*/  SEL R14, R22, R21, !P0 ;  /* 0x00000015160e7207 */ /* 0x000fce0004000000 */
.L_x_12:
[----:B------:R-:W-:Y:S01]  /*3430*/  BAR.SYNC.DEFER_BLOCKING 0x0 ;  /* 0x0000000000007b1d */ /* 0x000fe20000010000 */
[----:B------:R-:W-:-:S13]  /*3440*/  LOP3.LUT P0, RZ, R16, 0x2, RZ, 0xc0, !PT ;  /* 0x0000000210ff7812 */ /* 0x000fda000780c0ff */
[----:B------:R-:W-:Y:S05]  /*3450*/  @P0 EXIT ;  /* 0x000000000000094d */ /* 0x000fea0003800000 */
[----:B------:R-:W3:Y:S01]  /*3460*/  S2UR UR5, SR_CgaCtaId ;  /* 0x00000000000579c3 */ /* 0x000ee20000008800 */
[----:B------:R-:W-:-:S09]  /*3470*/  UISETP.NE.AND UP0, UPT, UR37, 0x2, UPT ;  /* 0x000000022500788c */ /* 0x000fd2000bf05270 */
[----:B------:R-:W-:Y:S05]  /*3480*/  BRA.U UP0, `(.L_x_22) ;  /* 0x0000001500187547 */ /* 0x000fea000b800000 */
[----:B------:R-:W-:-:S08]  /*3490*/  NOP ;  /* 0x0000000000007918 */ /* 0x000fd00000000000 */
[----:B-12--5:R-:W1:-:S00]  /*34a0*/  USETMAXREG.DEALLOC.CTAPOOL 0x88 ;  /* 0x00000088000079c8 */ /* 0x026e4000080e0500 */
[----:B-1----:R-:W-:Y:S01]  /*34b0*/  ISETP.EQ.OR P1, PT, R8, RZ, P2 ;  /* 0x000000ff0800720c */ /* 0x002fe20001722670 */
[----:B------:R-:W-:Y:S01]  /*34c0*/  IMAD.MOV.U32 R21, RZ, RZ, 0x1 ;  /* 0x00000001ff157424 */ /* 0x000fe200078e00ff */
[----:B------:R-:W-:Y:S01]  /*34d0*/  PLOP3.LUT P4, PT, PT, PT, PT, 0x8, 0x80 ;  /* 0x000000000080781c */ /* 0x000fe20003f8e170 */
[----:B------:R-:W-:Y:S01]  /*34e0*/  IMAD.MOV.U32 R19, RZ, RZ, RZ ;  /* 0x000000ffff137224 */ /* 0x000fe200078e00ff */
[----:B------:R-:W-:Y:S01]  /*34f0*/  PRMT R20, RZ, 0x7610, R20 ;  /* 0x00007610ff147816 */ /* 0x000fe20000000014 */
[----:B------:R-:W-:Y:S01]  /*3500*/  UMOV UR15, URZ ;  /* 0x000000ff000f7c82 */ /* 0x000fe20008000000 */
[----:B------:R-:W-:-:S09]  /*3510*/  UMOV UR14, URZ ;  /* 0x000000ff000e7c82 */ /* 0x000fd20008000000 */
.L_x_46:
[----:B------:R-:W1:Y:S02]  /*3520*/  LDC.64 R10, c[0x0][0x390] ;  /* 0x0000e400ff0a7b82 */ /* 0x000e640000000a00 */
[----:B-1-3--:R-:W-:-:S05]  /*3530*/  IMAD.WIDE R10, R17, 0xc, R10 ;  /* 0x0000000c110a7825 */ /* 0x00afca00078e020a */
[----:B------:R-:W2:Y:S02]  /*3540*/  LDG.E R0, desc[UR50][R10.64+0x8] ;  /* 0x000008320a007981 */ /* 0x000ea4000c1e1900 */
[----:B--2---:R-:W-:Y:S01]  /*3550*/  R2UR UR4, R0 ;  /* 0x00000000000472ca */ /* 0x004fe200000e0000 */
[----:B----4-:R-:W-:-:S14]  /*3560*/  @P4 BRA `(.L_x_23) ;  /* 0x0000000400b44947 */ /* 0x010fdc0003800000 */
[----:B------:R-:W1:Y:S01]  /*3570*/  S2R R16, SR_LANEID ;  /* 0x0000000000107919 */ /* 0x000e620000000000 */
[----:B------:R-:W-:Y:S02]  /*3580*/  ELECT P0, URZ, PT ;  /* 0x0000000000ff782f */ /* 0x000fe40003800000 */
[----:B------:R-:W-:Y:S01]  /*3590*/  MOV R0, 0x400 ;  /* 0x0000040000007802 */ /* 0x000fe20000000f00 */
[----:B------:R-:W-:Y:S01]  /*35a0*/  BSSY.RECONVERGENT B0, `(.L_x_24) ;  /* 0x000004f000007945 */ /* 0x000fe20003800200 */
[----:B------:R-:W2:Y:S01]  /*35b0*/  S2R R3, SR_CgaCtaId ;  /* 0x0000000000037919 */ /* 0x000ea20000008800 */
[----:B------:R-:W-:Y:S01]  /*35c0*/  LOP3.LUT R18, R20, 0xffff, RZ, 0xc0, !PT ;  /* 0x0000ffff14127812 */ /* 0x000fe200078ec0ff */
[----:B-1----:R-:W-:Y:S01]  /*35d0*/  IMAD.SHL.U32 R16, R16, 0x4, RZ ;  /* 0x0000000410107824 */ /* 0x002fe200078e00ff */
[----:B--2---:R-:W-:-:S04]  /*35e0*/  LEA R3, R3, R0, 0x18 ;  /* 0x0000000003037211 */ /* 0x004fc800078ec0ff */
[----:B------:R-:W-:Y:S02]  /*35f0*/  IADD3 R0, PT, PT, R16, 0x480, R3 ;  /* 0x0000048010007810 */ /* 0x000fe40007ffe003 */
[----:B------:R-:W-:Y:S05]  /*3600*/  @!P0 BRA `(.L_x_25) ;  /* 0x0000000400208947 */ /* 0x000fea0003800000 */
[----:B------:R-:W1:Y:S01]  /*3610*/  LDC.64 R26, c[0x0][0x830] ;  /* 0x00020c00ff1a7b82 */ /* 0x000e620000000a00 */
[----:B------:R-:W2:Y:S04]  /*3620*/  LDG.E R9, desc[UR50][R10.64] ;  /* 0x000000320a097981 */ /* 0x000ea8000c1e1900 */
[----:B------:R4:W5:Y:S03]  /*3630*/  LDG.E R5, desc[UR50][R10.64+0x4] ;  /* 0x000004320a057981 */ /* 0x000966000c1e1900 */
[----:B------:R-:W3:Y:S08]  /*3640*/  LDC.64 R24, c[0x0][0x840] ;  /* 0x00021000ff187b82 */ /* 0x000ef00000000a00 */
[----:B------:R-:W4:Y:S01]  /*3650*/  LDC.64 R6, c[0x0][0x828] ;  /* 0x00020a00ff067b82 */ /* 0x000f220000000a00 */
[----:B-1----:R-:W-:-:S07]  /*3660*/  IMAD.WIDE R26, R17, 0x8, R26 ;  /* 0x00000008111a7825 */ /* 0x002fce00078e021a */
[----:B------:R-:W1:Y:S01]  /*3670*/  LDC.64 R2, c[0x0][0x838] ;  /* 0x00020e00ff027b82 */ /* 0x000e620000000a00 */
[----:B------:R-:W2:Y:S01]  /*3680*/  LDG.E.64 R26, desc[UR50][R26.64] ;  /* 0x000000321a1a7981 */ /* 0x000ea2000c1e1b00 */
[----:B---3--:R-:W-:-:S06]  /*3690*/  IMAD.WIDE R24, R17, 0x8, R24 ;  /* 0x0000000811187825 */ /* 0x008fcc00078e0218 */
[----:B------:R-:W3:Y:S01]  /*36a0*/  LDG.E.64 R24, desc[UR50][R24.64] ;  /* 0x0000003218187981 */ /* 0x000ee2000c1e1b00 */
[----:B----4-:R-:W-:-:S06]  /*36b0*/  IMAD.WIDE R30, R17, 0x8, R6 ;  /* 0x00000008111e7825 */ /* 0x010fcc00078e0206 */
[----:B------:R-:W4:Y:S01]  /*36c0*/  LDG.E.64 R30, desc[UR50][R30.64] ;  /* 0x000000321e1e7981 */ /* 0x000f22000c1e1b00 */
[----:B-1----:R-:W-:-:S06]  /*36d0*/  IMAD.WIDE R28, R17, 0x8, R2 ;  /* 0x00000008111c7825 */ /* 0x002fcc00078e0202 */
[----:B------:R-:W4:Y:S01]  /*36e0*/  LDG.E.64 R28, desc[UR50][R28.64] ;  /* 0x000000321c1c7981 */ /* 0x000f22000c1e1b00 */
[----:B------:R-:W1:Y:S01]  /*36f0*/  S2UR UR5, SR_CgaCtaId ;  /* 0x00000000000579c3 */ /* 0x000e620000008800 */
[----:B------:R-:W-:Y:S02]  /*3700*/  UMOV UR6, 0x400 ;  /* 0x0000040000067882 */ /* 0x000fe40000000000 */
[----:B-1----:R-:W-:-:S09]  /*3710*/  ULEA UR5, UR5, UR6, 0x18 ;  /* 0x0000000605057291 */ /* 0x002fd2000f8ec0ff */
[----:B------:R-:W1:Y:S04]  /*3720*/  LDS R7, [UR5+0x49c] ;  /* 0x00049c05ff077984 */ /* 0x000e680008000800 */
[----:B------:R-:W1:Y:S01]  /*3730*/  LDS R4, [UR5+0x51c] ;  /* 0x00051c05ff047984 */ /* 0x000e620008000800 */
[----:B------:R-:W-:Y:S02]  /*3740*/  UIADD3 UR7, UPT, UPT, UR5, 0x480, URZ ;  /* 0x0000048005077890 */ /* 0x000fe4000fffe0ff */
[----:B------:R-:W-:-:S04]  /*3750*/  UIADD3 UR6, UPT, UPT, UR5, 0x500, URZ ;  /* 0x0000050005067890 */ /* 0x000fc8000fffe0ff */
[----:B------:R-:W-:-:S05]  /*3760*/  IMAD.U32 R12, RZ, RZ, UR7 ;  /* 0x00000007ff0c7e24 */ /* 0x000fca000f8e00ff */
[----:B------:R-:W-:Y:S02]  /*3770*/  SHF.R.U64 R12, R12, 0x4, RZ ;  /* 0x000000040c0c7819 */ /* 0x000fe400000012ff */
[----:B------:R-:W-:Y:S01]  /*3780*/  CS2R R10, SRZ ;  /* 0x00000000000a7805 */ /* 0x000fe2000001ff00 */
[----:B------:R-:W-:Y:S04]  /*3790*/  STS [UR5+0x4b0], RZ ;  /* 0x0004b0ffff007988 */ /* 0x000fe80008000805 */
[----:B------:R-:W-:Y:S04]  /*37a0*/  STS [UR5+0x490], R12 ;  /* 0x0004900cff007988 */ /* 0x000fe80008000805 */
[----:B------:R-:W-:Y:S04]  /*37b0*/  STS [UR5+0x494], R12 ;  /* 0x0004940cff007988 */ /* 0x000fe80008000805 */
[----:B------:R-:W-:Y:S01]  /*37c0*/  STS [UR5+0x530], RZ ;  /* 0x000530ffff007988 */ /* 0x000fe20008000805 */
[----:B--2---:R-:W-:-:S04]  /*37d0*/  LOP3.LUT R17, R27, 0x1fffffff, RZ, 0xc0, !PT ;  /* 0x1fffffff1b117812 */ /* 0x004fc800078ec0ff */
[----:B------:R-:W-:Y:S02]  /*37e0*/  SHF.R.U32.HI R2, RZ, 0x4, R17 ;  /* 0x00000004ff027819 */ /* 0x000fe40000011611 */
[----:B---3--:R-:W-:-:S04]  /*37f0*/  LOP3.LUT R22, R25, 0x1fffffff, RZ, 0xc0, !PT ;  /* 0x1fffffff19167812 */ /* 0x008fc800078ec0ff */
[----:B------:R-:W-:Y:S02]  /*3800*/  SHF.R.U32.HI R3, RZ, 0x4, R22 ;  /* 0x00000004ff037819 */ /* 0x000fe40000011616 */
[----:B-1----:R-:W-:Y:S02]  /*3810*/  LOP3.LUT R2, R7, 0xf, R2, 0xb8, !PT ;  /* 0x0000000f07027812 */ /* 0x002fe400078eb802 */
[----:B------:R-:W-:-:S03]  /*3820*/  LOP3.LUT R7, R4, 0xf, R3, 0xb8, !PT ;  /* 0x0000000f04077812 */ /* 0x000fc600078eb803 */
[----:B------:R-:W-:Y:S04]  /*3830*/  STS [UR5+0x49c], R2 ;  /* 0x00049c02ff007988 */ /* 0x000fe80008000805 */
[----:B------:R-:W-:Y:S04]  /*3840*/  STS [UR5+0x51c], R7 ;  /* 0x00051c07ff007988 */ /* 0x000fe80008000805 */
[----:B------:R-:W1:Y:S04]  /*3850*/  LDS R4, [UR5+0x49c] ;  /* 0x00049c05ff047984 */ /* 0x000e680008000800 */
[----:B------:R-:W2:Y:S01]  /*3860*/  LDS R3, [UR5+0x51c] ;  /* 0x00051c05ff037984 */ /* 0x000ea20008000800 */
[----:B-1----:R-:W-:-:S02]  /*3870*/  LOP3.LUT R4, R4, 0xf0, RZ, 0xb8, !PT ;  /* 0x000000f004047812 */ /* 0x002fc400078eb8ff */
[----:B--2---:R-:W-:-:S03]  /*3880*/  LOP3.LUT R6, R3, 0xf0, RZ, 0xb8, !PT ;  /* 0x000000f003067812 */ /* 0x004fc600078eb8ff */
[----:B------:R-:W-:Y:S04]  /*3890*/  STS [UR5+0x49c], R4 ;  /* 0x00049c04ff007988 */ /* 0x000fe80008000805 */
[----:B------:R-:W-:Y:S04]  /*38a0*/  STS [UR5+0x51c], R6 ;  /* 0x00051c06ff007988 */ /* 0x000fe80008000805 */
[----:B------:R-:W1:Y:S04]  /*38b0*/  LDS R13, [UR5+0x49c] ;  /* 0x00049c05ff0d7984 */ /* 0x000e680008000800 */
[----:B------:R-:W2:Y:S01]  /*38c0*/  LDS R3, [UR5+0x51c] ;  /* 0x00051c05ff037984 */ /* 0x000ea20008000800 */
[----:B------:R-:W-:-:S05]  /*38d0*/  IMAD.U32 R2, RZ, RZ, UR6 ;  /* 0x00000006ff027e24 */ /* 0x000fca000f8e00ff */
[----:B------:R-:W-:Y:S02]  /*38e0*/  SHF.R.U64 R2, R2, 0x4, RZ ;  /* 0x0000000402027819 */ /* 0x000fe400000012ff */
[----:B-1----:R-:W-:Y:S02]  /*38f0*/  LOP3.LUT R13, R13, 0xf00, RZ, 0xb8, !PT ;  /* 0x00000f000d0d7812 */ /* 0x002fe400078eb8ff */
[----:B--2---:R-:W-:-:S03]  /*3900*/  LOP3.LUT R3, R3, 0xf00, RZ, 0xb8, !PT ;  /* 0x00000f0003037812 */ /* 0x004fc600078eb8ff */
[----:B------:R-:W-:Y:S04]  /*3910*/  STS.64 [UR5+0x498], R12 ;  /* 0x0004980cff007988 */ /* 0x000fe80008000a05 */
[----:B------:R-:W-:Y:S04]  /*3920*/  STS.64 [UR5+0x518], R2 ;  /* 0x00051802ff007988 */ /* 0x000fe80008000a05 */
[----:B------:R-:W1:Y:S04]  /*3930*/  LDS R25, [UR5+0x49c] ;  /* 0x00049c05ff197984 */ /* 0x000e680008000800 */
[----:B------:R-:W2:Y:S01]  /*3940*/  LDS R23, [UR5+0x51c] ;  /* 0x00051c05ff177984 */ /* 0x000ea20008000800 */
[----:B------:R-:W-:Y:S01]  /*3950*/  UIADD3 UR6, UPT, UPT, UR4, -0x1, URZ ;  /* 0xffffffff04067890 */ /* 0x000fe2000fffe0ff */
[----:B------:R-:W-:Y:S01]  /*3960*/  CS2R R6, SRZ ;  /* 0x0000000000067805 */ /* 0x000fe2000001ff00 */
[----:B------:R-:W-:-:S04]  /*3970*/  VIADD R9, R9, 0xffffffff ;  /* 0xffffffff09097836 */ /* 0x000fc80000000000 */
[----:B------:R-:W-:Y:S01]  /*3980*/  IMAD.U32 R8, RZ, RZ, UR6 ;  /* 0x00000006ff087e24 */ /* 0x000fe2000f8e00ff */
[----:B------:R-:W-:Y:S01]  /*3990*/  SHF.R.U64 R17, R26, 0x4, R17 ;  /* 0x000000041a117819 */ /* 0x000fe20000001211 */
[----:B-----5:R-:W-:Y:S01]  /*39a0*/  VIADD R5, R5, 0xffffffff ;  /* 0xffffffff05057836 */ /* 0x020fe20000000000 */
[----:B------:R-:W-:Y:S01]  /*39b0*/  SHF.R.U64 R22, R24, 0x4, R22 ;  /* 0x0000000418167819 */ /* 0x000fe20000001216 */
[----:B------:R-:W-:Y:S01]  /*39c0*/  IMAD.MOV.U32 R4, RZ, RZ, R8 ;  /* 0x000000ffff047224 */ /* 0x000fe200078e0008 */
[----:B------:R3:W-:Y:S04]  /*39d0*/  STS [UR5+0x510], R2 ;  /* 0x00051002ff007988 */ /* 0x0007e80008000805 */
[----:B------:R3:W-:Y:S04]  /*39e0*/  STS [UR5+0x514], R2 ;  /* 0x00051402ff007988 */ /* 0x0007e80008000805 */
[----:B------:R3:W-:Y:S04]  /*39f0*/  STS.128 [UR5+0x4a0], R8 ;  /* 0x0004a008ff007988 */ /* 0x0007e80008000c05 */
[----:B------:R3:W-:Y:S04]  /*3a00*/  STS.128 [UR5+0x520], R4 ;  /* 0x00052004ff007988 */ /* 0x0007e80008000c05 */
[----:B------:R3:W-:Y:S01]  /*3a10*/  STS [UR5+0x48c], R17 ;  /* 0x00048c11ff007988 */ /* 0x0007e20008000805 */
[----:B-1----:R-:W-:-:S02]  /*3a20*/  LOP3.LUT R25, R25, 0xf000, RZ, 0xb8, !PT ;  /* 0x0000f00019197812 */ /* 0x002fc400078eb8ff */
[----:B--2---:R-:W-:Y:S01]  /*3a30*/  LOP3.LUT R23, R23, 0xf000, RZ, 0xb8, !PT ;  /* 0x0000f00017177812 */ /* 0x004fe200078eb8ff */
[----:B----4-:R3:W-:Y:S04]  /*3a40*/  STS.64 [UR5+0x480], R30 ;  /* 0x0004801eff007988 */ /* 0x0107e80008000a05 */
[----:B------:R3:W-:Y:S04]  /*3a50*/  STS.64 [UR5+0x500], R28 ;  /* 0x0005001cff007988 */ /* 0x0007e80008000a05 */
[----:B------:R3:W-:Y:S04]  /*3a60*/  STS [UR5+0x50c], R22 ;  /* 0x00050c16ff007988 */ /* 0x0007e80008000805 */
[----:B------:R3:W-:Y:S04]  /*3a70*/  STS [UR5+0x49c], R25 ;  /* 0x00049c19ff007988 */ /* 0x0007e80008000805 */
[----:B------:R3:W-:Y:S02]  /*3a80*/  STS [UR5+0x51c], R23 ;  /* 0x00051c17ff007988 */ /* 0x0007e40008000805 */
.L_x_25:
[----:B---3--:R-:W-:Y:S05]  /*3a90*/  BSYNC.RECONVERGENT B0 ;  /* 0x0000000000007941 */ /* 0x008fea0003800200 */
.L_x_24:
[----:B------:R-:W-:Y:S01]  /*3aa0*/  NOP ;  /* 0x0000000000007918 */ /* 0x000fe20000000000 */
[----:B------:R1:W2:Y:S01]  /*3ab0*/  LDS R2, [R0] ;  /* 0x0000000000027984 */ /* 0x0002a20000000800 */
[----:B------:R-:W-:Y:S01]  /*3ac0*/  IMAD R18, R18, 0x8889, RZ ;  /* 0x0000888912127824 */ /* 0x000fe200078e02ff */
[----:B------:R-:W-:Y:S01]  /*3ad0*/  ELECT P0, URZ, PT ;  /* 0x0000000000ff782f */ /* 0x000fe20003800000 */
[----:B------:R-:W-:Y:S01]  /*3ae0*/  BSSY.RECONVERGENT B0, `(.L_x_26) ;  /* 0x000000b000007945 */ /* 0x000fe20003800200 */
[----:B------:R1:W3:Y:S02]  /*3af0*/  LDS R3, [R0+0x80] ;  /* 0x0000800000037984 */ /* 0x0002e40000000800 */
[----:B------:R-:W-:-:S04]  /*3b00*/  SHF.R.U32.HI R4, RZ, 0x13, R18 ;  /* 0x00000013ff047819 */ /* 0x000fc80000011612 */
[----:B------:R-:W-:-:S05]  /*3b10*/  PRMT R4, R4, 0x9910, RZ ;  /* 0x0000991004047816 */ /* 0x000fca00000000ff */
[----:B------:R-:W-:-:S04]  /*3b20*/  IMAD R4, R4, 0xf, RZ ;  /* 0x0000000f04047824 */ /* 0x000fc800078e02ff */
[----:B------:R-:W-:-:S05]  /*3b30*/  IMAD.MOV R4, RZ, RZ, -R4 ;  /* 0x000000ffff047224 */ /* 0x000fca00078e0a04 */
[----:B------:R-:W-:-:S05]  /*3b40*/  PRMT R5, R4, 0x7710, RZ ;  /* 0x0000771004057816 */ /* 0x000fca00000000ff */
[----:B------:R-:W-:Y:S01]  /*3b50*/  IMAD.IADD R4, R5, 0x1, R20 ;  /* 0x0000000105047824 */ /* 0x000fe200078e0214 */
[----:B-1----:R-:W-:Y:S05]  /*3b60*/  @!P0 BRA `(.L_x_27) ;  /* 0x0000000000088947 */ /* 0x002fea0003800000 */
[----:B------:R0:W-:Y:S01]  /*3b70*/  UTMACMDFLUSH ;  /* 0x00000000000079b7 */ /* 0x0001e20000000000 */
[----:B------:R-:W-:-:S04]  /*3b80*/  DEPBAR.LE SB0, 0x0 ;  /* 0x000080000000791a */ /* 0x000fc80000000000 */
.L_x_27:
[----:B------:R-:W-:Y:S05]  /*3b90*/  BSYNC.RECONVERGENT B0 ;  /* 0x0000000000007941 */ /* 0x000fea0003800200 */
.L_x_26:
[----:B------:R-:W-:-:S13]  /*3ba0*/  R2UR UR5, R4 ;  /* 0x00000000040572ca */ /* 0x000fda00000e0000 */
[----:B------:R-:W-:-:S04]  /*3bb0*/  ULOP3.LUT UR5, UR5, 0xffff, URZ, 0xc0, !UPT ;  /* 0x0000ffff05057892 */ /* 0x000fc8000f8ec0ff */
[----:B------:R-:W-:Y:S02]  /*3bc0*/  UIMAD.WIDE.U32 UR6, UR5, 0x80, UR34 ;  /* 0x00000080050678a5 */ /* 0x000fe4000f8e0022 */
[----:B------:R-:W-:-:S04]  /*3bd0*/  UIMAD.WIDE.U32 UR8, UR5, 0x80, UR32 ;  /* 0x00000080050878a5 */ /* 0x000fc8000f8e0020 */
[C---:B------:R-:W-:Y:S02]  /*3be0*/  IADD3 R4, P3, PT, R16.reuse, UR6, RZ ;  /* 0x0000000610047c10 */ /* 0x040fe4000ff7e0ff */
[----:B------:R-:W-:-:S03]  /*3bf0*/  IADD3 R16, P0, PT, R16, UR8, RZ ;  /* 0x0000000810107c10 */ /* 0x000fc6000ff1e0ff */
[----:B------:R-:W-:Y:S02]  /*3c00*/  IMAD.X R5, RZ, RZ, UR7, P3 ;  /* 0x00000007ff057e24 */ /* 0x000fe400098e06ff */
[----:B------:R-:W-:-:S03]  /*3c10*/  IMAD.X R17, RZ, RZ, UR9, P0 ;  /* 0x00000009ff117e24 */ /* 0x000fc600080e06ff */
[----:B--2---:R1:W5:Y:S04]  /*3c20*/  ATOMG.E.EXCH.STRONG.GPU PT, RZ, [R4], R2 ;  /* 0x0000000204ff73a8 */ /* 0x00436800041ee100 */
[----:B---3--:R1:W5:Y:S02]  /*3c30*/  ATOMG.E.EXCH.STRONG.GPU PT, RZ, [R16], R3 ;  /* 0x0000000310ff73a8 */ /* 0x00836400041ee100 */
.L_x_23:
[----:B------:R-:W-:Y:S01]  /*3c40*/  LOP3.LUT R0, R20, 0xffff, RZ, 0xc0, !PT ;  /* 0x0000ffff14007812 */ /* 0x000fe200078ec0ff */
[----:B------:R-:W2:Y:S01]  /*3c50*/  S2UR UR13, SR_CgaCtaId ;  /* 0x00000000000d79c3 */ /* 0x000ea20000008800 */
[----:B------:R-:W-:-:S03]  /*3c60*/  UMOV UR12, 0x400 ;  /* 0x00000400000c7882 */ /* 0x000fc60000000000 */
[----:B------:R-:W-:-:S05]  /*3c70*/  IMAD R0, R0, 0x8889, RZ ;  /* 0x0000888900007824 */ /* 0x000fca00078e02ff */
[----:B------:R-:W-:-:S04]  /*3c80*/  SHF.R.U32.HI R0, RZ, 0x13, R0 ;  /* 0x00000013ff007819 */ /* 0x000fc80000011600 */
[----:B------:R-:W-:-:S05]  /*3c90*/  PRMT R0, R0, 0x9910, RZ ;  /* 0x0000991000007816 */ /* 0x000fca00000000ff */
[----:B------:R-:W-:-:S04]  /*3ca0*/  IMAD R0, R0, 0xf, RZ ;  /* 0x0000000f00007824 */ /* 0x000fc800078e02ff */
[----:B------:R-:W-:Y:S01]  /*3cb0*/  IMAD.MOV R0, RZ, RZ, -R0 ;  /* 0x000000ffff007224 */ /* 0x000fe200078e0a00 */
[----:B--2---:R-:W-:-:S04]  /*3cc0*/  ULEA UR12, UR13, UR12, 0x18 ;  /* 0x0000000c0d0c7291 */ /* 0x004fc8000f8ec0ff */
[----:B-1----:R-:W-:Y:S01]  /*3cd0*/  PRMT R3, R0, 0x7710, RZ ;  /* 0x0000771000037816 */ /* 0x002fe200000000ff */
[----:B---3--:R-:W-:Y:S01]  /*3ce0*/  ULEA UR5, UR14, UR12, 0x3 ;  /* 0x0000000c0e057291 */ /* 0x008fe2000f8e18ff */
[----:B------:R-:W-:-:S03]  /*3cf0*/  SHF.L.U32 R0, R21, 0x1f, RZ ;  /* 0x0000001f15007819 */ /* 0x000fc600000006ff */
[----:B------:R-:W-:-:S05]  /*3d00*/  IMAD.IADD R3, R3, 0x1, R20 ;  /* 0x0000000103037824 */ /* 0x000fca00078e0214 */
[----:B------:R-:W-:-:S13]  /*3d10*/  R2UR UR16, R3 ;  /* 0x00000000031072ca */ /* 0x000fda00000e0000 */
[----:B------:R-:W-:-:S04]  /*3d20*/  ULOP3.LUT UR16, UR16, 0xffff, URZ, 0xc0, !UPT ;  /* 0x0000ffff10107892 */ /* 0x000fc8000f8ec0ff */
[----:B------:R-:W-:Y:S02]  /*3d30*/  UIMAD.WIDE.U32 UR18, UR16, 0x80, UR34 ;  /* 0x00000080101278a5 */ /* 0x000fe4000f8e0022 */
[----:B------:R-:W-:Y:S01]  /*3d40*/  UIMAD.WIDE.U32 UR16, UR16, 0x80, UR32 ;  /* 0x00000080101078a5 */ /* 0x000fe2000f8e0020 */
[----:B------:R-:W-:Y:S11]  /*3d50*/  @P4 BRA `(.L_x_28) ;  /* 0x00000000001c4947 */ /* 0x000ff60003800000 */
[----:B------:R-:W-:-:S04]  /*3d60*/  DEPBAR {5,4,3,2,1,0} ;  /* 0x0000003f0000791a */ /* 0x000fc80000000000 */
[----:B------:R-:W1:Y:S02]  /*3d70*/  CCTL.E.C.LDCU.IV.DEEP [UR18] ;  /* 0x0000000012007540 */ /* 0x000e640009c08000 */
[----:B-1----:R1:W-:Y:S01]  /*3d80*/  UTMACCTL.IV [UR18] ;  /* 0x00000000120079b9 */ /* 0x0023e20008000000 */
[----:B------:R-:W-:-:S04]  /*3d90*/  DEPBAR {5,4,3,2,1,0} ;  /* 0x0000003f0000791a */ /* 0x000fc80000000000 */
[----:B------:R-:W2:Y:S02]  /*3da0*/  CCTL.E.C.LDCU.IV.DEEP [UR16] ;  /* 0x0000000010007540 */ /* 0x000ea40009c08000 */
[----:B--2---:R1:W-:Y:S01]  /*3db0*/  UTMACCTL.IV [UR16] ;  /* 0x00000000100079b9 */ /* 0x0043e20008000000 */
[----:B------:R-:W-:Y:S01]  /*3dc0*/  NOP ;  /* 0x0000000000007918 */ /* 0x000fe20000000000 */
.L_x_28:
[----:B------:R-:W-:Y:S01]  /*3dd0*/  UIADD3 UR6, UPT, UPT, UR4, 0x7f, URZ ;  /* 0x0000007f04067890 */ /* 0x000fe2000fffe0ff */
[----:B-----5:R2:W3:Y:S01]  /*3de0*/  SYNCS.PHASECHK.TRANS64.TRYWAIT P0, [UR5+0x28], R0 ;  /* 0x00002800ff0075a7 */ /* 0x0204e20008001105 */
[----:B------:R-:W-:Y:S01]  /*3df0*/  UIADD3 UR4, UPT, UPT, UR4, 0xfe, URZ ;  /* 0x000000fe04047890 */ /* 0x000fe2000fffe0ff */
[----:B------:R-:W-:Y:S01]  /*3e00*/  R2UR UR11, R15 ;  /* 0x000000000f0b72ca */ /* 0x000fe200000e0000 */
[----:B------:R-:W-:Y:S01]  /*3e10*/  USHF.R.S32.HI UR5, URZ, 0x1f, UR6 ;  /* 0x0000001fff057899 */ /* 0x000fe20008011406 */
[----:B------:R-:W-:Y:S01]  /*3e20*/  R2UR UR7, R14 ;  /* 0x000000000e0772ca */ /* 0x000fe200000e0000 */
[----:B------:R-:W-:Y:S02]  /*3e30*/  UMOV UR21, URZ ;  /* 0x000000ff00157c82 */ /* 0x000fe40008000000 */
[----:B------:R-:W-:-:S04]  /*3e40*/  ULEA.HI UR5, UR5, UR6, URZ, 0x7 ;  /* 0x0000000605057291 */ /* 0x000fc8000f8f38ff */
[----:B------:R-:W-:-:S04]  /*3e50*/  USHF.R.S32.HI UR22, URZ, 0x7, UR5 ;  /* 0x00000007ff167899 */ /* 0x000fc80008011405 */
[----:B------:R-:W-:Y:S02]  /*3e60*/  UISETP.LT.U32.AND UP0, UPT, UR22, 0x5, UPT ;  /* 0x000000051600788c */ /* 0x000fe4000bf01070 */
[----:B------:R-:W-:Y:S02]  /*3e70*/  USHF.L.U32 UR11, UR11, 0x7, URZ ;  /* 0x000000070b0b7899 */ /* 0x000fe400080006ff */
[----:B------:R-:W-:Y:S02]  /*3e80*/  USEL UR20, UR22, 0x5, UP0 ;  /* 0x0000000516147887 */ /* 0x000fe40008000000 */
[----:B------:R-:W-:Y:S02]  /*3e90*/  UISETP.GE.U32.AND UP0, UPT, UR4, 0xff, UPT ;  /* 0x000000ff0400788c */ /* 0x000fe4000bf06070 */
[----:B------:R-:W-:-:S07]  /*3ea0*/  USHF.L.U32 UR7, UR7, 0x7, URZ ;  /* 0x0000000707077899 */ /* 0x000fce00080006ff */
[----:B--2---:R-:W-:Y:S05]  /*3eb0*/  BRA.U !UP0, `(.L_x_29) ;  /* 0x0000000108a07547 */ /* 0x004fea000b800000 */
[----:B------:R-:W-:Y:S01]  /*3ec0*/  UMOV UR23, URZ ;  /* 0x000000ff00177c82 */ /* 0x000fe20008000000 */
[----:B------:R-:W-:-:S05]  /*3ed0*/  UMOV UR24, UR14 ;  /* 0x0000000e00187c82 */ /* 0x000fca0008000000 */
.L_x_35:
[----:B--2---:R-:W-:Y:S01]  /*3ee0*/  ULEA UR9, UR24, UR12, 0x3 ;  /* 0x0000000c18097291 */ /* 0x004fe2000f8e18ff */
[----:B---3--:R-:W-:Y:S01]  /*3ef0*/  @!P2 MOV R2, 0x8000 ;  /* 0x000080000002a802 */ /* 0x008fe20000000f00 */
[----:B---34-:R-:W-:Y:S10]  /*3f00*/  @P0 BRA `(.L_x_30) ;  /* 0x00000000000c0947 */ /* 0x018ff40003800000 */
[----:B------:R-:W-:-:S04]  /*3f10*/  SHF.L.U32 R3, R21, 0x1f, RZ ;  /* 0x0000001f15037819 */ /* 0x000fc800000006ff */
[----:B------:R-:W2:Y:S02]  /*3f20*/  SYNCS.PHASECHK.TRANS64.TRYWAIT P0, [UR9+0x28], R3 ;  /* 0x00002803ff0075a7 */ /* 0x000ea40008001109 */
[----:B--2---:R-:W-:Y:S05]  /*3f30*/  @!P0 BRA `(.L_x_31) ;  /* 0x000000d0000c8947 */ /* 0x004fea0003800000 */
.L_x_30:
[----:B------:R3:W-:Y:S01]  /*3f40*/  @!P2 SYNCS.ARRIVE.TRANS64 RZ, [UR9], R2 ;  /* 0x00000002ffffa9a7 */ /* 0x0007e20008000009 */
[----:B------:R-:W-:-:S04]  /*3f50*/  ULOP3.LUT UR4, UR25, 0x2, URZ, 0xfc, !UPT ;  /* 0x0000000219047892 */ /* 0x000fc8000f8efcff */
[----:B------:R-:W-:-:S09]  /*3f60*/  UISETP.NE.AND UP0, UPT, UR4, 0x2, UPT ;  /* 0x000000020400788c */ /* 0x000fd2000bf05270 */
[----:B------:R-:W-:Y:S05]  /*3f70*/  BRA.U UP0, `(.L_x_32) ;  /* 0x0000000100047547 */ /* 0x000fea000b800000 */
[----:B-1----:R-:W-:Y:S05]  /*3f80*/  BPT.TRAP 0x1 ;  /* 0x000000040000795c */ /* 0x002fea0000300000 */
.L_x_32:
[----:B------:R-:W-:Y:S04]  /*3f90*/  BSSY.RECONVERGENT B0, `(.L_x_33) ;  /* 0x0000003000007945 */ /* 0x000fe80003800200 */
[----:B------:R-:W-:Y:S05]  /*3fa0*/  @P1 BRA `(.L_x_34) ;  /* 0x0000000000041947 */ /* 0x000fea0003800000 */
[----:B-1----:R-:W-:Y:S05]  /*3fb0*/  BPT.TRAP 0x1 ;  /* 0x000000040000795c */ /* 0x002fea0000300000 */
.L_x_34:
[----:B-1----:R-:W-:Y:S05]  /*3fc0*/  BSYNC.RECONVERGENT B0 ;  /* 0x0000000000007941 */ /* 0x002fea0003800200 */
.L_x_33:
[----:B------:R-:W-:Y:S02]  /*3fd0*/  UIADD3 UR14, UPT, UPT, UR24, 0x1, URZ ;  /* 0x00000001180e7890 */ /* 0x000fe4000fffe0ff */
[----:B------:R-:W-:Y:S02]  /*3fe0*/  USHF.L.U32 UR10, UR23, 0x7, URZ ;  /* 0x00000007170a7899 */ /* 0x000fe400080006ff */
[----:B------:R-:W-:Y:S01]  /*3ff0*/  UISETP.NE.AND UP0, UPT, UR14, 0x5, UPT ;  /* 0x000000050e00788c */ /* 0x000fe2000bf05270 */
[----:B------:R-:W-:Y:S01]  /*4000*/  UMOV UR26, 0x0 ;  /* 0x00000000001a7882 */ /* 0x000fe20000000000 */
[----:B------:R-:W-:Y:S02]  /*4010*/  UMOV UR27, 0x10000000 ;  /* 0x10000000001b7882 */ /* 0x000fe40000000000 */
[----:B------:R-:W-:Y:S02]  /*4020*/  USEL UR5, URZ, 0x1, UP0 ;  /* 0x00000001ff057887 */ /* 0x000fe40008000000 */
[----:B------:R-:W-:Y:S01]  /*4030*/  USEL UR14, UR14, URZ, UP0 ;  /* 0x000000ff0e0e7287 */ /* 0x000fe20008000000 */
[----:B------:R-:W-:Y:S01]  /*4040*/  UMOV UR6, UR10 ;  /* 0x0000000a00067c82 */ /* 0x000fe20008000000 */
[----:B------:R-:W-:-:S02]  /*4050*/  UIADD3 UR23, UPT, UPT, UR23, 0x1, URZ ;  /* 0x0000000117177890 */ /* 0x000fc4000fffe0ff */
[----:B------:R-:W-:Y:S01]  /*4060*/  LOP3.LUT R21, R21, UR5, RZ, 0x3c, !PT ;  /* 0x0000000515157c12 */ /* 0x000fe2000f8e3cff */
[----:B------:R-:W-:Y:S01]  /*4070*/  ULEA UR4, UR14, UR12, 0x3 ;  /* 0x0000000c0e047291 */ /* 0x000fe2000f8e18ff */
[----:B------:R-:W-:Y:S02]  /*4080*/  UMOV UR5, UR9 ;  /* 0x0000000900057c82 */ /* 0x000fe40008000000 */
[----:B--2---:R-:W-:Y:S01]  /*4090*/  SHF.L.U32 R0, R21, 0x1f, RZ ;  /* 0x0000001f15007819 */ /* 0x004fe200000006ff */
[----:B------:R-:W-:Y:S01]  /*40a0*/  UISETP.NE.AND UP0, UPT, UR23, UR20, UPT ;  /* 0x000000141700728c */ /* 0x000fe2000bf05270 */
[----:B------:R-:W-:-:S04]  /*40b0*/  UMOV UR21, UR20 ;  /* 0x0000001400157c82 */ /* 0x000fc80008000000 */
[----:B------:R2:W4:Y:S01]  /*40c0*/  SYNCS.PHASECHK.TRANS64.TRYWAIT P0, [UR4+0x28], R0 ;  /* 0x00002800ff0075a7 */ /* 0x0005220008001104 */
[----:B------:R-:W-:-:S03]  /*40d0*/  ULEA UR4, UR24, UR12, 0xe ;  /* 0x0000000c18047291 */ /* 0x000fc6000f8e70ff */
[----:B------:R-:W-:Y:S01]  /*40e0*/  UMOV UR24, UR14 ;  /* 0x0000000e00187c82 */ /* 0x000fe20008000000 */
[----:B------:R-:W-:Y:S02]  /*40f0*/  UIADD3 UR8, UPT, UPT, UR4, 0x9400, URZ ;  /* 0x0000940004087890 */ /* 0x000fe4000fffe0ff */
[----:B------:R-:W-:-:S07]  /*4100*/  UIADD3 UR4, UPT, UPT, UR4, 0x1d400, URZ ;  /* 0x0001d40004047890 */ /* 0x000fce000fffe0ff */
[----:B------:R2:W-:Y:S02]  /*4110*/  UTMALDG.2D [UR8], [UR18], desc[UR26] ;  /* 0x00001a08120075b4 */ /* 0x0005e40008009000 */
[----:B------:R2:W-:Y:S01]  /*4120*/  UTMALDG.2D [UR4], [UR16], desc[UR26] ;  /* 0x00001a04100075b4 */ /* 0x0005e20008009000 */
[----:B------:R-:W-:Y:S05]  /*4130*/  BRA.U UP0, `(.L_x_35) ;  /* 0xfffffffd00687547 */ /* 0x000fea000b83ffff */
.L_x_29:
[----:B--2---:R-:W-:Y:S01]  /*4140*/  ULEA UR4, UR14, UR12, 0x3 ;  /* 0x0000000c0e047291 */ /* 0x004fe2000f8e18ff */
[----:B------:R-:W-:Y:S01]  /*4150*/  SHF.L.U32 R0, R21, 0x1f, RZ ;  /* 0x0000001f15007819 */ /* 0x000fe200000006ff */
[----:B------:R-:W-:Y:S01]  /*4160*/  @!P4 SYNCS.ARRIVE.TRANS64.A1T0 RZ, [UR12+0x98], RZ ;  /* 0x000098ffffffc9a7 */ /* 0x000fe2000810000c */
[----:B------:R-:W-:-:S06]  /*4170*/  UISETP.GT.AND UP0, UPT, UR22, UR20, UPT ;  /* 0x000000141600728c */ /* 0x000fcc000bf04270 */
[----:B---34-:R2:W3:Y:S03]  /*4180*/  SYNCS.PHASECHK.TRANS64.TRYWAIT P0, [UR4+0x28], R0 ;  /* 0x00002800ff0075a7 */ /* 0x0184e60008001104 */
[----:B------:R-:W-:Y:S05]  /*4190*/  BRA.U !UP0, `(.L_x_36) ;  /* 0x00000001089c7547 */ /* 0x000fea000b800000 */
[----:B------:R-:W-:Y:S01]  /*41a0*/  UIADD3 UR20, UPT, UPT, -UR20, UR21, UR22 ;  /* 0x0000001514147290 */ /* 0x000fe2000fffe116 */
[----:B------:R-:W-:-:S11]  /*41b0*/  UMOV UR24, UR14 ;  /* 0x0000000e00187c82 */ /* 0x000fd60008000000 */
.L_x_42:
[----:B----4-:R-:W-:Y:S01]  /*41c0*/  ULEA UR9, UR24, UR12, 0x3 ;  /* 0x0000000c18097291 */ /* 0x010fe2000f8e18ff */
[----:B---3--:R-:W-:Y:S01]  /*41d0*/  @!P2 MOV R2, 0x8000 ;  /* 0x000080000002a802 */ /* 0x008fe20000000f00 */
[----:B-1-3--:R-:W-:Y:S10]  /*41e0*/  @P0 BRA `(.L_x_37) ;  /* 0x00000000000c0947 */ /* 0x00aff40003800000 */
[----:B------:R-:W-:-:S04]  /*41f0*/  SHF.L.U32 R3, R21, 0x1f, RZ ;  /* 0x0000001f15037819 */ /* 0x000fc800000006ff */
[----:B------:R-:W3:Y:S02]  /*4200*/  SYNCS.PHASECHK.TRANS64.TRYWAIT P0, [UR9+0x28], R3 ;  /* 0x00002803ff0075a7 */ /* 0x000ee40008001109 */
[----:B---3--:R-:W-:Y:S05]  /*4210*/  @!P0 BRA `(.L_x_38) ;  /* 0x000000cc006c8947 */ /* 0x008fea0003800000 */
.L_x_37:
[----:B------:R3:W-:Y:S01]  /*4220*/  @!P2 SYNCS.ARRIVE.TRANS64 RZ, [UR9], R2 ;  /* 0x00000002ffffa9a7 */ /* 0x0007e20008000009 */
[----:B------:R-:W-:-:S04]  /*4230*/  ULOP3.LUT UR4, UR25, 0x2, URZ, 0xfc, !UPT ;  /* 0x0000000219047892 */ /* 0x000fc8000f8efcff */
[----:B------:R-:W-:-:S09]  /*4240*/  UISETP.NE.AND UP0, UPT, UR4, 0x2, UPT ;  /* 0x000000020400788c */ /* 0x000fd2000bf05270 */
[----:B------:R-:W-:Y:S05]  /*4250*/  BRA.U UP0, `(.L_x_39) ;  /* 0x0000000100047547 */ /* 0x000fea000b800000 */
[----:B-1----:R-:W-:Y:S05]  /*4260*/  BPT.TRAP 0x1 ;  /* 0x000000040000795c */ /* 0x002fea0000300000 */
.L_x_39:
[----:B------:R-:W-:Y:S04]  /*4270*/  BSSY.RECONVERGENT B0, `(.L_x_40) ;  /* 0x0000003000007945 */ /* 0x000fe80003800200 */
[----:B------:R-:W-:Y:S05]  /*4280*/  @P1 BRA `(.L_x_41) ;  /* 0x0000000000041947 */ /* 0x000fea0003800000 */
[----:B-1----:R-:W-:Y:S05]  /*4290*/  BPT.TRAP 0x1 ;  /* 0x000000040000795c */ /* 0x002fea0000300000 */
.L_x_41:
[----:B-1----:R-:W-:Y:S05]  /*42a0*/  BSYNC.RECONVERGENT B0 ;  /* 0x0000000000007941 */ /* 0x002fea0003800200 */
.L_x_40:
        /* <DEDUP_REMOVED lines=13> */
[----:B------:R-:W-:-:S05]  /*4380*/  UISETP.NE.AND UP0, UPT, UR21, UR20, UPT ;  /* 0x000000141500728c */ /* 0x000fca000bf05270 */
[----:B------:R4:W1:Y:S01]  /*4390*/  SYNCS.PHASECHK.TRANS64.TRYWAIT P0, [UR4+0x28], R0 ;  /* 0x00002800ff0075a7 */ /* 0x0008620008001104 */
[----:B------:R-:W-:-:S03]  /*43a0*/  ULEA UR4, UR24, UR12, 0xe ;  /* 0x0000000c18047291 */ /* 0x000fc6000f8e70ff */
[----:B------:R-:W-:Y:S01]  /*43b0*/  UMOV UR24, UR14 ;  /* 0x0000000e00187c82 */ /* 0x000fe20008000000 */
[----:B------:R-:W-:Y:S02]  /*43c0*/  UIADD3 UR8, UPT, UPT, UR4, 0x9400, URZ ;  /* 0x0000940004087890 */ /* 0x000fe4000fffe0ff */
[----:B------:R-:W-:-:S07]  /*43d0*/  UIADD3 UR4, UPT, UPT, UR4, 0x1d400, URZ ;  /* 0x0001d40004047890 */ /* 0x000fce000fffe0ff */
[----:B------:R4:W-:Y:S02]  /*43e0*/  UTMALDG.2D [UR8], [UR18], desc[UR22] ;  /* 0x00001608120075b4 */ /* 0x0009e40008009000 */
[----:B------:R4:W-:Y:S01]  /*43f0*/  UTMALDG.2D [UR4], [UR16], desc[UR22] ;  /* 0x00001604100075b4 */ /* 0x0009e20008009000 */
[----:B------:R-:W-:Y:S05]  /*4400*/  BRA.U UP0, `(.L_x_42) ;  /* 0xfffffffd006c7547 */ /* 0x000fea000b83ffff */
.L_x_36:
[----:B------:R-:W-:Y:S01]  /*4410*/  UISETP.NE.AND UP0, UPT, UR37, 0x8, UPT ;  /* 0x000000082500788c */ /* 0x000fe2000bf05270 */
[----:B------:R-:W-:-:S08]  /*4420*/  NOP ;  /* 0x0000000000007918 */ /* 0x000fd00000000000 */
[----:B------:R-:W-:Y:S05]  /*4430*/  BRA.U UP0, `(.L_x_43) ;  /* 0x0000000100047547 */ /* 0x000fea000b800000 */
[----:B-1--4-:R-:W-:Y:S05]  /*4440*/  BPT.TRAP 0x1 ;  /* 0x000000040000795c */ /* 0x012fea0000300000 */
.L_x_43:
[----:B----4-:R-:W-:Y:S01]  /*4450*/  ULEA UR4, UR15, UR12, 0x3 ;  /* 0x0000000c0f047291 */ /* 0x010fe2000f8e18ff */
[----:B------:R-:W-:-:S08]  /*4460*/  SHF.L.U32 R3, R19, 0x1f, RZ ;  /* 0x0000001f13037819 */ /* 0x000fd000000006ff */
[----:B-1-3--:R-:W1:Y:S02]  /*4470*/  SYNCS.PHASECHK.TRANS64.TRYWAIT P0, [UR4+0x180], R3 ;  /* 0x00018003ff0075a7 */ /* 0x00ae640008001104 */
[----:B-1----:R-:W-:Y:S05]  /*4480*/  @!P0 BRA `(.L_x_44) ;  /* 0x000000c800e88947 */ /* 0x002fea0003800000 */
.L_x_230:
[----:B------:R-:W-:-:S09]  /*4490*/  UIMAD UR5, UR15, 0x14, UR36 ;  /* 0x000000140f0578a4 */ /* 0x000fd2000f8e0224 */
[----:B------:R-:W3:Y:S04]  /*44a0*/  LDS.U16 R20, [UR5+0x12] ;  /* 0x00001205ff147984 */ /* 0x000ee80008000400 */
[----:B------:R-:W4:Y:S04]  /*44b0*/  LDS R15, [UR5] ;  /* 0x00000005ff0f7984 */ /* 0x000f280008000800 */
[----:B------:R-:W3:Y:S04]  /*44c0*/  LDS R14, [UR5+0x4] ;  /* 0x00000405ff0e7984 */ /* 0x000ee80008000800 */
[----:B------:R-:W3:Y:S04]  /*44d0*/  LDS R17, [UR5+0x8] ;  /* 0x00000805ff117984 */ /* 0x000ee80008000800 */
[----:B-12---:R-:W1:Y:S01]  /*44e0*/  LDS R0, [UR5+0xc] ;  /* 0x00000c05ff007984 */ /* 0x006e620008000800 */
[----:B------:R-:W-:Y:S01]  /*44f0*/  @!PT LDS RZ, [RZ] ;  /* 0x00000000fffff984 */ /* 0x000fe20000000800 */
[----:B------:R-:W-:Y:S01]  /*4500*/  @!PT LDS RZ, [RZ] ;  /* 0x00000000fffff984 */ /* 0x000fe20000000800 */
[----:B------:R-:W-:Y:S01]  /*4510*/  @!PT LDS RZ, [RZ] ;  /* 0x00000000fffff984 */ /* 0x000fe20000000800 */
[----:B------:R-:W-:Y:S01]  /*4520*/  @!PT LDS RZ, [RZ] ;  /* 0x00000000fffff984 */ /* 0x000fe20000000800 */
[----:B------:R2:W-:Y:S06]  /*4530*/  MEMBAR.ALL.CTA ;  /* 0x0000000000007992 */ /* 0x0005ec0000008000 */
[----:B--2---:R-:W2:Y:S01]  /*4540*/  FENCE.VIEW.ASYNC.S ;  /* 0x00000000000073c6 */ /* 0x004ea20000000000 */
[----:B------:R-:W-:Y:S05]  /*4550*/  BRA.U UP0, `(.L_x_45) ;  /* 0x0000000100047547 */ /* 0x000fea000b800000 */
[----:B------:R-:W-:Y:S05]  /*4560*/  BPT.TRAP 0x1 ;  /* 0x000000040000795c */ /* 0x000fea0000300000 */
.L_x_45:
[----:B------:R-:W-:Y:S01]  /*4570*/  UIADD3 UR4, UPT, UPT, UR4, 0x1c0, URZ ;  /* 0x000001c004047890 */ /* 0x000fe2000fffe0ff */
[----:B-1----:R-:W-:Y:S01]  /*4580*/  ISETP.NE.AND P0, PT, R0, RZ, PT ;  /* 0x000000ff0000720c */ /* 0x002fe20003f05270 */
[----:B------:R-:W-:Y:S01]  /*4590*/  UIADD3 UR15, UPT, UPT, UR15, 0x1, URZ ;  /* 0x000000010f0f7890 */ /* 0x000fe2000fffe0ff */
[----:B------:R-:W-:Y:S01]  /*45a0*/  PLOP3.LUT P4, PT, PT, PT, PT, 0x80, 0x8 ;  /* 0x000000000008781c */ /* 0x000fe20003f8f070 */
[----:B------:R-:W-:Y:S02]  /*45b0*/  UPRMT UR4, UR13, 0x654, UR4 ;  /* 0x000006540d047896 */ /* 0x000fe40008000004 */
[----:B------:R-:W-:-:S04]  /*45c0*/  UISETP.NE.AND UP0, UPT, UR15, 0x8, UPT ;  /* 0x000000080f00788c */ /* 0x000fc8000bf05270 */
[----:B------:R-:W-:-:S03]  /*45d0*/  USEL UR15, UR15, URZ, UP0 ;  /* 0x000000ff0f0f7287 */ /* 0x000fc60008000000 */
[----:B--2---:R-:W-:Y:S01]  /*45e0*/  SYNCS.ARRIVE.TRANS64.RED.A1T0 RZ, [UR4], RZ ;  /* 0x000000ffffff79a7 */ /* 0x004fe20008100404 */
[----:B------:R-:W-:-:S06]  /*45f0*/  USEL UR4, URZ, 0x1, UP0 ;  /* 0x00000001ff047887 */ /* 0x000fcc0008000000 */
[----:B------:R-:W-:Y:S01]  /*4600*/  LOP3.LUT R19, R19, UR4, RZ, 0x3c, !PT ;  /* 0x0000000413137c12 */ /* 0x000fe2000f8e3cff */
[----:B------:R-:W-:Y:S06]  /*4610*/  @P0 BRA `(.L_x_46) ;  /* 0xffffffec00c00947 */ /* 0x000fec000383ffff */
[----:B------:R-:W-:Y:S01]  /*4620*/  UIADD3 UR12, UPT, UPT, UR12, 0x28, URZ ;  /* 0x000000280c0c7890 */ /* 0x000fe2000fffe0ff */
[----:B------:R-:W-:-:S03]  /*4630*/  SHF.L.U32 R3, R21, 0x1f, RZ ;  /* 0x0000001f15037819 */ /* 0x000fc600000006ff */
[----:B------:R-:W-:-:S09]  /*4640*/  ULEA UR4, UR14, UR12, 0x3 ;  /* 0x0000000c0e047291 */ /* 0x000fd2000f8e18ff */
[----:B------:R-:W1:Y:S02]  /*4650*/  SYNCS.PHASECHK.TRANS64.TRYWAIT P0, [UR4], R3 ;  /* 0x00000003ff0075a7 */ /* 0x000e640008001104 */
[----:B-1----:R-:W-:Y:S05]  /*4660*/  @!P0 BRA `(.L_x_47) ;  /* 0x000000c800888947 */ /* 0x002fea0003800000 */
.L_x_232:
[----:B------:R-:W-:-:S04]  /*4670*/  UIADD3 UR5, UPT, UPT, UR14, 0x1, URZ ;  /* 0x000000010e057890 */ /* 0x000fc8000fffe0ff */
[----:B------:R-:W-:-:S04]  /*4680*/  UISETP.NE.AND UP0, UPT, UR5, 0x5, UPT ;  /* 0x000000050500788c */ /* 0x000fc8000bf05270 */
[----:B------:R-:W-:Y:S02]  /*4690*/  USEL UR6, URZ, 0x1, UP0 ;  /* 0x00000001ff067887 */ /* 0x000fe40008000000 */
[----:B------:R-:W-:-:S04]  /*46a0*/  USEL UR5, UR5, URZ, UP0 ;  /* 0x000000ff05057287 */ /* 0x000fc80008000000 */
[----:B------:R-:W-:Y:S01]  /*46b0*/  ULEA UR4, UR5, UR12, 0x3 ;  /* 0x0000000c05047291 */ /* 0x000fe2000f8e18ff */
[----:B------:R-:W-:-:S04]  /*46c0*/  LOP3.LUT R2, R21, UR6, RZ, 0x3c, !PT ;  /* 0x0000000615027c12 */ /* 0x000fc8000f8e3cff */
[----:B-1----:R-:W-:-:S04]  /*46d0*/  SHF.L.U32 R3, R2, 0x1f, RZ ;  /* 0x0000001f02037819 */ /* 0x002fc800000006ff */
[----:B------:R-:W1:Y:S02]  /*46e0*/  SYNCS.PHASECHK.TRANS64.TRYWAIT P0, [UR4], R3 ;  /* 0x00000003ff0075a7 */ /* 0x000e640008001104 */
[----:B-1----:R-:W-:Y:S05]  /*46f0*/  @!P0 BRA `(.L_x_48) ;  /* 0x000000c8007c8947 */ /* 0x002fea0003800000 */
.L_x_234:
        /* <DEDUP_REMOVED lines=9> */
.L_x_236:
        /* <DEDUP_REMOVED lines=9> */
.L_x_238:
[----:B------:R-:W-:-:S04]  /*4820*/  UIADD3 UR5, UPT, UPT, UR5, 0x1, URZ ;  /* 0x0000000105057890 */ /* 0x000fc8000fffe0ff */
[----:B------:R-:W-:-:S04]  /*4830*/  UISETP.NE.AND UP0, UPT, UR5, 0x5, UPT ;  /* 0x000000050500788c */ /* 0x000fc8000bf05270 */
[----:B------:R-:W-:Y:S02]  /*4840*/  USEL UR4, URZ, 0x1, UP0 ;  /* 0x00000001ff047887 */ /* 0x000fe40008000000 */
[----:B------:R-:W-:-:S04]  /*4850*/  USEL UR5, UR5, URZ, UP0 ;  /* 0x000000ff05057287 */ /* 0x000fc80008000000 */
[----:B------:R-:W-:Y:S01]  /*4860*/  LOP3.LUT R2, R2, UR4, RZ, 0x3c, !PT ;  /* 0x0000000402027c12 */ /* 0x000fe2000f8e3cff */
[----:B------:R-:W-:-:S12]  /*4870*/  ULEA UR5, UR5, UR12, 0x3 ;  /* 0x0000000c05057291 */ /* 0x000fd8000f8e18ff */
.L_x_51:
[----:B-1----:R-:W-:Y:S02]  /*4880*/  SHF.L.U32 R3, R2, 0x1f, RZ ;  /* 0x0000001f02037819 */ /* 0x002fe400000006ff */
[----:B------:R-:W-:-:S04]  /*4890*/  MOV R0, UR5 ;  /* 0x0000000500007c02 */ /* 0x000fc80008000f00 */
[----:B------:R1:W2:Y:S03]  /*48a0*/  SYNCS.PHASECHK.TRANS64.TRYWAIT P0, [R0+URZ], R3 ;  /* 0x00000003000075a7 */ /* 0x0002a600080011ff */
[----:B--2---:R-:W-:Y:S05]  /*48b0*/  @!P0 NANOSLEEP.SYNCS 0x989680 ;  /* 0x009896800000895d */ /* 0x004fea0003900000 */
[----:B------:R-:W2:Y:S02]  /*48c0*/  @!P0 SYNCS.PHASECHK.TRANS64 P0, [R0+URZ], R3 ;  /* 0x00000003000085a7 */ /* 0x000ea400080010ff */
[----:B--2---:R-:W-:Y:S05]  /*48d0*/  @P0 EXIT ;  /* 0x000000000000094d */ /* 0x004fea0003800000 */
[----:B------:R-:W-:Y:S05]  /*48e0*/  BRA `(.L_x_51) ;  /* 0xfffffffc00e47947 */ /* 0x000fea000383ffff */
.L_x_22:
[----:B------:R-:W-:-:S04]  /*48f0*/  UISETP.LT.U32.AND UP0, UPT, UR37, 0x9, UPT ;  /* 0x000000092500788c */ /* 0x000fc8000bf01070 */
[----:B------:R-:W-:-:S04]  /*4900*/  USEL UR4, UR37, 0x9, UP0 ;  /* 0x0000000925047887 */ /* 0x000fc80008000000 */
[----:B------:R-:W-:-:S12]  /*4910*/  USHF.L.U32 UR4, UR4, 0x2, URZ ;  /* 0x0000000204047899 */ /* 0x000fd800080006ff */
[----:B------:R-:W4:Y:S02]  /*4920*/  LDCU UR6, c[0x2][UR4] ;  /* 0x00800000040677ac */ /* 0x000f240008000800 */
[----:B----4-:R-:W-:-:S10]  /*4930*/  USHF.R.S32.HI UR7, URZ, 0x1f, UR6 ;  /* 0x0000001fff077899 */ /* 0x010fd40008011406 */
.L_x_281:
[----:B---3--:R-:W-:Y:S05]  /*4940*/  BRXU UR6 -0x4950                                                                                                                                                                                                                                                                                                                                                                                                                                                                                                                                                                                                                                                                                                                                                                                                                                                                                                                                                                                                                                                                                                                                                                                                                                                                                                                                                    (*"BRANCH_TARGETS .L_x_282,.L_x_283,.L_x_290"*) ;  /* 0xffffffb406ac7958 */ /* 0x008fea000b83ffff */
.L_x_283:
[----:B------:R-:W-:-:S09]  /*4950*/  UISETP.NE.AND UP0, UPT, UR37, 0x1, UPT ;  /* 0x000000012500788c */ /* 0x000fd2000bf05270 */
[----:B------:R-:W-:Y:S05]  /*4960*/  BRA.U UP0, `(.L_x_52) ;  /* 0x0000003900187547 */ /* 0x000fea000b800000 */
[----:B------:R-:W-:-:S08]  /*4970*/  NOP ;  /* 0x0000000000007918 */ /* 0x000fd00000000000 */
[----:B-12--5:R-:W1:-:S00]  /*4980*/  USETMAXREG.DEALLOC.CTAPOOL 0x88 ;  /* 0x00000088000079c8 */ /* 0x026e4000080e0500 */
[----:B------:R-:W2:Y:S01]  /*4990*/  LDCU.64 UR14, c[0x0][0xba0] ;  /* 0x00017400ff0e77ac */ /* 0x000ea20008000a00 */
[----:B-1----:R-:W-:Y:S01]  /*49a0*/  HFMA2 R0, -RZ, RZ, 0, 5.9604644775390625e-08 ;  /* 0x00000001ff007431 */ /* 0x002fe200000001ff */
[----:B------:R-:W-:Y:S01]  /*49b0*/  PRMT R15, RZ, 0x7610, R15 ;  /* 0x00007610ff0f7816 */ /* 0x000fe2000000000f */
[----:B------:R-:W1:Y:S01]  /*49c0*/  LDCU.64 UR12, c[0x0][0xbb8] ;  /* 0x00017700ff0c77ac */ /* 0x000e620008000a00 */
[----:B------:R-:W3:Y:S01]  /*49d0*/  LDCU UR4, c[0x0][0xbdc] ;  /* 0x00017b80ff0477ac */ /* 0x000ee20008000800 */
[----:B------:R-:W4:Y:S01]  /*49e0*/  LDCU UR22, c[0x0][0xb80] ;  /* 0x00017000ff1677ac */ /* 0x000f220008000800 */
[----:B------:R-:W-:Y:S01]  /*49f0*/  UMOV UR5, 0xffffffff ;  /* 0xffffffff00057882 */ /* 0x000fe20000000000 */
[----:B------:R-:W-:Y:S01]  /*4a00*/  UMOV UR23, URZ ;  /* 0x000000ff00177c82 */ /* 0x000fe20008000000 */
[----:B--2---:R-:W-:-:S04]  /*4a10*/  UIADD3 UR20, UP0, UPT, UR14, -0x1, URZ ;  /* 0xffffffff0e147890 */ /* 0x004fc8000ff1e0ff */
[----:B------:R-:W-:Y:S02]  /*4a20*/  UIADD3.X UR15, UPT, UPT, UR15, -0x1, URZ, UP0, !UPT ;  /* 0xffffffff0f0f7890 */ /* 0x000fe400087fe4ff */
[----:B-1----:R-:W-:Y:S02]  /*4a30*/  UIADD3 UR14, UP0, UPT, UR12, -0x1, URZ ;  /* 0xffffffff0c0e7890 */ /* 0x002fe4000ff1e0ff */
[----:B---3--:R-:W-:Y:S02]  /*4a40*/  USHF.L.U32 UR4, UR5, UR4, URZ ;  /* 0x0000000405047299 */ /* 0x008fe400080006ff */
[----:B------:R-:W-:Y:S02]  /*4a50*/  UIADD3.X UR13, UPT, UPT, UR13, -0x1, URZ, UP0, !UPT ;  /* 0xffffffff0d0d7890 */ /* 0x000fe400087fe4ff */
[----:B----4-:R-:W-:Y:S02]  /*4a60*/  UIADD3 UR22, UPT, UPT, UR22, -0x1, URZ ;  /* 0xffffffff16167890 */ /* 0x010fe4000fffe0ff */
[----:B------:R-:W-:-:S12]  /*4a70*/  ULOP3.LUT UR12, URZ, UR4, URZ, 0x33, !UPT ;  /* 0x00000004ff0c7292 */ /* 0x000fd8000f8e33ff */
.L_x_69:
[----:B------:R-:W1:Y:S01]  /*4a80*/  LDC.64 R2, c[0x0][0xbd0] ;  /* 0x0002f400ff027b82 */ /* 0x000e620000000a00 */
[----:B------:R-:W-:Y:S01]  /*4a90*/  UIADD3 UR18, UP0, UPT, UR18, UR28, URZ ;  /* 0x0000001c12127290 */ /* 0x000fe2000ff1e0ff */
[----:B------:R-:W-:Y:S01]  /*4aa0*/  ISETP.NE.AND P1, PT, RZ, UR16, PT ;  /* 0x00000010ff007c0c */ /* 0x000fe2000bf25270 */
[----:B------:R-:W-:Y:S01]  /*4ab0*/  IMAD.MOV.U32 R21, RZ, RZ, -0x1 ;  /* 0xffffffffff157424 */ /* 0x000fe200078e00ff */
[----:B------:R-:W-:Y:S01]  /*4ac0*/  PLOP3.LUT P2, PT, PT, PT, PT, 0x80, 0x8 ;  /* 0x000000000008781c */ /* 0x000fe20003f4f070 */
[----:B------:R-:W-:Y:S01]  /*4ad0*/  UIADD3.X UR17, UPT, UPT, UR17, UR19, URZ, UP0, !UPT ;  /* 0x0000001311117290 */ /* 0x000fe200087fe4ff */
[----:B------:R-:W-:Y:S02]  /*4ae0*/  IMAD.MOV.U32 R14, RZ, RZ, -0x1 ;  /* 0xffffffffff0e7424 */ /* 0x000fe400078e00ff */
[----:B------:R-:W-:Y:S02]  /*4af0*/  P2R R16, PR, RZ, 0x4 ;  /* 0x00000004ff107803 */ /* 0x000fe40000000000 */
[----:B-1----:R-:W-:Y:S01]  /*4b00*/  ISETP.LE.U32.AND P0, PT, R2, UR18, PT ;  /* 0x0000001202007c0c */ /* 0x002fe2000bf03070 */
[----:B------:R-:W-:-:S05]  /*4b10*/  IMAD.U32 R2, RZ, RZ, UR17 ;  /* 0x00000011ff027e24 */ /* 0x000fca000f8e00ff */
[----:B------:R-:W-:Y:S01]  /*4b20*/  ISETP.GE.U32.AND.EX P0, PT, R2, R3, PT, P0 ;  /* 0x000000030200720c */ /* 0x000fe20003f06100 */
[----:B------:R-:W-:Y:S02]  /*4b30*/  IMAD.MOV.U32 R3, RZ, RZ, RZ ;  /* 0x000000ffff037224 */ /* 0x000fe400078e00ff */
[----:B------:R-:W-:-:S10]  /*4b40*/  IMAD.MOV.U32 R2, RZ, RZ, -0x1 ;  /* 0xffffffffff027424 */ /* 0x000fd400078e00ff */
[----:B-----5:R-:W-:Y:S05]  /*4b50*/  @P0 BRA P1, `(.L_x_53) ;  /* 0x0000001400f80947 */ /* 0x020fea0000800000 */
[----:B------:R-:W-:Y:S01]  /*4b60*/  IADD3 R20, P1, PT, R18, R10, RZ ;  /* 0x0000000a12147210 */ /* 0x000fe20007f3e0ff */
[----:B------:R-:W-:-:S03]  /*4b70*/  IMAD.U32 R14, RZ, RZ, UR17 ;  /* 0x00000011ff0e7e24 */ /* 0x000fc6000f8e00ff */
[----:B------:R-:W-:Y:S01]  /*4b80*/  ISETP.LE.U32.AND P0, PT, R20, UR18, PT ;  /* 0x0000001214007c0c */ /* 0x000fe2000bf03070 */
[----:B------:R-:W-:-:S05]  /*4b90*/  IMAD.X R21, R19, 0x1, R9, P1 ;  /* 0x0000000113157824 */ /* 0x000fca00008e0609 */
[----:B------:R-:W-:-:S13]  /*4ba0*/  ISETP.GE.U32.AND.EX P0, PT, R14, R21, PT, P0 ;  /* 0x000000150e00720c */ /* 0x000fda0003f06100 */
[----:B------:R-:W-:Y:S05]  /*4bb0*/  @!P0 BRA `(.L_x_54) ;  /* 0x0000001000e48947 */ /* 0x000fea0003800000 */
[----:B------:R-:W1:Y:S01]  /*4bc0*/  LDCU UR25, c[0x0][0xbe8] ;  /* 0x00017d00ff1977ac */ /* 0x000e620008000800 */
[----:B------:R-:W-:Y:S01]  /*4bd0*/  IMAD.IADD R11, R8, 0x1, R11 ;  /* 0x00000001080b7824 */ /* 0x000fe200078e020b */
[----:B------:R-:W-:Y:S01]  /*4be0*/  MOV R18, R6 ;  /* 0x0000000600127202 */ /* 0x000fe20000000f00 */
[----:B------:R-:W-:Y:S02]  /*4bf0*/  IMAD.MOV.U32 R20, RZ, RZ, R7 ;  /* 0x000000ffff147224 */ /* 0x000fe400078e0007 */
[----:B------:R-:W-:-:S05]  /*4c00*/  VIADD R14, R11, 0x20 ;  /* 0x000000200b0e7836 */ /* 0x000fca0000000000 */
[----:B-1----:R-:W-:-:S13]  /*4c10*/  ISETP.GE.AND P0, PT, R14, UR25, PT ;  /* 0x000000190e007c0c */ /* 0x002fda000bf06270 */
[----:B------:R-:W1:Y:S01]  /*4c20*/  @!P0 LDC.64 R22, c[0x0][0xbf0] ;  /* 0x0002fc00ff168b82 */ /* 0x000e620000000a00 */
[----:B------:R-:W-:Y:S01]  /*4c30*/  BSSY.RECONVERGENT B0, `(.L_x_55) ;  /* 0x0000062000007945 */ /* 0x000fe20003800200 */
[----:B------:R-:W-:Y:S01]  /*4c40*/  HFMA2 R14, -RZ, RZ, 0, 0 ;  /* 0x00000000ff0e7431 */ /* 0x000fe200000001ff */
[----:B------:R-:W-:Y:S01]  /*4c50*/  MOV R19, 0x7fffffff ;  /* 0x7fffffff00137802 */ /* 0x000fe20000000f00 */
[----:B-1----:R-:W-:-:S05]  /*4c60*/  @!P0 IMAD.WIDE R22, R11, 0xc, R22 ;  /* 0x0000000c0b168825 */ /* 0x002fca00078e0216 */
[----:B------:R1:W5:Y:S04]  /*4c70*/  @!P0 LDG.E R6, desc[UR50][R22.64+0x180] ;  /* 0x0001803216068981 */ /* 0x000368000c1e1900 */
[----:B------:R1:W5:Y:S01]  /*4c80*/  @!P0 LDG.E R7, desc[UR50][R22.64+0x184] ;  /* 0x0001843216078981 */ /* 0x000362000c1e1900 */
[----:B------:R-:W-:-:S13]  /*4c90*/  ISETP.GE.AND P0, PT, R11, UR25, PT ;  /* 0x000000190b007c0c */ /* 0x000fda000bf06270 */
[----:B------:R-:W-:Y:S05]  /*4ca0*/  @P0 BRA `(.L_x_56) ;  /* 0x0000000400680947 */ /* 0x000fea0003800000 */
[----:B------:R-:W-:Y:S01]  /*4cb0*/  IABS R14, R5 ;  /* 0x00000005000e7213 */ /* 0x000fe20000000000 */
[----:B------:R-:W2:Y:S01]  /*4cc0*/  LDCU.64 UR8, c[0x0][0xbb0] ;  /* 0x00017600ff0877ac */ /* 0x000ea20008000a00 */
[----:B------:R-:W-:Y:S02]  /*4cd0*/  IABS R13, R4 ;  /* 0x00000004000d7213 */ /* 0x000fe40000000000 */
[----:B------:R-:W3:Y:S01]  /*4ce0*/  I2F.RP R26, R14 ;  /* 0x0000000e001a7306 */ /* 0x000ee20000209400 */
[----:B------:R-:W4:Y:S01]  /*4cf0*/  LDCU.128 UR4, c[0x0][0xbc0] ;  /* 0x00017800ff0477ac */ /* 0x000f220008000c00 */
[----:B------:R-:W-:Y:S02]  /*4d00*/  IADD3 R19, P0, PT, R18, UR20, RZ ;  /* 0x0000001412137c10 */ /* 0x000fe4000ff1e0ff */
[----:B-1----:R-:W-:Y:S01]  /*4d10*/  IADD3 R23, P2, PT, R20, UR14, RZ ;  /* 0x0000000e14177c10 */ /* 0x002fe2000ff5e0ff */
[----:B------:R-:W1:Y:S01]  /*4d20*/  LDCU.64 UR10, c[0x0][0xba8] ;  /* 0x00017500ff0a77ac */ /* 0x000e620008000a00 */
[----:B------:R-:W-:-:S02]  /*4d30*/  LEA.HI.X.SX32 R18, R18, UR15, 0x1, P0 ;  /* 0x0000000f12127c11 */ /* 0x000fc400080f0eff */
[----:B------:R-:W1:Y:S01]  /*4d40*/  I2F.RP R12, R13 ;  /* 0x0000000d000c7306 */ /* 0x000e620000209400 */
[----:B------:R-:W-:Y:S02]  /*4d50*/  LEA.HI.X.SX32 R22, R20, UR13, 0x1, P2 ;  /* 0x0000000d14167c11 */ /* 0x000fe400090f0eff */
[----:B--2---:R-:W-:-:S05]  /*4d60*/  IADD3 R21, P0, PT, R19, UR9, RZ ;  /* 0x0000000913157c10 */ /* 0x004fca000ff1e0ff */
[----:B---3--:R-:W2:Y:S01]  /*4d70*/  MUFU.RCP R26, R26 ;  /* 0x0000001a001a7308 */ /* 0x008ea20000001000 */
[----:B----4-:R-:W-:Y:S01]  /*4d80*/  IADD3 R25, P1, PT, R23, UR7, RZ ;  /* 0x0000000717197c10 */ /* 0x010fe2000ff3e0ff */
[----:B------:R-:W-:Y:S02]  /*4d90*/  IMAD.X R20, RZ, RZ, R18, P0 ;  /* 0x000000ffff147224 */ /* 0x000fe400000e0612 */
[----:B-1----:R-:W-:-:S04]  /*4da0*/  IMAD.WIDE.U32 R36, R21, UR10, RZ ;  /* 0x0000000a15247c25 */ /* 0x002fc8000f8e00ff */
[----:B------:R-:W1:Y:S01]  /*4db0*/  MUFU.RCP R12, R12 ;  /* 0x0000000c000c7308 */ /* 0x000e620000001000 */
[----:B------:R-:W-:Y:S02]  /*4dc0*/  IMAD.X R24, RZ, RZ, R22, P1 ;  /* 0x000000ffff187224 */ /* 0x000fe400008e0616 */
[----:B------:R-:W-:-:S04]  /*4dd0*/  IMAD.WIDE.U32 R30, R20, UR10, RZ ;  /* 0x0000000a141e7c25 */ /* 0x000fc8000f8e00ff */
[----:B--2---:R-:W-:Y:S02]  /*4de0*/  VIADD R26, R26, 0xffffffe ;  /* 0x0ffffffe1a1a7836 */ /* 0x004fe40000000000 */
[----:B------:R-:W-:Y:S02]  /*4df0*/  IMAD.WIDE.U32 R28, R24, UR4, RZ ;  /* 0x00000004181c7c25 */ /* 0x000fe4000f8e00ff */
[----:B------:R-:W2:Y:S02]  /*4e00*/  F2I.FTZ.U32.TRUNC.NTZ R27, R26 ;  /* 0x0000001a001b7305 */ /* 0x000ea4000021f000 */
[----:B------:R-:W-:-:S04]  /*4e10*/  IMAD.WIDE.U32 R30, P1, R21, UR11, R30 ;  /* 0x0000000b151e7c25 */ /* 0x000fc8000f82001e */
[----:B-1----:R-:W-:Y:S02]  /*4e20*/  VIADD R12, R12, 0xffffffe ;  /* 0x0ffffffe0c0c7836 */ /* 0x002fe40000000000 */
[----:B------:R-:W-:-:S04]  /*4e30*/  IMAD.WIDE.U32 R28, P0, R25, UR5, R28 ;  /* 0x00000005191c7c25 */ /* 0x000fc8000f80001c */
[----:B------:R-:W-:Y:S02]  /*4e40*/  IMAD.WIDE.U32 R38, R25, UR4, RZ ;  /* 0x0000000419267c25 */ /* 0x000fe4000f8e00ff */
[----:B------:R-:W1:Y:S02]  /*4e50*/  F2I.FTZ.U32.TRUNC.NTZ R25, R12 ;  /* 0x0000000c00197305 */ /* 0x000e64000021f000 */
[----:B------:R-:W-:Y:S01]  /*4e60*/  IMAD.X R35, RZ, RZ, RZ, P1 ;  /* 0x000000ffff237224 */ /* 0x000fe200008e06ff */
[----:B------:R-:W-:Y:S01]  /*4e70*/  IADD3 RZ, P1, PT, R37, R30, RZ ;  /* 0x0000001e25ff7210 */ /* 0x000fe20007f3e0ff */
[----:B------:R-:W-:Y:S01]  /*4e80*/  IMAD.MOV.U32 R34, RZ, RZ, R31 ;  /* 0x000000ffff227224 */ /* 0x000fe200078e001f */
[----:B------:R-:W-:Y:S01]  /*4e90*/  IADD3 RZ, P2, PT, R39, R28, RZ ;  /* 0x0000001c27ff7210 */ /* 0x000fe20007f5e0ff */
[----:B------:R-:W-:Y:S01]  /*4ea0*/  IMAD.X R33, RZ, RZ, RZ, P0 ;  /* 0x000000ffff217224 */ /* 0x000fe200000e06ff */
[----:B------:R-:W-:Y:S01]  /*4eb0*/  ISETP.NE.U32.AND P0, PT, RZ, UR10, PT ;  /* 0x0000000aff007c0c */ /* 0x000fe2000bf05070 */
[----:B------:R-:W-:-:S02]  /*4ec0*/  IMAD.MOV.U32 R32, RZ, RZ, R29 ;  /* 0x000000ffff207224 */ /* 0x000fc400078e001d */
[----:B------:R-:W-:Y:S01]  /*4ed0*/  IMAD.WIDE.U32.X R34, R20, UR11, R34, P1 ;  /* 0x0000000b14227c25 */ /* 0x000fe200088e0422 */
[----:B------:R-:W-:Y:S02]  /*4ee0*/  ISETP.NE.U32.AND P1, PT, RZ, UR4, PT ;  /* 0x00000004ff007c0c */ /* 0x000fe4000bf25070 */
[----:B------:R-:W-:Y:S01]  /*4ef0*/  ISETP.NE.AND.EX P0, PT, RZ, UR11, PT, P0 ;  /* 0x0000000bff007c0c */ /* 0x000fe2000bf05300 */
[----:B--2---:R-:W-:Y:S01]  /*4f00*/  IMAD.MOV R21, RZ, RZ, -R27 ;  /* 0x000000ffff157224 */ /* 0x004fe200078e0a1b */
[----:B------:R-:W-:Y:S01]  /*4f10*/  ISETP.NE.AND.EX P1, PT, RZ, UR5, PT, P1 ;  /* 0x00000005ff007c0c */ /* 0x000fe2000bf25310 */
[----:B------:R-:W-:Y:S01]  /*4f20*/  IMAD.WIDE.U32.X R32, R24, UR5, R32, P2 ;  /* 0x0000000518207c25 */ /* 0x000fe200090e0420 */
[----:B------:R-:W-:Y:S02]  /*4f30*/  SEL R19, R19, R34, !P0 ;  /* 0x0000002213137207 */ /* 0x000fe40004000000 */
[----:B------:R-:W-:Y:S01]  /*4f40*/  SEL R18, R18, R35, !P0 ;  /* 0x0000002312127207 */ /* 0x000fe20004000000 */
[----:B------:R-:W-:Y:S01]  /*4f50*/  IMAD R21, R21, R14, RZ ;  /* 0x0000000e15157224 */ /* 0x000fe200078e02ff */
[----:B------:R-:W-:Y:S01]  /*4f60*/  SEL R23, R23, R32, !P1 ;  /* 0x0000002017177207 */ /* 0x000fe20004800000 */
[----:B------:R-:W-:Y:S01]  /*4f70*/  IMAD.MOV.U32 R26, RZ, RZ, RZ ;  /* 0x000000ffff1a7224 */ /* 0x000fe200078e00ff */
[----:B------:R-:W-:Y:S01]  /*4f80*/  SEL R22, R22, R33, !P1 ;  /* 0x0000002116167207 */ /* 0x000fe20004800000 */
[----:B-1----:R-:W-:-:S02]  /*4f90*/  IMAD.MOV R12, RZ, RZ, -R25 ;  /* 0x000000ffff0c7224 */ /* 0x002fc400078e0a19 */
[----:B------:R-:W-:Y:S01]  /*4fa0*/  IMAD.HI.U32 R21, R27, R21, R26 ;  /* 0x000000151b157227 */ /* 0x000fe200078e001a */
[----:B------:R-:W-:Y:S02]  /*4fb0*/  SHF.R.U64 R26, R19, UR8, R18 ;  /* 0x00000008131a7c19 */ /* 0x000fe40008001212 */
[----:B------:R-:W-:Y:S01]  /*4fc0*/  SHF.R.U64 R23, R23, UR6, R22 ;  /* 0x0000000617177c19 */ /* 0x000fe20008001216 */
[----:B------:R-:W-:Y:S01]  /*4fd0*/  IMAD.MOV.U32 R18, RZ, RZ, R12 ;  /* 0x000000ffff127224 */ /* 0x000fe200078e000c */
[----:B------:R-:W-:Y:S01]  /*4fe0*/  IADD3 R26, PT, PT, R5, -0x1, R26 ;  /* 0xffffffff051a7810 */ /* 0x000fe20007ffe01a */
[----:B------:R-:W-:Y:S01]  /*4ff0*/  IMAD.MOV.U32 R24, RZ, RZ, RZ ;  /* 0x000000ffff187224 */ /* 0x000fe200078e00ff */
[----:B------:R-:W-:Y:S01]  /*5000*/  IADD3 R22, PT, PT, R4, -0x1, R23 ;  /* 0xffffffff04167810 */ /* 0x000fe20007ffe017 */
[----:B------:R-:W-:Y:S01]  /*5010*/  IMAD R23, R18, R13, RZ ;  /* 0x0000000d12177224 */ /* 0x000fe200078e02ff */
[----:B------:R-:W-:Y:S02]  /*5020*/  IABS R19, R5 ;  /* 0x0000000500137213 */ /* 0x000fe40000000000 */
[----:B------:R-:W-:Y:S01]  /*5030*/  IABS R20, R26 ;  /* 0x0000001a00147213 */ /* 0x000fe20000000000 */
[----:B------:R-:W-:Y:S01]  /*5040*/  IMAD.HI.U32 R23, R25, R23, R24 ;  /* 0x0000001719177227 */ /* 0x000fe200078e0018 */
[----:B------:R-:W-:-:S02]  /*5050*/  IABS R12, R4 ;  /* 0x00000004000c7213 */ /* 0x000fc40000000000 */
[----:B------:R-:W-:Y:S01]  /*5060*/  IABS R18, R22 ;  /* 0x0000001600127213 */ /* 0x000fe20000000000 */
[----:B------:R-:W-:Y:S01]  /*5070*/  IMAD.MOV R19, RZ, RZ, -R19 ;  /* 0x000000ffff137224 */ /* 0x000fe200078e0a13 */
[----:B------:R-:W-:Y:S01]  /*5080*/  ISETP.GE.AND P4, PT, R26, RZ, PT ;  /* 0x000000ff1a00720c */ /* 0x000fe20003f86270 */
[----:B------:R-:W-:Y:S01]  /*5090*/  IMAD.HI.U32 R21, R21, R20, RZ ;  /* 0x0000001415157227 */ /* 0x000fe200078e00ff */
[----:B------:R-:W-:-:S03]  /*50a0*/  ISETP.GE.AND P2, PT, R22, RZ, PT ;  /* 0x000000ff1600720c */ /* 0x000fc60003f46270 */
[----:B------:R-:W-:Y:S02]  /*50b0*/  IMAD.MOV R12, RZ, RZ, -R12 ;  /* 0x000000ffff0c7224 */ /* 0x000fe400078e0a0c */
[----:B------:R-:W-:-:S04]  /*50c0*/  IMAD.HI.U32 R23, R23, R18, RZ ;  /* 0x0000001217177227 */ /* 0x000fc800078e00ff */
[----:B------:R-:W-:Y:S02]  /*50d0*/  IMAD R19, R21, R19, R20 ;  /* 0x0000001315137224 */ /* 0x000fe400078e0214 */
[----:B------:R-:W-:Y:S02]  /*50e0*/  IMAD R18, R23, R12, R18 ;  /* 0x0000000c17127224 */ /* 0x000fe400078e0212 */
[----:B------:R-:W1:Y:S01]  /*50f0*/  LDC R12, c[0x0][0xbe0] ;  /* 0x0002f800ff0c7b82 */ /* 0x000e620000000800 */
[----:B------:R-:W-:Y:S02]  /*5100*/  ISETP.GT.U32.AND P1, PT, R14, R19, PT ;  /* 0x000000130e00720c */ /* 0x000fe40003f24070 */
[----:B------:R-:W-:-:S11]  /*5110*/  ISETP.GT.U32.AND P0, PT, R13, R18, PT ;  /* 0x000000120d00720c */ /* 0x000fd60003f04070 */
[----:B------:R-:W-:Y:S01]  /*5120*/  @!P1 IMAD.IADD R19, R19, 0x1, -R14 ;  /* 0x0000000113139824 */ /* 0x000fe200078e0a0e */
[----:B------:R-:W-:Y:S01]  /*5130*/  ISETP.NE.AND P1, PT, RZ, UR24, PT ;  /* 0x00000018ff007c0c */ /* 0x000fe2000bf25270 */
[----:B------:R-:W-:-:S03]  /*5140*/  @!P0 IMAD.IADD R18, R18, 0x1, -R13 ;  /* 0x0000000112128824 */ /* 0x000fc600078e0a0d */
[----:B------:R-:W-:Y:S02]  /*5150*/  ISETP.GT.U32.AND P0, PT, R14, R19, PT ;  /* 0x000000130e00720c */ /* 0x000fe40003f04070 */
[----:B------:R-:W-:-:S11]  /*5160*/  ISETP.GT.U32.AND P3, PT, R13, R18, PT ;  /* 0x000000120d00720c */ /* 0x000fd60003f64070 */
[----:B------:R-:W-:Y:S01]  /*5170*/  @!P0 IMAD.IADD R19, R19, 0x1, -R14 ;  /* 0x0000000113138824 */ /* 0x000fe200078e0a0e */
[----:B------:R-:W-:Y:S01]  /*5180*/  ISETP.NE.AND P0, PT, RZ, UR21, PT ;  /* 0x00000015ff007c0c */ /* 0x000fe2000bf05270 */
[----:B------:R-:W-:Y:S02]  /*5190*/  @!P3 IMAD.IADD R18, R18, 0x1, -R13 ;  /* 0x000000011212b824 */ /* 0x000fe400078e0a0d */
[----:B------:R-:W-:Y:S01]  /*51a0*/  @!P4 IMAD.MOV R19, RZ, RZ, -R19 ;  /* 0x000000ffff13c224 */ /* 0x000fe200078e0a13 */
[----:B------:R-:W-:Y:S01]  /*51b0*/  @!P1 LOP3.LUT R19, RZ, UR24, RZ, 0x33, !PT ;  /* 0x00000018ff139c12 */ /* 0x000fe2000f8e33ff */
[----:B------:R-:W-:-:S04]  /*51c0*/  @!P2 IMAD.MOV R18, RZ, RZ, -R18 ;  /* 0x000000ffff12a224 */ /* 0x000fc800078e0a12 */
[----:B------:R-:W-:-:S04]  /*51d0*/  IMAD.IADD R26, R26, 0x1, -R19 ;  /* 0x000000011a1a7824 */ /* 0x000fc800078e0a13 */
[----:B------:R-:W-:Y:S02]  /*51e0*/  @!P0 LOP3.LUT R18, RZ, UR21, RZ, 0x33, !PT ;  /* 0x00000015ff128c12 */ /* 0x000fe4000f8e33ff */
[----:B-1----:R-:W-:-:S03]  /*51f0*/  ISETP.NE.AND P0, PT, R12, 0x1, PT ;  /* 0x000000010c00780c */ /* 0x002fc60003f05270 */
[----:B------:R-:W-:-:S04]  /*5200*/  IMAD.IADD R13, R22, 0x1, -R18 ;  /* 0x00000001160d7824 */ /* 0x000fc800078e0a12 */
[----:B------:R-:W-:Y:S01]  /*5210*/  IMAD R19, R26, R13, RZ ;  /* 0x0000000d1a137224 */ /* 0x000fe200078e02ff */
[----:B------:R-:W-:-:S04]  /*5220*/  SEL R12, R13, R26, !P0 ;  /* 0x0000001a0d0c7207 */ /* 0x000fc80004000000 */
[----:B------:R-:W-:Y:S02]  /*5230*/  SHF.R.S32.HI R14, RZ, 0x1f, R19 ;  /* 0x0000001fff0e7819 */ /* 0x000fe40000011413 */
[----:B------:R-:W-:Y:S02]  /*5240*/  SHF.R.S32.HI R13, RZ, 0x1f, R12 ;  /* 0x0000001fff0d7819 */ /* 0x000fe4000001140c */
.L_x_56:
[----:B------:R-:W-:Y:S05]  /*5250*/  BSYNC.RECONVERGENT B0 ;  /* 0x0000000000007941 */ /* 0x000fea0003800200 */
.L_x_55:
        /* <DEDUP_REMOVED lines=10> */
[----:B------:R-:W-:Y:S02]  /*5300*/  IMAD.X R18, R21, 0x1, R14, P0 ;  /* 0x0000000115127824 */ /* 0x000fe400000e060e */
[----:B------:R-:W2:Y:S04]  /*5310*/  SHFL.UP PT, R21, R20, 0x2, RZ ;  /* 0x0440000014157989 */ /* 0x000ea800000e00ff */
[----:B-1----:R-:W1:Y:S01]  /*5320*/  SHFL.UP PT, R22, R18, 0x2, RZ ;  /* 0x0440000012167989 */ /* 0x002e6200000e00ff */
[----:B--2---:R-:W-:-:S04]  /*5330*/  SEL R21, R21, RZ, P4 ;  /* 0x000000ff15157207 */ /* 0x004fc80002000000 */
[----:B------:R-:W-:Y:S02]  /*5340*/  IADD3 R21, P0, PT, R21, R20, RZ ;  /* 0x0000001415157210 */ /* 0x000fe40007f1e0ff */
[----:B-1----:R-:W-:-:S03]  /*5350*/  SEL R23, R22, RZ, P4 ;  /* 0x000000ff16177207 */ /* 0x002fc60002000000 */
[----:B------:R-:W1:Y:S02]  /*5360*/  SHFL.UP PT, R24, R21, 0x4, RZ ;  /* 0x0480000015187989 */ /* 0x000e6400000e00ff */
[----:B------:R-:W-:-:S05]  /*5370*/  IMAD.X R22, R23, 0x1, R18, P0 ;  /* 0x0000000117167824 */ /* 0x000fca00000e0612 */
[----:B------:R-:W2:Y:S01]  /*5380*/  SHFL.UP PT, R23, R22, 0x4, RZ ;  /* 0x0480000016177989 */ /* 0x000ea200000e00ff */
[----:B-1----:R-:W-:-:S04]  /*5390*/  SEL R24, R24, RZ, P1 ;  /* 0x000000ff18187207 */ /* 0x002fc80000800000 */
[----:B------:R-:W-:Y:S02]  /*53a0*/  IADD3 R24, P0, PT, R24, R21, RZ ;  /* 0x0000001518187210 */ /* 0x000fe40007f1e0ff */
[----:B--2---:R-:W-:-:S05]  /*53b0*/  SEL R23, R23, RZ, P1 ;  /* 0x000000ff17177207 */ /* 0x004fca0000800000 */
[----:B------:R-:W-:Y:S02]  /*53c0*/  IMAD.X R18, R23, 0x1, R22, P0 ;  /* 0x0000000117127824 */ /* 0x000fe400000e0616 */
[----:B------:R-:W1:Y:S04]  /*53d0*/  SHFL.UP PT, R23, R24, 0x8, RZ ;  /* 0x0500000018177989 */ /* 0x000e6800000e00ff */
[----:B------:R-:W2:Y:S01]  /*53e0*/  SHFL.UP PT, R20, R18, 0x8, RZ ;  /* 0x0500000012147989 */ /* 0x000ea200000e00ff */
[----:B-1----:R-:W-:-:S04]  /*53f0*/  SEL R23, R23, RZ, P2 ;  /* 0x000000ff17177207 */ /* 0x002fc80001000000 */
[----:B------:R-:W-:Y:S02]  /*5400*/  IADD3 R25, P0, PT, R23, R24, RZ ;  /* 0x0000001817197210 */ /* 0x000fe40007f1e0ff */
[----:B--2---:R-:W-:-:S03]  /*5410*/  SEL R21, R20, RZ, P2 ;  /* 0x000000ff14157207 */ /* 0x004fc60001000000 */
[----:B------:R-:W1:Y:S02]  /*5420*/  SHFL.UP PT, R22, R25, 0x10, RZ ;  /* 0x0600000019167989 */ /* 0x000e6400000e00ff */
[----:B------:R-:W-:-:S05]  /*5430*/  IMAD.X R26, R21, 0x1, R18, P0 ;  /* 0x00000001151a7824 */ /* 0x000fca00000e0612 */
[----:B------:R-:W2:Y:S01]  /*5440*/  SHFL.UP PT, R20, R26, 0x10, RZ ;  /* 0x060000001a147989 */ /* 0x000ea200000e00ff */
[----:B-1----:R-:W-:-:S04]  /*5450*/  SEL R22, R22, RZ, P3 ;  /* 0x000000ff16167207 */ /* 0x002fc80001800000 */
[----:B------:R-:W-:Y:S02]  /*5460*/  IADD3 R21, P0, PT, R22, R25, RZ ;  /* 0x0000001916157210 */ /* 0x000fe40007f1e0ff */
[----:B--2---:R-:W-:-:S05]  /*5470*/  SEL R23, R20, RZ, P3 ;  /* 0x000000ff14177207 */ /* 0x004fca0001800000 */
[----:B------:R-:W-:Y:S01]  /*5480*/  IMAD.X R18, R23, 0x1, R26, P0 ;  /* 0x0000000117127824 */ /* 0x000fe200000e061a */
[----:B------:R-:W-:Y:S01]  /*5490*/  IADD3 R22, P0, PT, R21, R10, RZ ;  /* 0x0000000a15167210 */ /* 0x000fe20007f1e0ff */
[----:B------:R-:W-:-:S04]  /*54a0*/  IMAD.U32 R23, RZ, RZ, UR17 ;  /* 0x00000011ff177e24 */ /* 0x000fc8000f8e00ff */
[----:B------:R-:W-:Y:S01]  /*54b0*/  IMAD.X R20, R18, 0x1, R9, P0 ;  /* 0x0000000112147824 */ /* 0x000fe200000e0609 */
[----:B------:R-:W-:-:S04]  /*54c0*/  ISETP.LE.U32.AND P0, PT, R22, UR18, PT ;  /* 0x0000001216007c0c */ /* 0x000fc8000bf03070 */
[----:B------:R-:W-:-:S13]  /*54d0*/  ISETP.GE.U32.AND.EX P0, PT, R23, R20, PT, P0 ;  /* 0x000000141700720c */ /* 0x000fda0003f06100 */
[----:B------:R-:W-:-:S04]  /*54e0*/  VOTE.ANY R23, PT, !P0 ;  /* 0x0000000000177806 */ /* 0x000fc800040e0100 */
[----:B------:R-:W-:-:S13]  /*54f0*/  ISETP.NE.AND P0, PT, R23, RZ, PT ;  /* 0x000000ff1700720c */ /* 0x000fda0003f05270 */
[----:B------:R-:W-:Y:S05]  /*5500*/  @P0 BRA `(.L_x_57) ;  /* 0x0000000800440947 */ /* 0x000fea0003800000 */
[----:B------:R-:W1:Y:S01]  /*5510*/  LDC R9, c[0x0][0xbe0] ;  /* 0x0002f800ff097b82 */ /* 0x000e620000000800 */
[----:B------:R-:W2:Y:S01]  /*5520*/  LDCU UR25, c[0x0][0xbe8] ;  /* 0x00017d00ff1977ac */ /* 0x000ea20008000800 */
[----:B------:R-:W3:Y:S01]  /*5530*/  LDCU.64 UR10, c[0x0][0xba8] ;  /* 0x00017500ff0a77ac */ /* 0x000ee20008000a00 */
[----:B------:R-:W4:Y:S01]  /*5540*/  LDCU.64 UR8, c[0x0][0xbb0] ;  /* 0x00017600ff0877ac */ /* 0x000f220008000a00 */
[----:B------:R-:W1:Y:S02]  /*5550*/  LDCU.128 UR4, c[0x0][0xbc0] ;  /* 0x00017800ff0477ac */ /* 0x000e640008000c00 */
[----:B-1234-:R-:W-:-:S13]  /*5560*/  ISETP.NE.AND P6, PT, R9, 0x1, PT ;  /* 0x000000010900780c */ /* 0x01efda0003fc5270 */
.L_x_60:
        /* <DEDUP_REMOVED lines=10> */
[----:B-1----:R-:W-:-:S05]  /*5610*/  @!P0 IMAD.WIDE R24, R11, 0xc, R24 ;  /* 0x0000000c0b188825 */ /* 0x002fca00078e0218 */
[----:B------:R2:W5:Y:S04]  /*5620*/  @!P0 LDG.E R6, desc[UR50][R24.64+0x180] ;  /* 0x0001803218068981 */ /* 0x000568000c1e1900 */
[----:B------:R2:W5:Y:S01]  /*5630*/  @!P0 LDG.E R7, desc[UR50][R24.64+0x184] ;  /* 0x0001843218078981 */ /* 0x000562000c1e1900 */
[----:B------:R-:W-:Y:S02]  /*5640*/  ISETP.GE.AND P0, PT, R11, UR25, PT ;  /* 0x000000190b007c0c */ /* 0x000fe4000bf06270 */
[----:B------:R-:W-:-:S11]  /*5650*/  MOV R19, 0x7fffffff ;  /* 0x7fffffff00137802 */ /* 0x000fd60000000f00 */
[----:B---34-:R-:W-:Y:S05]  /*5660*/  @P0 BRA `(.L_x_59) ;  /* 0x0000000400500947 */ /* 0x018fea0003800000 */
[----:B------:R-:W-:-:S04]  /*5670*/  IADD3 R13, P0, PT, R21, UR20, RZ ;  /* 0x00000014150d7c10 */ /* 0x000fc8000ff1e0ff */
[----:B------:R-:W-:Y:S02]  /*5680*/  LEA.HI.X.SX32 R12, R21, UR15, 0x1, P0 ;  /* 0x0000000f150c7c11 */ /* 0x000fe400080f0eff */
[----:B--2---:R-:W-:-:S04]  /*5690*/  IADD3 R20, P0, PT, R18, UR14, RZ ;  /* 0x0000000e12147c10 */ /* 0x004fc8000ff1e0ff */
[----:B------:R-:W-:Y:S02]  /*56a0*/  LEA.HI.X.SX32 R19, R18, UR13, 0x1, P0 ;  /* 0x0000000d12137c11 */ /* 0x000fe400080f0eff */
[----:B------:R-:W-:-:S05]  /*56b0*/  IADD3 R18, P0, PT, R13, UR9, RZ ;  /* 0x000000090d127c10 */ /* 0x000fca000ff1e0ff */
[----:B------:R-:W-:Y:S01]  /*56c0*/  IMAD.X R14, RZ, RZ, R12, P0 ;  /* 0x000000ffff0e7224 */ /* 0x000fe200000e060c */
[----:B------:R-:W-:Y:S01]  /*56d0*/  IADD3 R22, P0, PT, R20, UR7, RZ ;  /* 0x0000000714167c10 */ /* 0x000fe2000ff1e0ff */
        /* <DEDUP_REMOVED lines=28> */
[----:B------:R-:W-:-:S04]  /*58a0*/  SHF.R.U64 R13, R20, UR6, R13 ;  /* 0x00000006140d7c19 */ /* 0x000fc8000800120d */
[----:B------:R-:W-:-:S04]  /*58b0*/  IADD3 R20, PT, PT, R4, -0x1, R13 ;  /* 0xffffffff04147810 */ /* 0x000fc80007ffe00d */
[----:B------:R-:W-:Y:S01]  /*58c0*/  IABS R13, R20 ;  /* 0x00000014000d7213 */ /* 0x000fe20000000000 */
[----:B-1----:R-:W1:Y:S02]  /*58d0*/  MUFU.RCP R22, R18 ;  /* 0x0000001200167308 */ /* 0x002e640000001000 */
[----:B-1----:R-:W-:Y:S01]  /*58e0*/  VIADD R22, R22, 0xffffffe ;  /* 0x0ffffffe16167836 */ /* 0x002fe20000000000 */
[----:B------:R-:W-:-:S05]  /*58f0*/  IABS R18, R4 ;  /* 0x0000000400127213 */ /* 0x000fca0000000000 */
[----:B------:R-:W1:Y:S02]  /*5900*/  F2I.FTZ.U32.TRUNC.NTZ R23, R22 ;  /* 0x0000001600177305 */ /* 0x000e64000021f000 */
[----:B-1----:R-:W-:Y:S02]  /*5910*/  IMAD.MOV R12, RZ, RZ, -R23 ;  /* 0x000000ffff0c7224 */ /* 0x002fe400078e0a17 */
[----:B------:R-:W-:Y:S02]  /*5920*/  IMAD.MOV.U32 R22, RZ, RZ, RZ ;  /* 0x000000ffff167224 */ /* 0x000fe400078e00ff */
[----:B------:R-:W-:Y:S01]  /*5930*/  IMAD R25, R12, R19, RZ ;  /* 0x000000130c197224 */ /* 0x000fe200078e02ff */
[----:B------:R-:W-:-:S03]  /*5940*/  IABS R12, R5 ;  /* 0x00000005000c7213 */ /* 0x000fc60000000000 */
[----:B------:R-:W-:Y:S02]  /*5950*/  IMAD.HI.U32 R25, R23, R25, R22 ;  /* 0x0000001917197227 */ /* 0x000fe400078e0016 */
[----:B------:R-:W1:Y:S02]  /*5960*/  I2F.RP R23, R18 ;  /* 0x0000001200177306 */ /* 0x000e640000209400 */
[----:B------:R-:W-:Y:S02]  /*5970*/  IMAD.MOV R12, RZ, RZ, -R12 ;  /* 0x000000ffff0c7224 */ /* 0x000fe400078e0a0c */
        /* <DEDUP_REMOVED lines=29> */
[----:B------:R-:W-:-:S05]  /*5b50*/  @!P0 LOP3.LUT R13, RZ, UR21, RZ, 0x33, !PT ;  /* 0x00000015ff0d8c12 */ /* 0x000fca000f8e33ff */
[----:B------:R-:W-:-:S05]  /*5b60*/  IMAD.IADD R20, R20, 0x1, -R13 ;  /* 0x0000000114147824 */ /* 0x000fca00078e0a0d */
[CC--:B------:R-:W-:Y:S01]  /*5b70*/  SEL R12, R20.reuse, R19.reuse, !P6 ;  /* 0x00000013140c7207 */ /* 0x0c0fe20007000000 */
[----:B------:R-:W-:-:S03]  /*5b80*/  IMAD R19, R20, R19, RZ ;  /* 0x0000001314137224 */ /* 0x000fc600078e02ff */
[----:B------:R-:W-:Y:S02]  /*5b90*/  SHF.R.S32.HI R13, RZ, 0x1f, R12 ;  /* 0x0000001fff0d7819 */ /* 0x000fe4000001140c */
[----:B------:R-:W-:Y:S02]  /*5ba0*/  SHF.R.S32.HI R14, RZ, 0x1f, R19 ;  /* 0x0000001fff0e7819 */ /* 0x000fe40000011413 */
.L_x_59:
[----:B------:R-:W-:Y:S05]  /*5bb0*/  BSYNC.RECONVERGENT B0 ;  /* 0x0000000000007941 */ /* 0x000fea0003800200 */
.L_x_58:
[----:B--2---:R-:W1:Y:S04]  /*5bc0*/  SHFL.UP PT, R20, R19, 0x1, RZ ;  /* 0x0420000013147989 */ /* 0x004e6800000e00ff */
        /* <DEDUP_REMOVED lines=37> */
.L_x_57:
[----:B------:R-:W1:Y:S08]  /*5e20*/  BREV R25, R23 ;  /* 0x0000001700197301 */ /* 0x000e700000000000 */
[----:B-1----:R-:W1:Y:S02]  /*5e30*/  FLO.U32.SH R25, R25 ;  /* 0x0000001900197300 */ /* 0x002e6400000e0400 */
[----:B-1----:R-:W1:Y:S02]  /*5e40*/  SHFL.IDX PT, R11, R11, R25, 0x1f ;  /* 0x00001f190b0b7589 */ /* 0x002e6400000e0000 */
[----:B-1----:R-:W-:-:S05]  /*5e50*/  IMAD.IADD R20, R8, 0x1, R11 ;  /* 0x0000000108147824 */ /* 0x002fca00078e020b */
[----:B------:R-:W-:-:S13]  /*5e60*/  ISETP.GE.AND P0, PT, R20, UR25, PT ;  /* 0x0000001914007c0c */ /* 0x000fda000bf06270 */
[----:B------:R-:W1:Y:S01]  /*5e70*/  @!P0 LDC.64 R26, c[0x0][0xbf0] ;  /* 0x0002fc00ff1a8b82 */ /* 0x000e620000000a00 */
[----:B------:R-:W-:Y:S04]  /*5e80*/  SHFL.IDX PT, R13, R13, R25, 0x1f ;  /* 0x00001f190d0d7589 */ /* 0x000fe800000e0000 */
[----:B------:R-:W-:Y:S01]  /*5e90*/  SHFL.IDX PT, R12, R12, R25, 0x1f ;  /* 0x00001f190c0c7589 */ /* 0x000fe200000e0000 */
[----:B-1----:R-:W-:-:S05]  /*5ea0*/  @!P0 IMAD.WIDE R26, R20, 0xc, R26 ;  /* 0x0000000c141a8825 */ /* 0x002fca00078e021a */
[----:B-----5:R1:W5:Y:S04]  /*5eb0*/  @!P0 LDG.E R6, desc[UR50][R26.64] ;  /* 0x000000321a068981 */ /* 0x020368000c1e1900 */
[----:B------:R1:W5:Y:S01]  /*5ec0*/  @!P0 LDG.E R7, desc[UR50][R26.64+0x4] ;  /* 0x000004321a078981 */ /* 0x000362000c1e1900 */
[----:B------:R-:W-:-:S03]  /*5ed0*/  IADD3 R10, P1, P0, R10, R21, -R19 ;  /* 0x000000150a0a7210 */ /* 0x000fc6000783e813 */
[----:B------:R-:W-:Y:S01]  /*5ee0*/  SHFL.IDX PT, R21, R19, R25, 0x1f ;  /* 0x00001f1913157589 */ /* 0x000fe200000e0000 */
[----:B------:R-:W-:-:S03]  /*5ef0*/  IADD3.X R18, PT, PT, R9, R18, ~R14, P1, P0 ;  /* 0x0000001209127210 */ /* 0x000fc60000fe0c0e */
[----:B------:R-:W2:Y:S04]  /*5f00*/  SHFL.IDX PT, R14, R14, R25, 0x1f ;  /* 0x00001f190e0e7589 */ /* 0x000ea800000e0000 */
[----:B------:R-:W3:Y:S04]  /*5f10*/  SHFL.IDX PT, R10, R10, R25, 0x1f ;  /* 0x00001f190a0a7589 */ /* 0x000ee800000e0000 */
[----:B------:R4:W1:Y:S01]  /*5f20*/  SHFL.IDX PT, R9, R18, R25, 0x1f ;  /* 0x00001f1912097589 */ /* 0x00086200000e0000 */
[----:B--2---:R-:W-:Y:S01]  /*5f30*/  IMAD.MOV.U32 R19, RZ, RZ, R14 ;  /* 0x000000ffff137224 */ /* 0x004fe200078e000e */
[----:B-1-34-:R-:W-:-:S07]  /*5f40*/  MOV R18, R21 ;  /* 0x0000001500127202 */ /* 0x01afce0000000f00 */
.L_x_54:
[----:B------:R-:W1:Y:S01]  /*5f50*/  LDCU UR4, c[0x0][0xbe8] ;  /* 0x00017d00ff0477ac */ /* 0x000e620008000800 */
[----:B------:R-:W-:Y:S01]  /*5f60*/  IMAD.MOV.U32 R21, RZ, RZ, -0x1 ;  /* 0xffffffffff157424 */ /* 0x000fe200078e00ff */
[----:B------:R-:W-:Y:S02]  /*5f70*/  MOV R14, 0xffffffff ;  /* 0xffffffff000e7802 */ /* 0x000fe40000000f00 */
[----:B-1----:R-:W-:-:S13]  /*5f80*/  ISETP.GE.AND P0, PT, R11, UR4, PT ;  /* 0x000000040b007c0c */ /* 0x002fda000bf06270 */
[----:B------:R-:W-:Y:S05]  /*5f90*/  @P0 BRA `(.L_x_53) ;  /* 0x0000000000e80947 */ /* 0x000fea0003800000 */
[----:B------:R-:W1:Y:S01]  /*5fa0*/  LDC R14, c[0x0][0xb98] ;  /* 0x0002e600ff0e7b82 */ /* 0x000e620000000800 */
[----:B------:R-:W-:-:S04]  /*5fb0*/  IADD3 R20, P0, PT, -R10, UR18, RZ ;  /* 0x000000120a147c10 */ /* 0x000fc8000ff1e1ff */
[----:B------:R-:W-:-:S03]  /*5fc0*/  IADD3.X R27, PT, PT, ~R9, UR17, RZ, P0, !PT ;  /* 0x00000011091b7c10 */ /* 0x000fc600087fe5ff */
[----:B------:R-:W2:Y:S08]  /*5fd0*/  LDC R25, c[0x0][0xb88] ;  /* 0x0002e200ff197b82 */ /* 0x000eb00000000800 */
[----:B------:R-:W3:Y:S01]  /*5fe0*/  LDC R23, c[0x0][0xbdc] ;  /* 0x0002f700ff177b82 */ /* 0x000ee20000000800 */
[-CC-:B-1----:R-:W-:Y:S02]  /*5ff0*/  SHF.R.U32.HI R16, RZ, R14.reuse, R27.reuse ;  /* 0x0000000eff107219 */ /* 0x182fe4000001161b */
[----:B------:R-:W-:-:S02]  /*6000*/  SHF.R.U64 R14, R20, R14, R27 ;  /* 0x0000000e140e7219 */ /* 0x000fc4000000121b */
[-CC-:B--2---:R-:W-:Y:S02]  /*6010*/  SHF.R.U32.HI R22, RZ, R25.reuse, R16.reuse ;  /* 0x00000019ff167219 */ /* 0x184fe40000011610 */
[-CC-:B------:R-:W-:Y:S02]  /*6020*/  SHF.R.U32.HI R3, RZ, R25.reuse, R13.reuse ;  /* 0x00000019ff037219 */ /* 0x180fe4000001160d */
[-C--:B------:R-:W-:Y:S02]  /*6030*/  SHF.R.U64 R16, R14, R25.reuse, R16 ;  /* 0x000000190e107219 */ /* 0x080fe40000001210 */
[----:B------:R-:W-:Y:S02]  /*6040*/  SHF.R.U64 R20, R12, R25, R13 ;  /* 0x000000190c147219 */ /* 0x000fe4000000120d */
[-CC-:B---3--:R-:W-:Y:S02]  /*6050*/  SHF.R.U32.HI R21, RZ, R23.reuse, R22.reuse ;  /* 0x00000017ff157219 */ /* 0x188fe40000011616 */
[----:B------:R-:W-:-:S02]  /*6060*/  SHF.R.U64 R22, R16, R23, R22 ;  /* 0x0000001710167219 */ /* 0x000fc40000001216 */
[----:B------:R-:W-:-:S04]  /*6070*/  LOP3.LUT R2, R21, R3, RZ, 0xfc, !PT ;  /* 0x0000000315027212 */ /* 0x000fc800078efcff */
[----:B------:R-:W-:-:S13]  /*6080*/  ISETP.NE.U32.AND P0, PT, R2, RZ, PT ;  /* 0x000000ff0200720c */ /* 0x000fda0003f05070 */
        /* <DEDUP_REMOVED lines=22> */
.L_x_61:
[----:B------:R-:W-:Y:S02]  /*61f0*/  MOV R2, 0x6210 ;  /* 0x0000621000027802 */ /* 0x000fe40000000f00 */
[----:B-----5:R-:W-:Y:S05]  /*6200*/  CALL.REL.NOINC `(.L_x_63) ;  /* 0x000000bc00a87944 */ /* 0x020fea0003c00000 */
[----:B------:R-:W-:-:S05]  /*6210*/  IADD3 R23, PT, PT, -R21, RZ, RZ ;  /* 0x000000ff15177210 */ /* 0x000fca0007ffe1ff */
[----:B------:R-:W-:-:S07]  /*6220*/  IMAD R23, R20, R23, R22 ;  /* 0x0000001714177224 */ /* 0x000fce00078e0216 */
.L_x_62:
[----:B------:R-:W1:Y:S01]  /*6230*/  LDC R20, c[0x0][0xbdc] ;  /* 0x0002f700ff147b82 */ /* 0x000e620000000800 */
[----:B------:R-:W-:Y:S02]  /*6240*/  LOP3.LUT R14, R14, UR22, RZ, 0xc0, !PT ;  /* 0x000000160e0e7c12 */ /* 0x000fe4000f8ec0ff */
[----:B------:R-:W-:-:S05]  /*6250*/  PLOP3.LUT P1, PT, PT, PT, PT, 0x8, 0x80 ;  /* 0x000000000080781c */ /* 0x000fca0003f2e170 */
[----:B------:R-:W2:Y:S08]  /*6260*/  LDC R2, c[0x0][0xb80] ;  /* 0x0002e000ff027b82 */ /* 0x000eb00000000800 */
[----:B------:R-:W3:Y:S08]  /*6270*/  LDC R3, c[0x0][0xb90] ;  /* 0x0002e400ff037b82 */ /* 0x000ef00000000800 */
[----:B------:R-:W4:Y:S01]  /*6280*/  LDC R22, c[0x0][0xbe0] ;  /* 0x0002f800ff167b82 */ /* 0x000f220000000800 */
[----:B-1----:R-:W-:-:S02]  /*6290*/  SHF.L.U32 R20, R21, R20, RZ ;  /* 0x0000001415147219 */ /* 0x002fc400000006ff */
[----:B------:R-:W-:Y:S02]  /*62a0*/  LOP3.LUT R21, R16, UR12, RZ, 0xc0, !PT ;  /* 0x0000000c10157c12 */ /* 0x000fe4000f8ec0ff */
[----:B------:R-:W-:-:S03]  /*62b0*/  P2R R16, PR, RZ, 0x2 ;  /* 0x00000002ff107803 */ /* 0x000fc60000000000 */
[----:B------:R-:W-:Y:S02]  /*62c0*/  IMAD.IADD R20, R21, 0x1, R20 ;  /* 0x0000000115147824 */ /* 0x000fe400078e0214 */
[----:B--2---:R-:W-:Y:S02]  /*62d0*/  IMAD R14, R23, R2, R14 ;  /* 0x00000002170e7224 */ /* 0x004fe400078e020e */
[----:B---3--:R-:W-:Y:S01]  /*62e0*/  IMAD R3, R20, R3, UR30 ;  /* 0x0000001e14037e24 */ /* 0x008fe2000f8e0203 */
[----:B----4-:R-:W-:-:S04]  /*62f0*/  ISETP.NE.AND P0, PT, R22, 0x1, PT ;  /* 0x000000011600780c */ /* 0x010fc80003f05270 */
[----:B------:R-:W-:Y:S02]  /*6300*/  SEL R2, R3, R14, !P0 ;  /* 0x0000000e03027207 */ /* 0x000fe40004000000 */
[----:B------:R-:W-:Y:S01]  /*6310*/  SEL R21, R14, R3, !P0 ;  /* 0x000000030e157207 */ /* 0x000fe20004000000 */
[----:B------:R-:W-:Y:S02]  /*6320*/  IMAD.MOV.U32 R3, RZ, RZ, 0x1 ;  /* 0x00000001ff037424 */ /* 0x000fe400078e00ff */
[----:B------:R-:W-:Y:S02]  /*6330*/  IMAD.MOV.U32 R14, RZ, RZ, R11 ;  /* 0x000000ffff0e7224 */ /* 0x000fe400078e000b */
.L_x_53:
[----:B------:R-:W-:-:S09]  /*6340*/  UISETP.NE.AND UP0, UPT, UR37, 0x1, UPT ;  /* 0x000000012500788c */ /* 0x000fd2000bf05270 */
[----:B------:R-:W-:Y:S05]  /*6350*/  BRA.U !UP0, `(.L_x_64) ;  /* 0x0000000108047547 */ /* 0x000fea000b800000 */
[----:B------:R-:W-:Y:S05]  /*6360*/  BPT.TRAP 0x1 ;  /* 0x000000040000795c */ /* 0x000fea0000300000 */
.L_x_64:
[----:B------:R-:W1:Y:S01]  /*6370*/  S2UR UR4, SR_CgaCtaId ;  /* 0x00000000000479c3 */ /* 0x000e620000008800 */
[----:B------:R-:W-:Y:S01]  /*6380*/  UMOV UR5, 0x400 ;  /* 0x0000040000057882 */ /* 0x000fe20000000000 */
[----:B------:R-:W-:Y:S01]  /*6390*/  SHF.L.U32 R20, R0, 0x1f, RZ ;  /* 0x0000001f00147819 */ /* 0x000fe200000006ff */
[----:B------:R-:W-:Y:S01]  /*63a0*/  VIADD R22, R15, 0x1 ;  /* 0x000000010f167836 */ /* 0x000fe20000000000 */
[----:B------:R-:W-:Y:S01]  /*63b0*/  ISETP.NE.AND P1, PT, R17, R14, PT ;  /* 0x0000000e1100720c */ /* 0x000fe20003f25270 */
[----:B-1----:R-:W-:-:S04]  /*63c0*/  ULEA UR4, UR4, UR5, 0x18 ;  /* 0x0000000504047291 */ /* 0x002fc8000f8ec0ff */
[----:B------:R-:W-:-:S09]  /*63d0*/  ULEA UR4, UR23, UR4, 0x3 ;  /* 0x0000000417047291 */ /* 0x000fd2000f8e18ff */
[----:B------:R-:W1:Y:S02]  /*63e0*/  SYNCS.PHASECHK.TRANS64.TRYWAIT P0, [UR4+0xe0], R20 ;  /* 0x0000e014ff0075a7 */ /* 0x000e640008001104 */
[----:B-1----:R-:W-:Y:S05]  /*63f0*/  @!P0 BRA `(.L_x_65) ;  /* 0x000000ac00848947 */ /* 0x002fea0003800000 */
.L_x_240:
[----:B------:R-:W-:Y:S01]  /*6400*/  ELECT P0, URZ, PT ;  /* 0x0000000000ff782f */ /* 0x000fe20003800000 */
[----:B------:R-:W-:Y:S01]  /*6410*/  @!P1 IMAD.MOV R22, RZ, RZ, R15 ;  /* 0x000000ffff169224 */ /* 0x000fe200078e020f */
[----:B------:R-:W-:Y:S01]  /*6420*/  BSSY.RECONVERGENT B0, `(.L_x_66) ;  /* 0x0000017000007945 */ /* 0x000fe20003800200 */
[----:B------:R-:W-:-:S03]  /*6430*/  ISETP.NE.AND P2, PT, R16, RZ, PT ;  /* 0x000000ff1000720c */ /* 0x000fc60003f45270 */
[----:B------:R-:W-:-:S07]  /*6440*/  PRMT R15, R22, 0x7610, R15 ;  /* 0x00007610160f7816 */ /* 0x000fce000000000f */
[----:B------:R-:W-:Y:S05]  /*6450*/  @!P0 BRA `(.L_x_67) ;  /* 0x00000000004c8947 */ /* 0x000fea0003800000 */
[----:B------:R-:W-:Y:S01]  /*6460*/  PLOP3.LUT P0, PT, P1, P2, PT, 0x20, 0x2 ;  /* 0x000000000002781c */ /* 0x000fe20000f04470 */
[----:B------:R-:W-:Y:S01]  /*6470*/  UIMAD UR5, UR23, 0x14, UR36 ;  /* 0x00000014170578a4 */ /* 0x000fe2000f8e0224 */
[----:B------:R-:W-:Y:S02]  /*6480*/  SEL R16, R15, RZ, !P2 ;  /* 0x000000ff0f107207 */ /* 0x000fe40005000000 */
[----:B-1----:R-:W-:-:S04]  /*6490*/  SEL R17, RZ, 0x1, !P0 ;  /* 0x00000001ff117807 */ /* 0x002fc80004000000 */
[----:B------:R-:W-:Y:S02]  /*64a0*/  PRMT R16, R17, 0x5410, R16 ;  /* 0x0000541011107816 */ /* 0x000fe40000000010 */
[----:B------:R1:W-:Y:S04]  /*64b0*/  STS [UR5], R2 ;  /* 0x00000002ff007988 */ /* 0x0003e80008000805 */
[----:B------:R1:W-:Y:S04]  /*64c0*/  STS [UR5+0x4], R21 ;  /* 0x00000415ff007988 */ /* 0x0003e80008000805 */
[----:B------:R1:W-:Y:S04]  /*64d0*/  STS [UR5+0xc], R3 ;  /* 0x00000c03ff007988 */ /* 0x0003e80008000805 */
[----:B------:R1:W-:Y:S04]  /*64e0*/  STS [UR5+0x10], R16 ;  /* 0x00001010ff007988 */ /* 0x0003e80008000805 */
[----:B------:R1:W-:Y:S01]  /*64f0*/  STS [UR5+0x8], R14 ;  /* 0x0000080eff007988 */ /* 0x0003e20008000805 */
[----:B------:R-:W-:Y:S01]  /*6500*/  @!PT LDS RZ, [RZ] ;  /* 0x00000000fffff984 */ /* 0x000fe20000000800 */
[----:B------:R-:W-:Y:S01]  /*6510*/  @!PT LDS RZ, [RZ] ;  /* 0x00000000fffff984 */ /* 0x000fe20000000800 */
[----:B------:R-:W-:Y:S01]  /*6520*/  @!PT LDS RZ, [RZ] ;  /* 0x00000000fffff984 */ /* 0x000fe20000000800 */
[----:B------:R-:W-:Y:S01]  /*6530*/  @!PT LDS RZ, [RZ] ;  /* 0x00000000fffff984 */ /* 0x000fe20000000800 */
[----:B------:R2:W-:Y:S06]  /*6540*/  MEMBAR.ALL.CTA ;  /* 0x0000000000007992 */ /* 0x0005ec0000008000 */
[----:B--2---:R-:W2:Y:S01]  /*6550*/  FENCE.VIEW.ASYNC.S ;  /* 0x00000000000073c6 */ /* 0x004ea20000000000 */
[----:B------:R-:W-:Y:S05]  /*6560*/  BRA.U !UP0, `(.L_x_68) ;  /* 0x0000000108047547 */ /* 0x000fea000b800000 */
[----:B------:R-:W-:Y:S05]  /*6570*/  BPT.TRAP 0x1 ;  /* 0x000000040000795c */ /* 0x000fea0000300000 */
.L_x_68:
[----:B--2---:R-:W-:Y:S01]  /*6580*/  SYNCS.ARRIVE.TRANS64.A1T0 RZ, [UR4+0xa0], RZ ;  /* 0x0000a0ffffff79a7 */ /* 0x004fe20008100004 */
.L_x_67:
[----:B------:R-:W-:Y:S05]  /*6590*/  BSYNC.RECONVERGENT B0 ;  /* 0x0000000000007941 */ /* 0x000fea0003800200 */
.L_x_66:
[----:B------:R-:W-:Y:S01]  /*65a0*/  UIADD3 UR23, UPT, UPT, UR23, 0x1, URZ ;  /* 0x0000000117177890 */ /* 0x000fe2000fffe0ff */
[----:B-1----:R-:W-:-:S03]  /*65b0*/  MOV R17, R14 ;  /* 0x0000000e00117202 */ /* 0x002fc60000000f00 */
[----:B------:R-:W-:-:S04]  /*65c0*/  UISETP.NE.AND UP0, UPT, UR23, 0x8, UPT ;  /* 0x000000081700788c */ /* 0x000fc8000bf05270 */
[----:B------:R-:W-:Y:S02]  /*65d0*/  USEL UR4, URZ, 0x1, UP0 ;  /* 0x00000001ff047887 */ /* 0x000fe40008000000 */
[----:B------:R-:W-:-:S04]  /*65e0*/  USEL UR23, UR23, URZ, UP0 ;  /* 0x000000ff17177287 */ /* 0x000fc80008000000 */
[----:B------:R-:W-:Y:S01]  /*65f0*/  LOP3.LUT R0, R0, UR4, RZ, 0x3c, !PT ;  /* 0x0000000400007c12 */ /* 0x000fe2000f8e3cff */
[----:B------:R-:W-:Y:S07]  /*6600*/  @!P2 BRA `(.L_x_69) ;  /* 0xffffffe4001ca947 */ /* 0x000fee000383ffff */
[----:B------:R-:W-:Y:S01]  /*6610*/  HFMA2 R15, -RZ, RZ, 0, 0 ;  /* 0x00000000ff0f7431 */ /* 0x000fe200000001ff */
[----:B------:R-:W-:Y:S02]  /*6620*/  PRMT R16, RZ, 0x7610, R16 ;  /* 0x00007610ff107816 */ /* 0x000fe40000000010 */
.L_x_85:
[----:B-1-3--:R-:W1:Y:S01]  /*6630*/  LDC.64 R2, c[0x0][0xbd0] ;  /* 0x0002f400ff027b82 */ /* 0x00ae620000000a00 */
        /* <DEDUP_REMOVED lines=12> */
[----:B--2---:R-:W-:Y:S05]  /*6700*/  @P0 BRA P1, `(.L_x_70) ;  /* 0x0000001400ec0947 */ /* 0x004fea0000800000 */
        /* <DEDUP_REMOVED lines=8> */
[----:B-----5:R-:W-:Y:S01]  /*6790*/  MOV R19, R6 ;  /* 0x0000000600137202 */ /* 0x020fe20000000f00 */
        /* <DEDUP_REMOVED lines=32> */
[----:B------:R-:W-:-:S04]  /*69a0*/  IMAD.WIDE.U32 R28, R25, UR4, RZ ;  /* 0x00000004191c7c25 */ /* 0x000fc8000f8e00ff */
[----:B------:R-:W2:Y:S01]  /*69b0*/  F2I.FTZ.U32.TRUNC.NTZ R27, R27 ;  /* 0x0000001b001b7305 */ /* 0x000ea2000021f000 */
[----:B------:R-:W-:-:S04]  /*69c0*/  IMAD.WIDE.U32 R30, P1, R22, UR11, R30 ;  /* 0x0000000b161e7c25 */ /* 0x000fc8000f82001e */
[----:B------:R-:W-:-:S04]  /*69d0*/  IMAD.WIDE.U32 R28, P0, R26, UR5, R28 ;  /* 0x000000051a1c7c25 */ /* 0x000fc8000f80001c */
[----:B------:R-:W-:-:S04]  /*69e0*/  IMAD.WIDE.U32 R38, R26, UR4, RZ ;  /* 0x000000041a267c25 */ /* 0x000fc8000f8e00ff */
[----:B------:R-:W-:Y:S01]  /*69f0*/  IMAD.X R35, RZ, RZ, RZ, P1 ;  /* 0x000000ffff237224 */ /* 0x000fe200008e06ff */
[----:B------:R-:W-:Y:S01]  /*6a00*/  IADD3 RZ, P1, PT, R37, R30, RZ ;  /* 0x0000001e25ff7210 */ /* 0x000fe20007f3e0ff */
[----:B-1----:R-:W-:Y:S01]  /*6a10*/  VIADD R12, R12, 0xffffffe ;  /* 0x0ffffffe0c0c7836 */ /* 0x002fe20000000000 */
[----:B------:R-:W-:Y:S01]  /*6a20*/  IADD3 RZ, P2, PT, R39, R28, RZ ;  /* 0x0000001c27ff7210 */ /* 0x000fe20007f5e0ff */
[----:B------:R-:W-:Y:S02]  /*6a30*/  IMAD.MOV.U32 R34, RZ, RZ, R31 ;  /* 0x000000ffff227224 */ /* 0x000fe400078e001f */
[----:B------:R-:W-:Y:S01]  /*6a40*/  IMAD.X R33, RZ, RZ, RZ, P0 ;  /* 0x000000ffff217224 */ /* 0x000fe200000e06ff */
[----:B------:R-:W-:Y:S01]  /*6a50*/  ISETP.NE.U32.AND P0, PT, RZ, UR10, PT ;  /* 0x0000000aff007c0c */ /* 0x000fe2000bf05070 */
[----:B------:R-:W-:Y:S02]  /*6a60*/  IMAD.MOV.U32 R32, RZ, RZ, R29 ;  /* 0x000000ffff207224 */ /* 0x000fe400078e001d */
[----:B------:R1:W3:Y:S01]  /*6a70*/  F2I.FTZ.U32.TRUNC.NTZ R29, R12 ;  /* 0x0000000c001d7305 */ /* 0x0002e2000021f000 */
[----:B------:R-:W-:Y:S01]  /*6a80*/  IMAD.WIDE.U32.X R34, R21, UR11, R34, P1 ;  /* 0x0000000b15227c25 */ /* 0x000fe200088e0422 */
[----:B------:R-:W-:-:S02]  /*6a90*/  ISETP.NE.U32.AND P1, PT, RZ, UR4, PT ;  /* 0x00000004ff007c0c */ /* 0x000fc4000bf25070 */
[----:B------:R-:W-:Y:S01]  /*6aa0*/  ISETP.NE.AND.EX P0, PT, RZ, UR11, PT, P0 ;  /* 0x0000000bff007c0c */ /* 0x000fe2000bf05300 */
[----:B------:R-:W-:Y:S01]  /*6ab0*/  IMAD.WIDE.U32.X R32, R25, UR5, R32, P2 ;  /* 0x0000000519207c25 */ /* 0x000fe200090e0420 */
[----:B------:R-:W-:Y:S02]  /*6ac0*/  ISETP.NE.AND.EX P1, PT, RZ, UR5, PT, P1 ;  /* 0x00000005ff007c0c */ /* 0x000fe4000bf25310 */
[----:B------:R-:W-:Y:S01]  /*6ad0*/  SEL R20, R20, R34, !P0 ;  /* 0x0000002214147207 */ /* 0x000fe20004000000 */
[----:B--2---:R-:W-:Y:S01]  /*6ae0*/  IMAD.MOV R22, RZ, RZ, -R27 ;  /* 0x000000ffff167224 */ /* 0x004fe200078e0a1b */
[----:B------:R-:W-:Y:S01]  /*6af0*/  SEL R19, R19, R35, !P0 ;  /* 0x0000002313137207 */ /* 0x000fe20004000000 */
[----:B------:R-:W-:Y:S01]  /*6b00*/  IMAD.MOV.U32 R26, RZ, RZ, RZ ;  /* 0x000000ffff1a7224 */ /* 0x000fe200078e00ff */
[----:B------:R-:W-:Y:S01]  /*6b10*/  SEL R24, R24, R32, !P1 ;  /* 0x0000002018187207 */ /* 0x000fe20004800000 */
[----:B------:R-:W-:Y:S01]  /*6b20*/  IMAD R21, R22, R18, RZ ;  /* 0x0000001216157224 */ /* 0x000fe200078e02ff */
[----:B------:R-:W-:Y:S01]  /*6b30*/  SEL R23, R23, R33, !P1 ;  /* 0x0000002117177207 */ /* 0x000fe20004800000 */
[----:B------:R-:W-:Y:S01]  /*6b40*/  IMAD.MOV.U32 R28, RZ, RZ, RZ ;  /* 0x000000ffff1c7224 */ /* 0x000fe200078e00ff */
[----:B-1----:R-:W-:Y:S01]  /*6b50*/  SHF.R.U64 R12, R20, UR8, R19 ;  /* 0x00000008140c7c19 */ /* 0x002fe20008001213 */
[----:B------:R-:W-:Y:S01]  /*6b60*/  IMAD.HI.U32 R21, R27, R21, R26 ;  /* 0x000000151b157227 */ /* 0x000fe200078e001a */
[----:B------:R-:W-:-:S02]  /*6b70*/  SHF.R.U64 R23, R24, UR6, R23 ;  /* 0x0000000618177c19 */ /* 0x000fc40008001217 */
[----:B------:R-:W-:Y:S01]  /*6b80*/  IADD3 R25, PT, PT, R5, -0x1, R12 ;  /* 0xffffffff05197810 */ /* 0x000fe20007ffe00c */
[----:B---3--:R-:W-:Y:S01]  /*6b90*/  IMAD.MOV R26, RZ, RZ, -R29 ;  /* 0x000000ffff1a7224 */ /* 0x008fe200078e0a1d */
[----:B------:R-:W-:Y:S02]  /*6ba0*/  IADD3 R24, PT, PT, R4, -0x1, R23 ;  /* 0xffffffff04187810 */ /* 0x000fe40007ffe017 */
[----:B------:R-:W-:Y:S01]  /*6bb0*/  IABS R20, R5 ;  /* 0x0000000500147213 */ /* 0x000fe20000000000 */
[----:B------:R-:W-:Y:S01]  /*6bc0*/  IMAD R23, R26, R13, RZ ;  /* 0x0000000d1a177224 */ /* 0x000fe200078e02ff */
[----:B------:R-:W-:Y:S02]  /*6bd0*/  IABS R22, R25 ;  /* 0x0000001900167213 */ /* 0x000fe40000000000 */
[----:B------:R-:W-:Y:S01]  /*6be0*/  IABS R12, R4 ;  /* 0x00000004000c7213 */ /* 0x000fe20000000000 */
[----:B------:R-:W-:Y:S01]  /*6bf0*/  IMAD.HI.U32 R23, R29, R23, R28 ;  /* 0x000000171d177227 */ /* 0x000fe200078e001c */
[----:B------:R-:W-:-:S02]  /*6c00*/  IABS R19, R24 ;  /* 0x0000001800137213 */ /* 0x000fc40000000000 */
[----:B------:R-:W-:Y:S01]  /*6c10*/  ISETP.GE.AND P4, PT, R25, RZ, PT ;  /* 0x000000ff1900720c */ /* 0x000fe20003f86270 */
[----:B------:R-:W-:Y:S01]  /*6c20*/  IMAD.MOV R20, RZ, RZ, -R20 ;  /* 0x000000ffff147224 */ /* 0x000fe200078e0a14 */
[----:B------:R-:W-:Y:S01]  /*6c30*/  ISETP.GE.AND P2, PT, R24, RZ, PT ;  /* 0x000000ff1800720c */ /* 0x000fe20003f46270 */
[----:B------:R-:W-:-:S04]  /*6c40*/  IMAD.HI.U32 R21, R21, R22, RZ ;  /* 0x0000001615157227 */ /* 0x000fc800078e00ff */
        /* <DEDUP_REMOVED lines=26> */
.L_x_73:
[----:B------:R-:W-:Y:S05]  /*6df0*/  BSYNC.RECONVERGENT B0 ;  /* 0x0000000000007941 */ /* 0x000fea0003800200 */
.L_x_72:
        /* <DEDUP_REMOVED lines=26> */
[----:B------:R-:W-:Y:S01]  /*6fa0*/  IADD3 R26, P0, PT, R19, R24, RZ ;  /* 0x00000018131a7210 */ /* 0x000fe20007f1e0ff */
[----:B------:R-:W-:Y:S01]  /*6fb0*/  IMAD.U32 R24, RZ, RZ, UR17 ;  /* 0x00000011ff187e24 */ /* 0x000fe2000f8e00ff */
        /* <DEDUP_REMOVED lines=8> */
[----:B------:R-:W-:-:S05]  /*7040*/  IADD3 R22, P0, PT, R19, R10, RZ ;  /* 0x0000000a13167210 */ /* 0x000fca0007f1e0ff */
        /* <DEDUP_REMOVED lines=12> */
.L_x_77:
        /* <DEDUP_REMOVED lines=33> */
[----:B------:R-:W-:Y:S02]  /*7320*/  IMAD.MOV.U32 R24, RZ, RZ, R27 ;  /* 0x000000ffff187224 */ /* 0x000fe400078e001b */
[----:B------:R-:W-:-:S04]  /*7330*/  IMAD.WIDE.U32.X R18, R18, UR11, R28, P0 ;  /* 0x0000000b12127c25 */ /* 0x000fc800080e041c */
[----:B------:R-:W-:-:S05]  /*7340*/  IMAD.WIDE.U32 R28, R23, UR4, RZ ;  /* 0x00000004171c7c25 */ /* 0x000fca000f8e00ff */
[----:B------:R-:W-:-:S05]  /*7350*/  IADD3 RZ, P0, PT, R29, R26, RZ ;  /* 0x0000001a1dff7210 */ /* 0x000fca0007f1e0ff */
[----:B------:R-:W-:Y:S01]  /*7360*/  IMAD.WIDE.U32.X R22, R22, UR5, R24, P0 ;  /* 0x0000000516167c25 */ /* 0x000fe200080e0418 */
[----:B------:R-:W-:-:S04]  /*7370*/  ISETP.NE.U32.AND P0, PT, RZ, UR10, PT ;  /* 0x0000000aff007c0c */ /* 0x000fc8000bf05070 */
[----:B------:R-:W-:-:S04]  /*7380*/  ISETP.NE.AND.EX P0, PT, RZ, UR11, PT, P0 ;  /* 0x0000000bff007c0c */ /* 0x000fc8000bf05300 */
[----:B------:R-:W-:Y:S02]  /*7390*/  SEL R13, R13, R18, !P0 ;  /* 0x000000120d0d7207 */ /* 0x000fe40004000000 */
[----:B------:R-:W-:Y:S02]  /*73a0*/  SEL R12, R12, R19, !P0 ;  /* 0x000000130c0c7207 */ /* 0x000fe40004000000 */
[----:B------:R-:W-:Y:S02]  /*73b0*/  ISETP.NE.U32.AND P0, PT, RZ, UR4, PT ;  /* 0x00000004ff007c0c */ /* 0x000fe4000bf05070 */
[----:B------:R-:W-:Y:S02]  /*73c0*/  SHF.R.U64 R12, R13, UR8, R12 ;  /* 0x000000080d0c7c19 */ /* 0x000fe4000800120c */
[----:B------:R-:W-:-:S04]  /*73d0*/  ISETP.NE.AND.EX P0, PT, RZ, UR5, PT, P0 ;  /* 0x00000005ff007c0c */ /* 0x000fc8000bf05300 */
[----:B------:R-:W-:Y:S02]  /*73e0*/  SEL R18, R20, R23, !P0 ;  /* 0x0000001714127207 */ /* 0x000fe40004000000 */
[-C--:B------:R-:W-:Y:S02]  /*73f0*/  IABS R20, R5.reuse ;  /* 0x0000000500147213 */ /* 0x080fe40000000000 */
[----:B------:R-:W-:Y:S02]  /*7400*/  SEL R21, R21, R22, !P0 ;  /* 0x0000001615157207 */ /* 0x000fe40004000000 */
[----:B------:R-:W1:Y:S01]  /*7410*/  I2F.RP R23, R20 ;  /* 0x0000001400177306 */ /* 0x000e620000209400 */
[----:B------:R-:W-:Y:S02]  /*7420*/  IADD3 R22, PT, PT, R5, -0x1, R12 ;  /* 0xffffffff05167810 */ /* 0x000fe40007ffe00c */
[----:B------:R-:W-:Y:S02]  /*7430*/  IABS R12, R5 ;  /* 0x00000005000c7213 */ /* 0x000fe40000000000 */
[----:B------:R-:W-:-:S02]  /*7440*/  IABS R13, R22 ;  /* 0x00000016000d7213 */ /* 0x000fc40000000000 */
[----:B------:R-:W-:Y:S01]  /*7450*/  SHF.R.U64 R21, R21, UR6, R18 ;  /* 0x0000000615157c19 */ /* 0x000fe20008001212 */
[----:B------:R-:W-:-:S03]  /*7460*/  IMAD.MOV R12, RZ, RZ, -R12 ;  /* 0x000000ffff0c7224 */ /* 0x000fc600078e0a0c */
[----:B------:R-:W-:Y:S01]  /*7470*/  IADD3 R21, PT, PT, R4, -0x1, R21 ;  /* 0xffffffff04157810 */ /* 0x000fe20007ffe015 */
[----:B-1----:R-:W1:Y:S02]  /*7480*/  MUFU.RCP R24, R23 ;  /* 0x0000001700187308 */ /* 0x002e640000001000 */
[----:B-1----:R-:W-:-:S06]  /*7490*/  VIADD R24, R24, 0xffffffe ;  /* 0x0ffffffe18187836 */ /* 0x002fcc0000000000 */
[----:B------:R-:W1:Y:S02]  /*74a0*/  F2I.FTZ.U32.TRUNC.NTZ R25, R24 ;  /* 0x0000001800197305 */ /* 0x000e64000021f000 */
[----:B-1----:R-:W-:Y:S02]  /*74b0*/  IMAD.MOV R19, RZ, RZ, -R25 ;  /* 0x000000ffff137224 */ /* 0x002fe400078e0a19 */
[----:B------:R-:W-:Y:S02]  /*74c0*/  IMAD.MOV.U32 R24, RZ, RZ, RZ ;  /* 0x000000ffff187224 */ /* 0x000fe400078e00ff */
[----:B------:R-:W-:-:S04]  /*74d0*/  IMAD R19, R19, R20, RZ ;  /* 0x0000001413137224 */ /* 0x000fc800078e02ff */
[----:B------:R-:W-:-:S06]  /*74e0*/  IMAD.HI.U32 R19, R25, R19, R24 ;  /* 0x0000001319137227 */ /* 0x000fcc00078e0018 */
[----:B------:R-:W-:-:S04]  /*74f0*/  IMAD.HI.U32 R19, R19, R13, RZ ;  /* 0x0000000d13137227 */ /* 0x000fc800078e00ff */
[----:B------:R-:W-:Y:S01]  /*7500*/  IMAD R23, R19, R12, R13 ;  /* 0x0000000c13177224 */ /* 0x000fe200078e020d */
[----:B------:R-:W-:Y:S02]  /*7510*/  IABS R19, R4 ;  /* 0x0000000400137213 */ /* 0x000fe40000000000 */
[----:B------:R-:W-:Y:S02]  /*7520*/  IABS R13, R21 ;  /* 0x00000015000d7213 */ /* 0x000fe40000000000 */
[----:B------:R-:W1:Y:S01]  /*7530*/  I2F.RP R26, R19 ;  /* 0x00000013001a7306 */ /* 0x000e620000209400 */
[----:B------:R-:W-:-:S13]  /*7540*/  ISETP.GT.U32.AND P0, PT, R20, R23, PT ;  /* 0x000000171400720c */ /* 0x000fda0003f04070 */
[----:B------:R-:W-:Y:S01]  /*7550*/  @!P0 IMAD.IADD R23, R23, 0x1, -R20 ;  /* 0x0000000117178824 */ /* 0x000fe200078e0a14 */
[----:B-1----:R-:W1:Y:S02]  /*7560*/  MUFU.RCP R24, R26 ;  /* 0x0000001a00187308 */ /* 0x002e640000001000 */
[----:B-1----:R-:W-:-:S06]  /*7570*/  VIADD R24, R24, 0xffffffe ;  /* 0x0ffffffe18187836 */ /* 0x002fcc0000000000 */
        /* <DEDUP_REMOVED lines=29> */
.L_x_76:
[----:B------:R-:W-:Y:S05]  /*7750*/  BSYNC.RECONVERGENT B0 ;  /* 0x0000000000007941 */ /* 0x000fea0003800200 */
.L_x_75:
[----:B------:R-:W1:Y:S04]  /*7760*/  SHFL.UP PT, R20, R23, 0x1, RZ ;  /* 0x0420000017147989 */ /* 0x000e6800000e00ff */
[----:B------:R-:W3:Y:S01]  /*7770*/  SHFL.UP PT, R19, R18, 0x1, RZ ;  /* 0x0420000012137989 */ /* 0x000ee200000e00ff */
[----:B-1----:R-:W-:Y:S02]  /*7780*/  SEL R20, R20, RZ, P5 ;  /* 0x000000ff14147207 */ /* 0x002fe40002800000 */
[----:B---3--:R-:W-:Y:S02]  /*7790*/  SEL R19, R19, RZ, P5 ;  /* 0x000000ff13137207 */ /* 0x008fe40002800000 */
[----:B------:R-:W-:-:S05]  /*77a0*/  IADD3 R20, P0, PT, R20, R23, RZ ;  /* 0x0000001714147210 */ /* 0x000fca0007f1e0ff */
[----:B------:R-:W-:Y:S01]  /*77b0*/  IMAD.X R19, R19, 0x1, R18, P0 ;  /* 0x0000000113137824 */ /* 0x000fe200000e0612 */
        /* <DEDUP_REMOVED lines=32> */
.L_x_74:
        /* <DEDUP_REMOVED lines=17> */
.L_x_71:
[----:B------:R-:W3:Y:S01]  /*7ad0*/  LDCU UR4, c[0x0][0xbe8] ;  /* 0x00017d00ff0477ac */ /* 0x000ee20008000800 */
[----:B------:R-:W-:Y:S01]  /*7ae0*/  IMAD.MOV.U32 R22, RZ, RZ, -0x1 ;  /* 0xffffffffff167424 */ /* 0x000fe200078e00ff */
[----:B--2---:R-:W-:Y:S02]  /*7af0*/  MOV R21, 0xffffffff ;  /* 0xffffffff00157802 */ /* 0x004fe40000000f00 */
[----:B---3--:R-:W-:-:S13]  /*7b00*/  ISETP.GE.AND P0, PT, R11, UR4, PT ;  /* 0x000000040b007c0c */ /* 0x008fda000bf06270 */
[----:B------:R-:W-:Y:S05]  /*7b10*/  @P0 BRA `(.L_x_70) ;  /* 0x0000000000e80947 */ /* 0x000fea0003800000 */
[----:B------:R-:W2:Y:S01]  /*7b20*/  LDC R17, c[0x0][0xb98] ;  /* 0x0002e600ff117b82 */ /* 0x000ea20000000800 */
[----:B-1----:R-:W-:-:S04]  /*7b30*/  IADD3 R24, P0, PT, -R10, UR18, RZ ;  /* 0x000000120a187c10 */ /* 0x002fc8000ff1e1ff */
[----:B------:R-:W-:-:S03]  /*7b40*/  IADD3.X R20, PT, PT, ~R9, UR17, RZ, P0, !PT ;  /* 0x0000001109147c10 */ /* 0x000fc600087fe5ff */
[----:B------:R-:W1:Y:S08]  /*7b50*/  LDC R25, c[0x0][0xb88] ;  /* 0x0002e200ff197b82 */ /* 0x000e700000000800 */
[----:B------:R-:W3:Y:S01]  /*7b60*/  LDC R23, c[0x0][0xbdc] ;  /* 0x0002f700ff177b82 */ /* 0x000ee20000000800 */
[-CC-:B--2---:R-:W-:Y:S02]  /*7b70*/  SHF.R.U32.HI R26, RZ, R17.reuse, R20.reuse ;  /* 0x00000011ff1a7219 */ /* 0x184fe40000011614 */
[----:B------:R-:W-:-:S02]  /*7b80*/  SHF.R.U64 R17, R24, R17, R20 ;  /* 0x0000001118117219 */ /* 0x000fc40000001214 */
[-CC-:B-1----:R-:W-:Y:S02]  /*7b90*/  SHF.R.U32.HI R22, RZ, R25.reuse, R26.reuse ;  /* 0x00000019ff167219 */ /* 0x182fe4000001161a */
        /* <DEDUP_REMOVED lines=29> */
.L_x_78:
[----:B------:R-:W-:Y:S02]  /*7d70*/  MOV R2, 0x7d90 ;  /* 0x00007d9000027802 */ /* 0x000fe40000000f00 */
[----:B-----5:R-:W-:Y:S05]  /*7d80*/  CALL.REL.NOINC `(.L_x_63) ;  /* 0x000000a000c87944 */ /* 0x020fea0003c00000 */
[----:B------:R-:W-:-:S05]  /*7d90*/  IADD3 R23, PT, PT, -R21, RZ, RZ ;  /* 0x000000ff15177210 */ /* 0x000fca0007ffe1ff */
[----:B------:R-:W-:-:S07]  /*7da0*/  IMAD R23, R20, R23, R22 ;  /* 0x0000001714177224 */ /* 0x000fce00078e0216 */
.L_x_79:
[----:B------:R-:W1:Y:S01]  /*7db0*/  LDC R20, c[0x0][0xbdc] ;  /* 0x0002f700ff147b82 */ /* 0x000e620000000800 */
[----:B------:R-:W-:Y:S02]  /*7dc0*/  LOP3.LUT R17, R17, UR22, RZ, 0xc0, !PT ;  /* 0x0000001611117c12 */ /* 0x000fe4000f8ec0ff */
[----:B------:R-:W-:-:S05]  /*7dd0*/  PLOP3.LUT P1, PT, PT, PT, PT, 0x8, 0x80 ;  /* 0x000000000080781c */ /* 0x000fca0003f2e170 */
[----:B------:R-:W2:Y:S08]  /*7de0*/  LDC R2, c[0x0][0xb80] ;  /* 0x0002e000ff027b82 */ /* 0x000eb00000000800 */
[----:B------:R-:W3:Y:S08]  /*7df0*/  LDC R3, c[0x0][0xb90] ;  /* 0x0002e400ff037b82 */ /* 0x000ef00000000800 */
[----:B------:R-:W4:Y:S01]  /*7e00*/  LDC R22, c[0x0][0xbe0] ;  /* 0x0002f800ff167b82 */ /* 0x000f220000000800 */
[----:B-1----:R-:W-:-:S02]  /*7e10*/  SHF.L.U32 R20, R21, R20, RZ ;  /* 0x0000001415147219 */ /* 0x002fc400000006ff */
[----:B------:R-:W-:-:S05]  /*7e20*/  LOP3.LUT R21, R26, UR12, RZ, 0xc0, !PT ;  /* 0x0000000c1a157c12 */ /* 0x000fca000f8ec0ff */
[----:B------:R-:W-:Y:S02]  /*7e30*/  IMAD.IADD R20, R21, 0x1, R20 ;  /* 0x0000000115147824 */ /* 0x000fe400078e0214 */
[----:B--2---:R-:W-:Y:S02]  /*7e40*/  IMAD R17, R23, R2, R17 ;  /* 0x0000000217117224 */ /* 0x004fe400078e0211 */
[----:B------:R-:W-:Y:S02]  /*7e50*/  IMAD.MOV.U32 R21, RZ, RZ, R11 ;  /* 0x000000ffff157224 */ /* 0x000fe400078e000b */
[----:B---3--:R-:W-:Y:S02]  /*7e60*/  IMAD R20, R20, R3, UR30 ;  /* 0x0000001e14147e24 */ /* 0x008fe4000f8e0203 */
[----:B------:R-:W-:Y:S01]  /*7e70*/  IMAD.MOV.U32 R3, RZ, RZ, 0x1 ;  /* 0x00000001ff037424 */ /* 0x000fe200078e00ff */
[----:B----4-:R-:W-:-:S04]  /*7e80*/  ISETP.NE.AND P0, PT, R22, 0x1, PT ;  /* 0x000000011600780c */ /* 0x010fc80003f05270 */
[----:B------:R-:W-:Y:S02]  /*7e90*/  SEL R2, R20, R17, !P0 ;  /* 0x0000001114027207 */ /* 0x000fe40004000000 */
[----:B------:R-:W-:Y:S02]  /*7ea0*/  SEL R22, R17, R20, !P0 ;  /* 0x0000001411167207 */ /* 0x000fe40004000000 */
[----:B------:R-:W-:Y:S02]  /*7eb0*/  P2R R17, PR, RZ, 0x2 ;  /* 0x00000002ff117803 */ /* 0x000fe40000000000 */
.L_x_70:
[----:B------:R-:W-:-:S09]  /*7ec0*/  UISETP.NE.AND UP0, UPT, UR37, 0x1, UPT ;  /* 0x000000012500788c */ /* 0x000fd2000bf05270 */
[----:B------:R-:W-:Y:S05]  /*7ed0*/  BRA.U !UP0, `(.L_x_80) ;  /* 0x0000000108047547 */ /* 0x000fea000b800000 */
[----:B------:R-:W-:Y:S05]  /*7ee0*/  BPT.TRAP 0x1 ;  /* 0x000000040000795c */ /* 0x000fea0000300000 */
.L_x_80:
[----:B------:R-:W2:Y:S01]  /*7ef0*/  S2UR UR4, SR_CgaCtaId ;  /* 0x00000000000479c3 */ /* 0x000ea20000008800 */
[----:B------:R-:W-:Y:S01]  /*7f00*/  UMOV UR5, 0x400 ;  /* 0x0000040000057882 */ /* 0x000fe20000000000 */
[----:B------:R-:W-:Y:S02]  /*7f10*/  SHF.L.U32 R20, R0, 0x1f, RZ ;  /* 0x0000001f00147819 */ /* 0x000fe400000006ff */
[----:B------:R-:W-:Y:S02]  /*7f20*/  ISETP.NE.AND P1, PT, R14, R21, PT ;  /* 0x000000150e00720c */ /* 0x000fe40003f25270 */
[----:B------:R-:W-:-:S04]  /*7f30*/  ISETP.NE.AND P2, PT, R17, RZ, PT ;  /* 0x000000ff1100720c */ /* 0x000fc80003f45270 */
[----:B------:R-:W-:Y:S01]  /*7f40*/  ISETP.NE.AND P2, PT, R14, R21, !P2 ;  /* 0x000000150e00720c */ /* 0x000fe20005745270 */
[----:B------:R-:W-:-:S06]  /*7f50*/  VIADD R14, R16, 0x1 ;  /* 0x00000001100e7836 */ /* 0x000fcc0000000000 */
[----:B------:R-:W-:Y:S01]  /*7f60*/  @!P1 IMAD.MOV R14, RZ, RZ, R16 ;  /* 0x000000ffff0e9224 */ /* 0x000fe200078e0210 */
[----:B--2---:R-:W-:-:S04]  /*7f70*/  ULEA UR4, UR4, UR5, 0x18 ;  /* 0x0000000504047291 */ /* 0x004fc8000f8ec0ff */
[----:B------:R-:W-:-:S09]  /*7f80*/  ULEA UR4, UR23, UR4, 0x3 ;  /* 0x0000000417047291 */ /* 0x000fd2000f8e18ff */
[----:B------:R-:W2:Y:S02]  /*7f90*/  SYNCS.PHASECHK.TRANS64.TRYWAIT P0, [UR4+0xe0], R20 ;  /* 0x0000e014ff0075a7 */ /* 0x000ea40008001104 */
[----:B--2---:R-:W-:Y:S05]  /*7fa0*/  @!P0 BRA `(.L_x_81) ;  /* 0x0000009000b08947 */ /* 0x004fea0003800000 */
.L_x_242:
[----:B------:R-:W-:Y:S02]  /*7fb0*/  ELECT P0, URZ, PT ;  /* 0x0000000000ff782f */ /* 0x000fe40003800000 */
[----:B------:R-:W-:Y:S01]  /*7fc0*/  ISETP.NE.AND P1, PT, R17, RZ, PT ;  /* 0x000000ff1100720c */ /* 0x000fe20003f25270 */
[----:B------:R-:W-:Y:S03]  /*7fd0*/  BSSY.RECONVERGENT B0, `(.L_x_82) ;  /* 0x0000015000007945 */ /* 0x000fe60003800200 */
[----:B------:R-:W-:-:S04]  /*7fe0*/  SEL R14, R14, RZ, !P1 ;  /* 0x000000ff0e0e7207 */ /* 0x000fc80004800000 */
[----:B------:R-:W-:-:S03]  /*7ff0*/  PRMT R16, R14, 0x7610, R16 ;  /* 0x000076100e107816 */ /* 0x000fc60000000010 */
[----:B------:R-:W-:Y:S05]  /*8000*/  @!P0 BRA `(.L_x_83) ;  /* 0x0000000000448947 */ /* 0x000fea0003800000 */
[----:B------:R-:W-:Y:S01]  /*8010*/  UIMAD UR5, UR23, 0x14, UR36 ;  /* 0x00000014170578a4 */ /* 0x000fe2000f8e0224 */
[----:B------:R-:W-:-:S04]  /*8020*/  SEL R17, RZ, 0x1, !P2 ;  /* 0x00000001ff117807 */ /* 0x000fc80005000000 */
[----:B------:R-:W-:-:S04]  /*8030*/  PRMT R17, R17, 0x5410, R16 ;  /* 0x0000541011117816 */ /* 0x000fc80000000010 */
        /* <DEDUP_REMOVED lines=10> */
[----:B----4-:R-:W4:Y:S01]  /*80e0*/  FENCE.VIEW.ASYNC.S ;  /* 0x00000000000073c6 */ /* 0x010f220000000000 */
[----:B------:R-:W-:Y:S05]  /*80f0*/  BRA.U !UP0, `(.L_x_84) ;  /* 0x0000000108047547 */ /* 0x000fea000b800000 */
[----:B------:R-:W-:Y:S05]  /*8100*/  BPT.TRAP 0x1 ;  /* 0x000000040000795c */ /* 0x000fea0000300000 */
.L_x_84:
[----:B----4-:R-:W-:Y:S01]  /*8110*/  SYNCS.ARRIVE.TRANS64.A1T0 RZ, [UR4+0xa0], RZ ;  /* 0x0000a0ffffff79a7 */ /* 0x010fe20008100004 */
.L_x_83:
[----:B------:R-:W-:Y:S05]  /*8120*/  BSYNC.RECONVERGENT B0 ;  /* 0x0000000000007941 */ /* 0x000fea0003800200 */
.L_x_82:
[----:B------:R-:W-:Y:S01]  /*8130*/  UIADD3 UR23, UPT, UPT, UR23, 0x1, URZ ;  /* 0x0000000117177890 */ /* 0x000fe2000fffe0ff */
[----:B------:R-:W-:Y:S02]  /*8140*/  VIADD R15, R15, 0x1 ;  /* 0x000000010f0f7836 */ /* 0x000fe40000000000 */
[----:B------:R-:W-:Y:S01]  /*8150*/  IMAD.MOV.U32 R14, RZ, RZ, R21 ;  /* 0x000000ffff0e7224 */ /* 0x000fe200078e0015 */
[----:B------:R-:W-:Y:S02]  /*8160*/  UISETP.NE.AND UP0, UPT, UR23, 0x8, UPT ;  /* 0x000000081700788c */ /* 0x000fe4000bf05270 */
[----:B------:R-:W-:Y:S02]  /*8170*/  ISETP.NE.AND P0, PT, R15, 0x4, PT ;  /* 0x000000040f00780c */ /* 0x000fe40003f05270 */
[----:B------:R-:W-:Y:S02]  /*8180*/  USEL UR4, URZ, 0x1, UP0 ;  /* 0x00000001ff047887 */ /* 0x000fe40008000000 */
[----:B------:R-:W-:-:S04]  /*8190*/  USEL UR23, UR23, URZ, UP0 ;  /* 0x000000ff17177287 */ /* 0x000fc80008000000 */
[----:B------:R-:W-:-:S05]  /*81a0*/  LOP3.LUT R0, R0, UR4, RZ, 0x3c, !PT ;  /* 0x0000000400007c12 */ /* 0x000fca000f8e3cff */
[----:B------:R-:W-:Y:S05]  /*81b0*/  @!P0 EXIT ;  /* 0x000000000000894d */ /* 0x000fea0003800000 */
[----:B------:R-:W-:Y:S05]  /*81c0*/  BRA `(.L_x_85) ;  /* 0xffffffe400187947 */ /* 0x000fea000383ffff */
.L_x_52:
[----:B------:R-:W-:-:S09]  /*81d0*/  UISETP.NE.AND UP0, UPT, UR37, 0x3, UPT ;  /* 0x000000032500788c */ /* 0x000fd2000bf05270 */
[----:B------:R-:W-:Y:S05]  /*81e0*/  BRA.U UP0, `(.L_x_86) ;  /* 0x0000001100cc7547 */ /* 0x000fea000b800000 */
[----:B------:R-:W-:-:S08]  /*81f0*/  NOP ;  /* 0x0000000000007918 */ /* 0x000fd00000000000 */
[----:B-12--5:R-:W1:-:S00]  /*8200*/  USETMAXREG.DEALLOC.CTAPOOL 0x88 ;  /* 0x00000088000079c8 */ /* 0x026e4000080e0500 */
[----:B-1----:R-:W1:Y:S01]  /*8210*/  LDC.64 R22, c[0x0][0x390] ;  /* 0x0000e400ff167b82 */ /* 0x002e620000000a00 */
[----:B------:R-:W-:Y:S02]  /*8220*/  HFMA2 R20, -RZ, RZ, 0, 0 ;  /* 0x00000000ff147431 */ /* 0x000fe400000001ff */
[----:B------:R-:W-:Y:S01]  /*8230*/  IMAD.MOV.U32 R21, RZ, RZ, 0x1 ;  /* 0x00000001ff157424 */ /* 0x000fe200078e00ff */
[----:B------:R-:W-:Y:S01]  /*8240*/  PRMT R4, RZ, 0x7610, R4 ;  /* 0x00007610ff047816 */ /* 0x000fe20000000004 */
[----:B------:R-:W2:Y:S03]  /*8250*/  LDCU UR26, c[0x0][0x880] ;  /* 0x00011000ff1a77ac */ /* 0x000ea60008000800 */
[----:B------:R-:W3:Y:S01]  /*8260*/  LDC.64 R10, c[0x0][0xb08] ;  /* 0x0002c200ff0a7b82 */ /* 0x000ee20000000a00 */
[----:B------:R-:W4:Y:S01]  /*8270*/  LDCU.64 UR6, c[0x0][0x888] ;  /* 0x00011100ff0677ac */ /* 0x000f220008000a00 */
[----:B------:R-:W-:-:S02]  /*8280*/  USEL UR25, URZ, 0x1, UP4 ;  /* 0x00000001ff197887 */ /* 0x000fc4000a000000 */
[----:B------:R-:W-:-:S04]  /*8290*/  UPLOP3.LUT UP1, UPT, UPT, UPT, UPT, 0x40, 0x4 ;  /* 0x000000000004789c */ /* 0x000fc80003f2e870 */
[----:B------:R-:W1:Y:S01]  /*82a0*/  LDC.64 R8, c[0x0][0xb10] ;  /* 0x0002c400ff087b82 */ /* 0x000e620000000a00 */
[----:B------:R-:W-:-:S07]  /*82b0*/  UMOV UR5, URZ ;  /* 0x000000ff00057c82 */ /* 0x000fce0008000000 */
[----:B--2---:R-:W1:Y:S02]  /*82c0*/  LDC.64 R2, c[0x0][0x890] ;  /* 0x00022400ff027b82 */ /* 0x004e640000000a00 */
.L_x_120:
[----:B--2---:R-:W-:Y:S04]  /*82d0*/  LOP3.LUT R0, R4, 0xffff, RZ, 0xc0, !PT ;  /* 0x0000ffff04007812 */ /* 0x004fe800078ec0ff */
[----:B------:R-:W-:Y:S04]  /*82e0*/  SHF.R.U32.HI R0, RZ, 0x1, R0 ;  /* 0x00000001ff007819 */ /* 0x000fe80000011600 */
[----:B------:R-:W-:Y:S05]  /*82f0*/  LOP3.LUT R0, R0, 0xffff, RZ, 0xc0, !PT ;  /* 0x0000ffff00007812 */ /* 0x000fea00078ec0ff */
[----:B------:R-:W-:Y:S05]  /*8300*/  IMAD R0, R0, 0x4925, RZ ;  /* 0x0000492500007824 */ /* 0x000fea00078e02ff */
[----:B------:R-:W-:Y:S04]  /*8310*/  SHF.R.U32.HI R0, RZ, 0x11, R0 ;  /* 0x00000011ff007819 */ /* 0x000fe80000011600 */
[----:B------:R-:W-:Y:S05]  /*8320*/  PRMT R0, R0, 0x9910, RZ ;  /* 0x0000991000007816 */ /* 0x000fea00000000ff */
[----:B------:R-:W-:Y:S04]  /*8330*/  IMAD R0, R0, 0xe, RZ ;  /* 0x0000000e00007824 */ /* 0x000fe800078e02ff */
[----:B------:R-:W-:Y:S05]  /*8340*/  IMAD.MOV R0, RZ, RZ, -R0 ;  /* 0x000000ffff007224 */ /* 0x000fea00078e0a00 */
[----:B------:R-:W-:Y:S05]  /*8350*/  PRMT R5, R0, 0x7710, RZ ;  /* 0x0000771000057816 */ /* 0x000fea00000000ff */
[----:B------:R-:W-:Y:S05]  /*8360*/  IMAD.IADD R5, R5, 0x1, R4 ;  /* 0x0000000105057824 */ /* 0x000fea00078e0204 */
[----:B------:R-:W-:Y:S11]  /*8370*/  R2UR UR4, R5 ;  /* 0x00000000050472ca */ /* 0x000ff600000e0000 */
[----:B------:R-:W-:Y:S02]  /*8380*/  @!UPT UIADD3 URZ, UPT, UPT, URZ, URZ, URZ ;  /* 0x000000fffffff290 */ /* 0x000fe4000fffe0ff */
[----:B------:R-:W-:Y:S06]  /*8390*/  ULOP3.LUT UR4, UR4, 0xffff, URZ, 0xc0, !UPT ;  /* 0x0000ffff04047892 */ /* 0x000fec000f8ec0ff */
[----:B------:R-:W-:Y:S02]  /*83a0*/  IMAD.U32 R4, RZ, RZ, UR4 ;  /* 0x00000004ff047e24 */ /* 0x000fe4000f8e00ff */
[----:B------:R-:W-:Y:S03]  /*83b0*/  IMAD.U32 R0, RZ, RZ, UR4 ;  /* 0x00000004ff007e24 */ /* 0x000fe6000f8e00ff */
[----:B------:R-:W-:Y:S04]  /*83c0*/  LEA R4, P0, R4, UR22, 0x7 ;  /* 0x0000001604047c11 */ /* 0x000fe8000f8038ff */
[----:B------:R-:W-:Y:S02]  /*83d0*/  LEA.HI.X R5, R0, UR23, RZ, 0x7, P0 ;  /* 0x0000001700057c11 */ /* 0x000fe400080f3cff */
[----:B------:R-:W-:Y:S02]  /*83e0*/  R2UR UR28, R4 ;  /* 0x00000000041c72ca */ /* 0x000fe400000e0000 */
[----:B------:R-:W-:Y:S01]  /*83f0*/  R2UR UR29, R5 ;  /* 0x00000000051d72ca */ /* 0x000fe200000e0000 */
[----:B------:R-:W-:Y:S03]  /*8400*/  @!UPT UIADD3 URZ, UPT, UPT, URZ, URZ, URZ ;  /* 0x000000fffffff290 */ /* 0x000fe6000fffe0ff */
[----:B------:R-:W-:Y:S11]  /*8410*/  BRA.U UP1, `(.L_x_87) ;  /* 0x0000000501107547 */ /* 0x000ff6000b800000 */
[----:B------:R-:W2:Y:S01]  /*8420*/  S2R R0, SR_LANEID ;  /* 0x0000000000007919 */ /* 0x000ea20000000000 */
[----:B------:R-:W-:Y:S02]  /*8430*/  MOV R4, 0x400 ;  /* 0x0000040000047802 */ /* 0x000fe40000000f00 */
[----:B------:R-:W-:Y:S01]  /*8440*/  ELECT P0, URZ, PT ;  /* 0x0000000000ff782f */ /* 0x000fe20003800000 */
[----:B------:R-:W-:Y:S01]  /*8450*/  BSSY.RECONVERGENT B0, `(.L_x_88) ;  /* 0x0000037000007945 */ /* 0x000fe20003800200 */
[----:B------:R-:W5:Y:S02]  /*8460*/  S2R R19, SR_CgaCtaId ;  /* 0x0000000000137919 */ /* 0x000f640000008800 */
[----:B-----5:R-:W-:Y:S01]  /*8470*/  LEA R19, R19, R4, 0x18 ;  /* 0x0000000413137211 */ /* 0x020fe200078ec0ff */
[----:B--2---:R-:W-:Y:S05]  /*8480*/  IMAD.SHL.U32 R0, R0, 0x4, RZ ;  /* 0x0000000400007824 */ /* 0x004fea00078e00ff */
[----:B------:R-:W-:Y:S03]  /*8490*/  IADD3 R18, PT, PT, R0, 0x380, R19 ;  /* 0x0000038000127810 */ /* 0x000fe60007ffe013 */
[----:B------:R-:W-:Y:S05]  /*84a0*/  @!P0 BRA `(.L_x_89) ;  /* 0x0000000000c48947 */ /* 0x000fea0003800000 */
[----:B-1----:R-:W-:Y:S01]  /*84b0*/  ISETP.NE.U32.AND P0, PT, R8, RZ, PT ;  /* 0x000000ff0800720c */ /* 0x002fe20003f05070 */
[----:B------:R-:W-:Y:S01]  /*84c0*/  IMAD.WIDE R12, R17, 0xc, R22 ;  /* 0x0000000c110c7825 */ /* 0x000fe200078e0216 */
[----:B---3--:R-:W-:Y:S01]  /*84d0*/  ISETP.NE.U32.AND P1, PT, R10, RZ, PT ;  /* 0x000000ff0a00720c */ /* 0x008fe20003f25070 */
[----:B------:R-:W1:Y:S01]  /*84e0*/  S2UR UR4, SR_CgaCtaId ;  /* 0x00000000000479c3 */ /* 0x000e620000008800 */
[----:B------:R-:W-:Y:S01]  /*84f0*/  ISETP.NE.AND.EX P0, PT, R9, RZ, PT, P0 ;  /* 0x000000ff0900720c */ /* 0x000fe20003f05300 */
[----:B------:R-:W-:Y:S01]  /*8500*/  UMOV UR8, 0x400 ;  /* 0x0000040000087882 */ /* 0x000fe20000000000 */
[----:B------:R-:W2:Y:S01]  /*8510*/  LDG.E R28, desc[UR50][R12.64] ;  /* 0x000000320c1c7981 */ /* 0x000ea2000c1e1900 */
[----:B------:R-:W-:Y:S10]  /*8520*/  ISETP.NE.AND.EX P1, PT, R11, RZ, PT, P1 ;  /* 0x000000ff0b00720c */ /* 0x000ff40003f25310 */
[----:B------:R-:W3:Y:S08]  /*8530*/  @P0 LDC.64 R4, c[0x0][0xb10] ;  /* 0x0002c400ff040b82 */ /* 0x000ef00000000a00 */
[----:B------:R-:W5:Y:S01]  /*8540*/  @P1 LDC.64 R6, c[0x0][0xb08] ;  /* 0x0002c200ff061b82 */ /* 0x000f620000000a00 */
[----:B--2---:R-:W-:Y:S01]  /*8550*/  SHF.R.S32.HI R29, RZ, 0x1f, R28 ;  /* 0x0000001fff1d7819 */ /* 0x004fe2000001141c */
[C---:B---3--:R-:W-:Y:S01]  /*8560*/  @P0 IMAD.WIDE R4, R17.reuse, 0x8, R4 ;  /* 0x0000000811040825 */ /* 0x048fe200078e0204 */
[----:B-1----:R-:W-:Y:S03]  /*8570*/  ULEA UR4, UR4, UR8, 0x18 ;  /* 0x0000000804047291 */ /* 0x002fe6000f8ec0ff */
[----:B-----5:R-:W-:Y:S01]  /*8580*/  @P1 IMAD.WIDE R6, R17, 0x8, R6 ;  /* 0x0000000811061825 */ /* 0x020fe200078e0206 */
[----:B------:R-:W2:Y:S01]  /*8590*/  @P0 LDG.E.64 R30, desc[UR50][R4.64] ;  /* 0x00000032041e0981 */ /* 0x000ea2000c1e1b00 */
[----:B------:R-:W-:Y:S03]  /*85a0*/  UIADD3 UR8, UPT, UPT, UR4, 0x380, URZ ;  /* 0x0000038004087890 */ /* 0x000fe6000fffe0ff */
[----:B------:R1:W3:Y:S04]  /*85b0*/  @P1 LDG.E.64 R26, desc[UR50][R6.64] ;  /* 0x00000032061a1981 */ /* 0x0002e8000c1e1b00 */
[----:B------:R-:W-:Y:S04]  /*85c0*/  STS [UR4+0x3b0], RZ ;  /* 0x0003b0ffff007988 */ /* 0x000fe80008000804 */
[----:B------:R5:W4:Y:S04]  /*85d0*/  LDG.E R5, desc[UR50][R12.64+0x4] ;  /* 0x000004320c057981 */ /* 0x000b28000c1e1900 */
[----:B-1----:R-:W1:Y:S01]  /*85e0*/  LDS R7, [UR4+0x39c] ;  /* 0x00039c04ff077984 */ /* 0x002e620008000800 */
[----:B------:R-:W-:Y:S05]  /*85f0*/  IMAD.U32 R6, RZ, RZ, UR8 ;  /* 0x00000008ff067e24 */ /* 0x000fea000f8e00ff */
[----:B-----5:R-:W-:Y:S05]  /*8600*/  SHF.R.U64 R12, R6, 0x4, RZ ;  /* 0x00000004060c7819 */ /* 0x020fea00000012ff */
[----:B------:R-:W-:Y:S04]  /*8610*/  STS [UR4+0x390], R12 ;  /* 0x0003900cff007988 */ /* 0x000fe80008000804 */
[----:B------:R-:W-:Y:S01]  /*8620*/  STS [UR4+0x394], R12 ;  /* 0x0003940cff007988 */ /* 0x000fe20008000804 */
[----:B------:R-:W-:Y:S02]  /*8630*/  @!P0 IMAD.MOV.U32 R30, RZ, RZ, R28 ;  /* 0x000000ffff1e8224 */ /* 0x000fe400078e001c */
[----:B------:R-:W-:Y:S01]  /*8640*/  @!P0 IMAD.MOV.U32 R31, RZ, RZ, R29 ;  /* 0x000000ffff1f8224 */ /* 0x000fe200078e001d */
[----:B---3--:R-:W-:Y:S04]  /*8650*/  @P1 STS.64 [UR4+0x380], R26 ;  /* 0x0003801aff001988 */ /* 0x008fe80008000a04 */
[----:B--2---:R-:W-:Y:S04]  /*8660*/  SHF.L.U64.HI R16, R30, 0x1, R31 ;  /* 0x000000011e107819 */ /* 0x004fe8000001021f */
[----:B------:R-:W-:Y:S04]  /*8670*/  LOP3.LUT R16, R16, 0x1fffffff, RZ, 0xc0, !PT ;  /* 0x1fffffff10107812 */ /* 0x000fe800078ec0ff */
[----:B------:R-:W-:Y:S04]  /*8680*/  SHF.R.U32.HI R4, RZ, 0x4, R16 ;  /* 0x00000004ff047819 */ /* 0x000fe80000011610 */
[----:B-1----:R-:W-:Y:S02]  /*8690*/  LOP3.LUT R25, R7, 0xf, R4, 0xb8, !PT ;  /* 0x0000000f07197812 */ /* 0x002fe400078eb804 */
[----:B------:R-:W-:Y:S03]  /*86a0*/  CS2R R6, SRZ ;  /* 0x0000000000067805 */ /* 0x000fe6000001ff00 */
[----:B------:R1:W-:Y:S01]  /*86b0*/  STS [UR4+0x39c], R25 ;  /* 0x00039c19ff007988 */ /* 0x0003e20008000804 */
[----:B----4-:R-:W-:Y:S03]  /*86c0*/  VIADD R5, R5, 0xffffffff ;  /* 0xffffffff05057836 */ /* 0x010fe60000000000 */
[----:B------:R-:W2:Y:S01]  /*86d0*/  LDS R4, [UR4+0x39c] ;  /* 0x00039c04ff047984 */ /* 0x000ea20008000800 */
[----:B-1----:R-:W-:Y:S05]  /*86e0*/  IMAD.SHL.U32 R25, R30, 0x2, RZ ;  /* 0x000000021e197824 */ /* 0x002fea00078e00ff */
[----:B------:R-:W-:Y:S04]  /*86f0*/  LOP3.LUT R25, R25, 0xfffffffe, RZ, 0xc0, !PT ;  /* 0xfffffffe19197812 */ /* 0x000fe800078ec0ff */
[----:B------:R-:W-:Y:S05]  /*8700*/  SHF.R.U64 R16, R25, 0x4, R16 ;  /* 0x0000000419107819 */ /* 0x000fea0000001210 */
[----:B------:R-:W-:Y:S01]  /*8710*/  STS [UR4+0x38c], R16 ;  /* 0x00038c10ff007988 */ /* 0x000fe20008000804 */
[----:B--2---:R-:W-:Y:S05]  /*8720*/  LOP3.LUT R32, R4, 0xf0, RZ, 0xb8, !PT ;  /* 0x000000f004207812 */ /* 0x004fea00078eb8ff */
[----:B------:R-:W-:Y:S04]  /*8730*/  STS [UR4+0x39c], R32 ;  /* 0x00039c20ff007988 */ /* 0x000fe80008000804 */
[----:B------:R-:W1:Y:S02]  /*8740*/  LDS R4, [UR4+0x39c] ;  /* 0x00039c04ff047984 */ /* 0x000e640008000800 */
[----:B-1----:R-:W-:Y:S01]  /*8750*/  LOP3.LUT R13, R4, 0xf00, RZ, 0xb8, !PT ;  /* 0x00000f00040d7812 */ /* 0x002fe200078eb8ff */
[----:B------:R-:W-:Y:S04]  /*8760*/  VIADD R4, R28, 0xffffffff ;  /* 0xffffffff1c047836 */ /* 0x000fe80000000000 */
[----:B------:R-:W-:Y:S04]  /*8770*/  STS.64 [UR4+0x398], R12 ;  /* 0x0003980cff007988 */ /* 0x000fe80008000a04 */
[----:B------:R-:W1:Y:S04]  /*8780*/  LDS R24, [UR4+0x39c] ;  /* 0x00039c04ff187984 */ /* 0x000e680008000800 */
[----:B------:R2:W-:Y:S01]  /*8790*/  STS.128 [UR4+0x3a0], R4 ;  /* 0x0003a004ff007988 */ /* 0x0005e20008000c04 */
[----:B-1----:R-:W-:Y:S05]  /*87a0*/  LOP3.LUT R24, R24, 0xf000, RZ, 0xb8, !PT ;  /* 0x0000f00018187812 */ /* 0x002fea00078eb8ff */
[----:B------:R2:W-:Y:S02]  /*87b0*/  STS [UR4+0x39c], R24 ;  /* 0x00039c18ff007988 */ /* 0x0005e40008000804 */
.L_x_89:
[----:B----4-:R-:W-:Y:S05]  /*87c0*/  BSYNC.RECONVERGENT B0 ;  /* 0x0000000000007941 */ /* 0x010fea0003800200 */
.L_x_88:
[----:B------:R-:W-:Y:S01]  /*87d0*/  NOP ;  /* 0x0000000000007918 */ /* 0x000fe20000000000 */
[----:B------:R-:W4:Y:S01]  /*87e0*/  LDS R18, [R18] ;  /* 0x0000000012127984 */ /* 0x000f220000000800 */
[----:B--2---:R-:W-:Y:S01]  /*87f0*/  IADD3 R4, P0, PT, R0, UR28, RZ ;  /* 0x0000001c00047c10 */ /* 0x004fe2000ff1e0ff */
[----:B------:R-:W-:Y:S04]  /*8800*/  IMAD.U32 R0, RZ, RZ, UR25 ;  /* 0x00000019ff007e24 */ /* 0x000fe8000f8e00ff */
[----:B------:R-:W-:Y:S01]  /*8810*/  IMAD.X R5, RZ, RZ, UR29, P0 ;  /* 0x0000001dff057e24 */ /* 0x000fe200080e06ff */
[----:B------:R-:W-:Y:S04]  /*8820*/  SHF.L.U32 R6, R0, 0x1f, RZ ;  /* 0x0000001f00067819 */ /* 0x000fe800000006ff */
[----:B----4-:R2:W4:Y:S02]  /*8830*/  ATOMG.E.EXCH.STRONG.GPU PT, RZ, [R4], R18 ;  /* 0x0000001204ff73a8 */ /* 0x01052400041ee100 */
[----:B----4-:R-:W4:Y:S02]  /*8840*/  SYNCS.PHASECHK.TRANS64.TRYWAIT P0, [R19+URZ+0x98], R6 ;  /* 0x00009806130075a7 */ /* 0x010f2400080011ff */
[----:B--2-4-:R-:W-:Y:S05]  /*8850*/  @!P0 BRA `(.L_x_90) ;  /* 0x00000088009c8947 */ /* 0x014fea0003800000 */
.L_x_87:
[----:B-1----:R-:W-:Y:S04]  /*8860*/  ISETP.NE.U32.AND P0, PT, R2, RZ, PT ;  /* 0x000000ff0200720c */ /* 0x002fe80003f05070 */
[----:B------:R-:W-:Y:S11]  /*8870*/  ISETP.NE.AND.EX P0, PT, R3, RZ, PT, P0 ;  /* 0x000000ff0300720c */ /* 0x000ff60003f05300 */
[----:B------:R-:W-:Y:S02]  /*8880*/  @!UPT UIADD3 URZ, UPT, UPT, URZ, URZ, URZ ;  /* 0x000000fffffff290 */ /* 0x000fe4000fffe0ff */
[----:B------:R-:W1:Y:S02]  /*8890*/  @P0 LDC.64 R4, c[0x0][0x890] ;  /* 0x00022400ff040b82 */ /* 0x000e640000000a00 */
[----:B-1----:R-:W-:Y:S01]  /*88a0*/  @P0 IMAD.WIDE R4, R17, 0x8, R4 ;  /* 0x0000000811040825 */ /* 0x002fe200078e0204 */
[----:B------:R-:W-:Y:S06]  /*88b0*/  BRA.U UP1, `(.L_x_91) ;  /* 0x0000000101107547 */ /* 0x000fec000b800000 */
[----:B------:R-:W-:Y:S04]  /*88c0*/  DEPBAR {5,4,3,2,1,0} ;  /* 0x0000003f0000791a */ /* 0x000fe80000000000 */
[----:B------:R-:W1:Y:S02]  /*88d0*/  CCTL.E.C.LDCU.IV.DEEP [UR28] ;  /* 0x000000001c007540 */ /* 0x000e640009c08000 */
[----:B-1----:R1:W-:Y:S01]  /*88e0*/  UTMACCTL.IV [UR28] ;  /* 0x000000001c0079b9 */ /* 0x0023e20008000000 */
[----:B------:R-:W-:Y:S01]  /*88f0*/  NOP ;  /* 0x0000000000007918 */ /* 0x000fe20000000000 */
.L_x_91:
[----:B------:R-:W5:Y:S01]  /*8900*/  @P0 LDG.E.64 R4, desc[UR50][R4.64] ;  /* 0x0000003204040981 */ /* 0x000f62000c1e1b00 */
[----:B------:R-:W-:Y:S02]  /*8910*/  R2UR UR18, R15 ;  /* 0x000000000f1272ca */ /* 0x000fe400000e0000 */
[----:B------:R-:W-:Y:S01]  /*8920*/  R2UR UR19, R14 ;  /* 0x000000000e1372ca */ /* 0x000fe200000e0000 */
[----:B-----5:R-:W5:Y:S02]  /*8930*/  @P0 LD.E R0, desc[UR50][R4.64] ;  /* 0x0000003204000980 */ /* 0x020f64000c101900 */
[----:B-----5:R-:W-:Y:S01]  /*8940*/  @P0 FSETP.NEU.AND P1, PT, R0, RZ, PT ;  /* 0x000000ff0000020b */ /* 0x020fe20003f2d000 */
[----:B------:R-:W-:Y:S01]  /*8950*/  @!UPT UIADD3 URZ, UPT, UPT, URZ, URZ, URZ ;  /* 0x000000fffffff290 */ /* 0x000fe2000fffe0ff */
[----:B------:R-:W-:Y:S11]  /*8960*/  @P0 BRA `(.L_x_92) ;  /* 0x00000000002c0947 */ /* 0x000ff60003800000 */
[----:B----4-:R-:W-:Y:S02]  /*8970*/  ISETP.NE.U32.AND P0, PT, RZ, UR6, PT ;  /* 0x00000006ff007c0c */ /* 0x010fe4000bf05070 */
[----:B------:R-:W-:Y:S02]  /*8980*/  FSETP.NEU.AND P1, PT, RZ, UR26, PT ;  /* 0x0000001aff007c0b */ /* 0x000fe4000bf2d000 */
[----:B------:R-:W-:Y:S11]  /*8990*/  ISETP.NE.AND.EX P0, PT, RZ, UR7, PT, P0 ;  /* 0x00000007ff007c0c */ /* 0x000ff6000bf05300 */
[----:B------:R-:W-:Y:S02]  /*89a0*/  @!UPT UIADD3 URZ, UPT, UPT, URZ, URZ, URZ ;  /* 0x000000fffffff290 */ /* 0x000fe4000fffe0ff */
[----:B------:R-:W4:Y:S08]  /*89b0*/  @P0 LDC R0, c[0x0][0x898] ;  /* 0x00022600ff000b82 */ /* 0x000f300000000800 */
[----:B------:R-:W5:Y:S01]  /*89c0*/  @P0 LDC.64 R4, c[0x0][0x888] ;  /* 0x00022200ff040b82 */ /* 0x000f620000000a00 */
[----:B----4-:R-:W-:Y:S04]  /*89d0*/  @P0 IMAD R17, R17, R0, RZ ;  /* 0x0000000011110224 */ /* 0x010fe800078e02ff */
[----:B-----5:R-:W-:Y:S06]  /*89e0*/  @P0 IMAD.WIDE R4, R17, 0x4, R4 ;  /* 0x0000000411040825 */ /* 0x020fec00078e0204 */
[----:B------:R-:W4:Y:S02]  /*89f0*/  @P0 LDG.E R4, desc[UR50][R4.64] ;  /* 0x0000003204040981 */ /* 0x000f24000c1e1900 */
[----:B----4-:R-:W-:Y:S11]  /*8a00*/  @P0 FSETP.NEU.AND P1, PT, R4, RZ, PT ;  /* 0x000000ff0400020b */ /* 0x010ff60003f2d000 */
[----:B------:R-:W-:Y:S02]  /*8a10*/  @!UPT UIADD3 URZ, UPT, UPT, URZ, URZ, URZ ;  /* 0x000000fffffff290 */ /* 0x000fe4000fffe0ff */
.L_x_92:
[----:B------:R-:W-:Y:S01]  /*8a20*/  UISETP.NE.AND UP0, UPT, UR20, 0x4, UPT ;  /* 0x000000041400788c */ /* 0x000fe2000bf05270 */
[----:B------:R-:W-:Y:S01]  /*8a30*/  ELECT P0, URZ, PT ;  /* 0x0000000000ff782f */ /* 0x000fe20003800000 */
[----:B------:R-:W-:Y:S02]  /*8a40*/  USHF.L.U32 UR18, UR18, 0x7, URZ ;  /* 0x0000000712127899 */ /* 0x000fe400080006ff */
[----:B------:R-:W-:Y:S01]  /*8a50*/  USHF.L.U32 UR19, UR19, 0x7, URZ ;  /* 0x0000000713137899 */ /* 0x000fe200080006ff */
[----:B------:R-:W-:Y:S04]  /*8a60*/  PLOP3.LUT P1, PT, P1, P0, PT, 0x80, 0x8 ;  /* 0x000000000008781c */ /* 0x000fe80000f21070 */
[----:B------:R-:W-:Y:S09]  /*8a70*/  BRA.U UP0, `(.L_x_93) ;  /* 0x0000000100047547 */ /* 0x000ff2000b800000 */
[----:B-1--4-:R-:W-:Y:S05]  /*8a80*/  BPT.TRAP 0x1 ;  /* 0x000000040000795c */ /* 0x012fea0000300000 */
.L_x_93:
[----:B------:R-:W5:Y:S01]  /*8a90*/  S2UR UR24, SR_CgaCtaId ;  /* 0x00000000001879c3 */ /* 0x000f620000008800 */
[----:B------:R-:W-:Y:S01]  /*8aa0*/  UMOV UR21, 0x400 ;  /* 0x0000040000157882 */ /* 0x000fe20000000000 */
[----:B------:R-:W-:Y:S01]  /*8ab0*/  SHF.L.U32 R5, R21, 0x1f, RZ ;  /* 0x0000001f15057819 */ /* 0x000fe200000006ff */
[----:B-----5:R-:W-:Y:S09]  /*8ac0*/  ULEA UR21, UR24, UR21, 0x18 ;  /* 0x0000001518157291 */ /* 0x020ff2000f8ec0ff */
[----:B------:R-:W5:Y:S02]  /*8ad0*/  SYNCS.PHASECHK.TRANS64.TRYWAIT P0, [UR21+0x70], R5 ;  /* 0x00007005ff0075a7 */ /* 0x000f640008001115 */
[----:B-----5:R-:W-:Y:S05]  /*8ae0*/  @!P0 BRA `(.L_x_94) ;  /* 0x00000088000c8947 */ /* 0x020fea0003800000 */
.L_x_244:
[----:B------:R-:W-:Y:S04]  /*8af0*/  BSSY.RECONVERGENT B0, `(.L_x_95) ;  /* 0x0000011000007945 */ /* 0x000fe80003800200 */
[----:B------:R-:W-:Y:S05]  /*8b00*/  @!P1 BRA `(.L_x_96) ;  /* 0x00000000003c9947 */ /* 0x000fea0003800000 */
[----:B------:R-:W-:Y:S02]  /*8b10*/  UIADD3 UR17, UPT, UPT, UR21, 0x50, URZ ;  /* 0x0000005015117890 */ /* 0x000fe4000fffe0ff */
[----:B------:R-:W-:Y:S01]  /*8b20*/  UIADD3 UR16, UPT, UPT, UR21, 0x1000, URZ ;  /* 0x0000100015107890 */ /* 0x000fe2000fffe0ff */
[----:B------:R-:W-:Y:S01]  /*8b30*/  UMOV UR12, 0x0 ;  /* 0x00000000000c7882 */ /* 0x000fe20000000000 */
[----:B------:R-:W-:Y:S01]  /*8b40*/  UMOV UR13, 0x10000000 ;  /* 0x10000000000d7882 */ /* 0x000fe20000000000 */
[----:B------:R-:W-:Y:S02]  /*8b50*/  UIADD3 UR10, UPT, UPT, UR18, 0x40, URZ ;  /* 0x00000040120a7890 */ /* 0x000fe4000fffe0ff */
[----:B------:R-:W-:Y:S01]  /*8b60*/  UIADD3 UR8, UPT, UPT, UR21, 0x2000, URZ ;  /* 0x0000200015087890 */ /* 0x000fe2000fffe0ff */
[----:B------:R-:W-:Y:S03]  /*8b70*/  UMOV UR11, UR19 ;  /* 0x00000013000b7c82 */ /* 0x000fe60008000000 */
[----:B------:R1:W-:Y:S01]  /*8b80*/  UTMALDG.2D [UR16], [UR28], desc[UR12] ;  /* 0x00000c101c0075b4 */ /* 0x0003e20008009000 */
[----:B------:R-:W-:Y:S01]  /*8b90*/  UMOV UR9, UR17 ;  /* 0x0000001100097c82 */ /* 0x000fe20008000000 */
[----:B------:R-:W-:Y:S03]  /*8ba0*/  UISETP.NE.AND UP0, UPT, UR20, 0x4, UPT ;  /* 0x000000041400788c */ /* 0x000fe6000bf05270 */
[----:B------:R1:W-:Y:S06]  /*8bb0*/  UTMALDG.2D [UR8], [UR28], desc[UR12] ;  /* 0x00000c081c0075b4 */ /* 0x0003ec0008009000 */
[----:B-1----:R-:W-:Y:S05]  /*8bc0*/  BRA.U UP0, `(.L_x_97) ;  /* 0x0000000100047547 */ /* 0x002fea000b800000 */
[----:B----4-:R-:W-:Y:S05]  /*8bd0*/  BPT.TRAP 0x1 ;  /* 0x000000040000795c */ /* 0x010fea0000300000 */
.L_x_97:
[----:B------:R-:W-:Y:S04]  /*8be0*/  HFMA2 R0, -RZ, RZ, 0, 0.0078125 ;  /* 0x00002000ff007431 */ /* 0x000fe800000001ff */
[----:B------:R1:W-:Y:S03]  /*8bf0*/  SYNCS.ARRIVE.TRANS64.RED.A0TR RZ, [UR21+0x50], R0 ;  /* 0x00005000ffff79a7 */ /* 0x0003e60008300415 */
.L_x_96:
[----:B-1--4-:R-:W-:Y:S05]  /*8c00*/  BSYNC.RECONVERGENT B0 ;  /* 0x0000000000007941 */ /* 0x012fea0003800200 */
.L_x_95:
[----:B------:R-:W-:Y:S09]  /*8c10*/  UISETP.NE.AND UP0, UPT, UR20, 0x4, UPT ;  /* 0x000000041400788c */ /* 0x000ff2000bf05270 */
[----:B------:R-:W-:Y:S05]  /*8c20*/  BRA.U UP0, `(.L_x_98) ;  /* 0x0000000100047547 */ /* 0x000fea000b800000 */
[----:B------:R-:W-:Y:S05]  /*8c30*/  BPT.TRAP 0x1 ;  /* 0x000000040000795c */ /* 0x000fea0000300000 */
.L_x_98:
[----:B------:R-:W-:Y:S04]  /*8c40*/  UIADD3 UR4, UPT, UPT, UR21, 0x50, URZ ;  /* 0x0000005015047890 */ /* 0x000fe8000fffe0ff */
[----:B------:R-:W-:Y:S09]  /*8c50*/  UPRMT UR4, UR24, 0x654, UR4 ;  /* 0x0000065418047896 */ /* 0x000ff20008000004 */
[----:B------:R-:W-:Y:S01]  /*8c60*/  SYNCS.ARRIVE.TRANS64.RED.A1T0 RZ, [UR4], RZ ;  /* 0x000000ffffff79a7 */ /* 0x000fe20008100404 */
[----:B------:R-:W-:Y:S05]  /*8c70*/  BRA.U UP0, `(.L_x_99) ;  /* 0x0000000100047547 */ /* 0x000fea000b800000 */
[----:B------:R-:W-:Y:S05]  /*8c80*/  BPT.TRAP 0x1 ;  /* 0x000000040000795c */ /* 0x000fea0000300000 */
.L_x_99:
[----:B------:R-:W1:Y:S02]  /*8c90*/  SYNCS.PHASECHK.TRANS64.TRYWAIT P0, [UR21+0x78], R5 ;  /* 0x00007805ff0075a7 */ /* 0x000e640008001115 */
[----:B-1----:R-:W-:Y:S05]  /*8ca0*/  @!P0 BRA `(.L_x_100) ;  /* 0x0000008400b48947 */ /* 0x002fea0003800000 */
.L_x_246:
[----:B------:R-:W-:Y:S04]  /*8cb0*/  BSSY.RECONVERGENT B0, `(.L_x_101) ;  /* 0x0000012000007945 */ /* 0x000fe80003800200 */
[----:B------:R-:W-:Y:S05]  /*8cc0*/  @!P1 BRA `(.L_x_102) ;  /* 0x0000000000409947 */ /* 0x000fea0003800000 */
[----:B------:R-:W-:Y:S02]  /*8cd0*/  UIADD3 UR13, UPT, UPT, UR21, 0x58, URZ ;  /* 0x00000058150d7890 */ /* 0x000fe4000fffe0ff */
[----:B------:R-:W-:Y:S02]  /*8ce0*/  UIADD3 UR15, UPT, UPT, UR19, 0x20, URZ ;  /* 0x00000020130f7890 */ /* 0x000fe4000fffe0ff */
[----:B------:R-:W-:Y:S01]  /*8cf0*/  UIADD3 UR12, UPT, UPT, UR21, 0x3000, URZ ;  /* 0x00003000150c7890 */ /* 0x000fe2000fffe0ff */
[----:B------:R-:W-:Y:S01]  /*8d00*/  UMOV UR16, 0x0 ;  /* 0x0000000000107882 */ /* 0x000fe20000000000 */
[----:B------:R-:W-:Y:S01]  /*8d10*/  UMOV UR17, 0x10000000 ;  /* 0x1000000000117882 */ /* 0x000fe20000000000 */
[----:B------:R-:W-:Y:S01]  /*8d20*/  UMOV UR14, UR18 ;  /* 0x00000012000e7c82 */ /* 0x000fe20008000000 */
[----:B------:R-:W-:Y:S02]  /*8d30*/  UIADD3 UR10, UPT, UPT, UR18, 0x40, URZ ;  /* 0x00000040120a7890 */ /* 0x000fe4000fffe0ff */
[----:B------:R-:W-:Y:S03]  /*8d40*/  UIADD3 UR8, UPT, UPT, UR21, 0x4000, URZ ;  /* 0x0000400015087890 */ /* 0x000fe6000fffe0ff */
[----:B------:R4:W-:Y:S01]  /*8d50*/  UTMALDG.2D [UR12], [UR28], desc[UR16] ;  /* 0x0000100c1c0075b4 */ /* 0x0009e20008009000 */
[----:B------:R-:W-:Y:S01]  /*8d60*/  UMOV UR9, UR13 ;  /* 0x0000000d00097c82 */ /* 0x000fe20008000000 */
[----:B------:R-:W-:Y:S04]  /*8d70*/  UMOV UR11, UR15 ;  /* 0x0000000f000b7c82 */ /* 0x000fe80008000000 */
[----:B------:R4:W-:Y:S02]  /*8d80*/  UTMALDG.2D [UR8], [UR28], desc[UR16] ;  /* 0x000010081c0075b4 */ /* 0x0009e40008009000 */
[----:B----4-:R-:W-:Y:S05]  /*8d90*/  BRA.U UP0, `(.L_x_103) ;  /* 0x0000000100047547 */ /* 0x010fea000b800000 */
[----:B------:R-:W-:Y:S05]  /*8da0*/  BPT.TRAP 0x1 ;  /* 0x000000040000795c */ /* 0x000fea0000300000 */
.L_x_103:
[----:B-1----:R-:W-:Y:S04]  /*8db0*/  HFMA2 R0, -RZ, RZ, 0, 0.0078125 ;  /* 0x00002000ff007431 */ /* 0x002fe800000001ff */
[----:B------:R4:W-:Y:S03]  /*8dc0*/  SYNCS.ARRIVE.TRANS64.RED.A0TR RZ, [UR21+0x58], R0 ;  /* 0x00005800ffff79a7 */ /* 0x0009e60008300415 */
.L_x_102:
[----:B------:R-:W-:Y:S05]  /*8dd0*/  BSYNC.RECONVERGENT B0 ;  /* 0x0000000000007941 */ /* 0x000fea0003800200 */
.L_x_101:
[----:B------:R-:W-:Y:S05]  /*8de0*/  BRA.U UP0, `(.L_x_104) ;  /* 0x0000000100047547 */ /* 0x000fea000b800000 */
[----:B------:R-:W-:Y:S05]  /*8df0*/  BPT.TRAP 0x1 ;  /* 0x000000040000795c */ /* 0x000fea0000300000 */
.L_x_104:
[----:B------:R-:W-:Y:S04]  /*8e00*/  UIADD3 UR4, UPT, UPT, UR21, 0x58, URZ ;  /* 0x0000005815047890 */ /* 0x000fe8000fffe0ff */
[----:B------:R-:W-:Y:S09]  /*8e10*/  UPRMT UR4, UR24, 0x654, UR4 ;  /* 0x0000065418047896 */ /* 0x000ff20008000004 */
[----:B------:R-:W-:Y:S01]  /*8e20*/  SYNCS.ARRIVE.TRANS64.RED.A1T0 RZ, [UR4], RZ ;  /* 0x000000ffffff79a7 */ /* 0x000fe20008100404 */
[----:B------:R-:W-:Y:S05]  /*8e30*/  BRA.U UP0, `(.L_x_105) ;  /* 0x0000000100047547 */ /* 0x000fea000b800000 */
[----:B------:R-:W-:Y:S05]  /*8e40*/  BPT.TRAP 0x1 ;  /* 0x000000040000795c */ /* 0x000fea0000300000 */
.L_x_105:
[----:B------:R-:W5:Y:S02]  /*8e50*/  SYNCS.PHASECHK.TRANS64.TRYWAIT P0, [UR21+0x80], R5 ;  /* 0x00008005ff0075a7 */ /* 0x000f640008001115 */
[----:B-----5:R-:W-:Y:S05]  /*8e60*/  @!P0 BRA `(.L_x_106) ;  /* 0x00000084005c8947 */ /* 0x020fea0003800000 */
.L_x_248:
        /* <DEDUP_REMOVED lines=14> */
[----:B-1----:R-:W-:Y:S05]  /*8f50*/  BRA.U UP0, `(.L_x_109) ;  /* 0x0000000100047547 */ /* 0x002fea000b800000 */
[----:B------:R-:W-:Y:S05]  /*8f60*/  BPT.TRAP 0x1 ;  /* 0x000000040000795c */ /* 0x000fea0000300000 */
.L_x_109:
[----:B----4-:R-:W-:Y:S04]  /*8f70*/  HFMA2 R0, -RZ, RZ, 0, 0.0078125 ;  /* 0x00002000ff007431 */ /* 0x010fe800000001ff */
[----:B------:R1:W-:Y:S03]  /*8f80*/  SYNCS.ARRIVE.TRANS64.RED.A0TR RZ, [UR21+0x60], R0 ;  /* 0x00006000ffff79a7 */ /* 0x0003e60008300415 */
.L_x_108:
[----:B------:R-:W-:Y:S05]  /*8f90*/  BSYNC.RECONVERGENT B0 ;  /* 0x0000000000007941 */ /* 0x000fea0003800200 */
.L_x_107:
[----:B------:R-:W-:Y:S05]  /*8fa0*/  BRA.U UP0, `(.L_x_110) ;  /* 0x0000000100047547 */ /* 0x000fea000b800000 */
[----:B------:R-:W-:Y:S05]  /*8fb0*/  BPT.TRAP 0x1 ;  /* 0x000000040000795c */ /* 0x000fea0000300000 */
.L_x_110:
[----:B------:R-:W-:Y:S04]  /*8fc0*/  UIADD3 UR4, UPT, UPT, UR21, 0x60, URZ ;  /* 0x0000006015047890 */ /* 0x000fe8000fffe0ff */
[----:B------:R-:W-:Y:S09]  /*8fd0*/  UPRMT UR4, UR24, 0x654, UR4 ;  /* 0x0000065418047896 */ /* 0x000ff20008000004 */
[----:B------:R-:W-:Y:S01]  /*8fe0*/  SYNCS.ARRIVE.TRANS64.RED.A1T0 RZ, [UR4], RZ ;  /* 0x000000ffffff79a7 */ /* 0x000fe20008100404 */
[----:B------:R-:W-:Y:S05]  /*8ff0*/  BRA.U UP0, `(.L_x_111) ;  /* 0x0000000100047547 */ /* 0x000fea000b800000 */
[----:B------:R-:W-:Y:S05]  /*9000*/  BPT.TRAP 0x1 ;  /* 0x000000040000795c */ /* 0x000fea0000300000 */
.L_x_111:
[----:B------:R-:W5:Y:S02]  /*9010*/  SYNCS.PHASECHK.TRANS64.TRYWAIT P0, [UR21+0x88], R5 ;  /* 0x00008805ff0075a7 */ /* 0x000f640008001115 */
[----:B-----5:R-:W-:Y:S05]  /*9020*/  @!P0 BRA `(.L_x_112) ;  /* 0x0000008400048947 */ /* 0x020fea0003800000 */
.L_x_250:
        /* <DEDUP_REMOVED lines=16> */
.L_x_115:
[----:B----4-:R-:W-:Y:S04]  /*9130*/  HFMA2 R0, -RZ, RZ, 0, 0.0078125 ;  /* 0x00002000ff007431 */ /* 0x010fe800000001ff */
[----:B------:R1:W-:Y:S03]  /*9140*/  SYNCS.ARRIVE.TRANS64.RED.A0TR RZ, [UR21+0x68], R0 ;  /* 0x00006800ffff79a7 */ /* 0x0003e60008300415 */
.L_x_114:
[----:B------:R-:W-:Y:S05]  /*9150*/  BSYNC.RECONVERGENT B0 ;  /* 0x0000000000007941 */ /* 0x000fea0003800200 */
.L_x_113:
[----:B------:R-:W-:Y:S05]  /*9160*/  BRA.U UP0, `(.L_x_116) ;  /* 0x0000000100047547 */ /* 0x000fea000b800000 */
[----:B------:R-:W-:Y:S05]  /*9170*/  BPT.TRAP 0x1 ;  /* 0x000000040000795c */ /* 0x000fea0000300000 */
.L_x_116:
[----:B------:R-:W-:Y:S01]  /*9180*/  UIADD3 UR4, UPT, UPT, UR21, 0x68, URZ ;  /* 0x0000006815047890 */ /* 0x000fe2000fffe0ff */
[----:B------:R-:W-:Y:S01]  /*9190*/  LOP3.LUT R21, R21, 0x1, RZ, 0x3c, !PT ;  /* 0x0000000115157812 */ /* 0x000fe200078e3cff */
[----:B------:R-:W-:Y:S02]  /*91a0*/  UISETP.NE.AND UP1, UPT, UR37, 0x8, UPT ;  /* 0x000000082500788c */ /* 0x000fe4000bf25270 */
[----:B------:R-:W-:Y:S09]  /*91b0*/  UPRMT UR4, UR24, 0x654, UR4 ;  /* 0x0000065418047896 */ /* 0x000ff20008000004 */
[----:B------:R-:W-:Y:S01]  /*91c0*/  SYNCS.ARRIVE.TRANS64.RED.A1T0 RZ, [UR4], RZ ;  /* 0x000000ffffff79a7 */ /* 0x000fe20008100404 */
[----:B------:R-:W-:Y:S05]  /*91d0*/  BRA.U UP1, `(.L_x_117) ;  /* 0x0000000101047547 */ /* 0x000fea000b800000 */
[----:B------:R-:W-:Y:S05]  /*91e0*/  BPT.TRAP 0x1 ;  /* 0x000000040000795c */ /* 0x000fea0000300000 */
.L_x_117:
[----:B------:R-:W-:Y:S01]  /*91f0*/  ULEA UR8, UR5, UR21, 0x3 ;  /* 0x0000001505087291 */ /* 0x000fe2000f8e18ff */
[----:B-1----:R-:W-:Y:S08]  /*9200*/  SHF.L.U32 R5, R20, 0x1f, RZ ;  /* 0x0000001f14057819 */ /* 0x002ff000000006ff */
[----:B------:R-:W1:Y:S02]  /*9210*/  SYNCS.PHASECHK.TRANS64.TRYWAIT P0, [UR8+0x180], R5 ;  /* 0x00018005ff0075a7 */ /* 0x000e640008001108 */
[----:B-1----:R-:W-:Y:S05]  /*9220*/  @!P0 BRA `(.L_x_118) ;  /* 0x00000080009c8947 */ /* 0x002fea0003800000 */
.L_x_252:
[----:B------:R-:W-:Y:S09]  /*9230*/  UIMAD UR4, UR5, 0x14, UR36 ;  /* 0x00000014050478a4 */ /* 0x000ff2000f8e0224 */
[----:B------:R-:W2:Y:S04]  /*9240*/  LDS.U16 R4, [UR4+0x12] ;  /* 0x00001204ff047984 */ /* 0x000ea80008000400 */
[----:B------:R-:W2:Y:S04]  /*9250*/  LDS R15, [UR4] ;  /* 0x00000004ff0f7984 */ /* 0x000ea80008000800 */
[----:B------:R-:W2:Y:S04]  /*9260*/  LDS R14, [UR4+0x4] ;  /* 0x00000404ff0e7984 */ /* 0x000ea80008000800 */
[----:B------:R-:W2:Y:S04]  /*9270*/  LDS R17, [UR4+0x8] ;  /* 0x00000804ff117984 */ /* 0x000ea80008000800 */
[----:B-1--4-:R-:W1:Y:S01]  /*9280*/  LDS R0, [UR4+0xc] ;  /* 0x00000c04ff007984 */ /* 0x012e620008000800 */
[----:B------:R-:W-:Y:S01]  /*9290*/  @!PT LDS RZ, [RZ] ;  /* 0x00000000fffff984 */ /* 0x000fe20000000800 */
[----:B------:R-:W-:Y:S01]  /*92a0*/  @!PT LDS RZ, [RZ] ;  /* 0x00000000fffff984 */ /* 0x000fe20000000800 */
[----:B------:R-:W-:Y:S01]  /*92b0*/  @!PT LDS RZ, [RZ] ;  /* 0x00000000fffff984 */ /* 0x000fe20000000800 */
[----:B------:R-:W-:Y:S01]  /*92c0*/  @!PT LDS RZ, [RZ] ;  /* 0x00000000fffff984 */ /* 0x000fe20000000800 */
[----:B------:R4:W-:Y:S06]  /*92d0*/  MEMBAR.ALL.CTA ;  /* 0x0000000000007992 */ /* 0x0009ec0000008000 */
[----:B----4-:R-:W4:Y:S01]  /*92e0*/  FENCE.VIEW.ASYNC.S ;  /* 0x00000000000073c6 */ /* 0x010f220000000000 */
[----:B------:R-:W-:Y:S05]  /*92f0*/  BRA.U UP1, `(.L_x_119) ;  /* 0x0000000101047547 */ /* 0x000fea000b800000 */
[----:B------:R-:W-:Y:S05]  /*9300*/  BPT.TRAP 0x1 ;  /* 0x000000040000795c */ /* 0x000fea0000300000 */
.L_x_119:
[----:B------:R-:W-:Y:S01]  /*9310*/  UIADD3 UR8, UPT, UPT, UR8, 0x1c0, URZ ;  /* 0x000001c008087890 */ /* 0x000fe2000fffe0ff */
[----:B-1----:R-:W-:Y:S03]  /*9320*/  ISETP.NE.AND P0, PT, R0, RZ, PT ;  /* 0x000000ff0000720c */ /* 0x002fe60003f05270 */
[----:B------:R-:W-:Y:S09]  /*9330*/  UPRMT UR8, UR24, 0x654, UR8 ;  /* 0x0000065418087896 */ /* 0x000ff20008000008 */
[----:B----4-:R-:W-:Y:S01]  /*9340*/  SYNCS.ARRIVE.TRANS64.RED.A1T0 RZ, [UR8], RZ ;  /* 0x000000ffffff79a7 */ /* 0x010fe20008100408 */
[----:B------:R-:W-:Y:S04]  /*9350*/  UIADD3 UR8, UPT, UPT, UR5, 0x1, URZ ;  /* 0x0000000105087890 */ /* 0x000fe8000fffe0ff */
[----:B------:R-:W-:Y:S04]  /*9360*/  UISETP.NE.AND UP1, UPT, UR8, 0x8, UPT ;  /* 0x000000080800788c */ /* 0x000fe8000bf25270 */
[----:B------:R-:W-:Y:S02]  /*9370*/  USEL UR4, URZ, 0x1, UP1 ;  /* 0x00000001ff047887 */ /* 0x000fe40008800000 */
[----:B------:R-:W-:Y:S02]  /*9380*/  USEL UR5, UR8, URZ, UP1 ;  /* 0x000000ff08057287 */ /* 0x000fe40008800000 */
[----:B------:R-:W-:Y:S02]  /*9390*/  UPLOP3.LUT UP1, UPT, UPT, UPT, UPT, 0x80, 0x8 ;  /* 0x000000000008789c */ /* 0x000fe40003f2f070 */
[----:B------:R-:W-:Y:S01]  /*93a0*/  LOP3.LUT R20, R20, UR4, RZ, 0x3c, !PT ;  /* 0x0000000414147c12 */ /* 0x000fe2000f8e3cff */
[----:B------:R-:W-:Y:S08]  /*93b0*/  @P0 BRA `(.L_x_120) ;  /* 0xffffffec00c40947 */ /* 0x000ff0000383ffff */
[----:B------:R-:W-:Y:S05]  /*93c0*/  BRA.U UP0, `(.L_x_121) ;  /* 0x0000000100047547 */ /* 0x000fea000b800000 */
[----:B------:R-:W-:Y:S05]  /*93d0*/  BPT.TRAP 0x1 ;  /* 0x000000040000795c */ /* 0x000fea0000300000 */
.L_x_121:
[----:B------:R-:W-:-:S04]  /*93e0*/  SHF.L.U32 R3, R21, 0x1f, RZ ;  /* 0x0000001f15037819 */ /* 0x000fc800000006ff */
[----:B------:R-:W1:Y:S02]  /*93f0*/  SYNCS.PHASECHK.TRANS64.TRYWAIT P0, [UR21+0x70], R3 ;  /* 0x00007003ff0075a7 */ /* 0x000e640008001115 */
[----:B-1----:R-:W-:Y:S05]  /*9400*/  @!P0 BRA `(.L_x_122) ;  /* 0x00000080003c8947 */ /* 0x002fea0003800000 */
.L_x_254:
[----:B------:R-:W-:Y:S05]  /*9410*/  BRA.U UP0, `(.L_x_123) ;  /* 0x0000000100047547 */ /* 0x000fea000b800000 */
[----:B------:R-:W-:Y:S05]  /*9420*/  BPT.TRAP 0x1 ;  /* 0x000000040000795c */ /* 0x000fea0000300000 */
.L_x_123:
[----:B------:R-:W4:Y:S02]  /*9430*/  SYNCS.PHASECHK.TRANS64.TRYWAIT P0, [UR21+0x78], R3 ;  /* 0x00007803ff0075a7 */ /* 0x000f240008001115 */
[----:B----4-:R-:W-:Y:S05]  /*9440*/  @!P0 BRA `(.L_x_124) ;  /* 0x0000008000448947 */ /* 0x010fea0003800000 */
.L_x_256:
[----:B------:R-:W-:Y:S05]  /*9450*/  BRA.U UP0, `(.L_x_125) ;  /* 0x0000000100047547 */ /* 0x000fea000b800000 */
[----:B------:R-:W-:Y:S05]  /*9460*/  BPT.TRAP 0x1 ;  /* 0x000000040000795c */ /* 0x000fea0000300000 */
.L_x_125:
[----:B------:R-:W4:Y:S02]  /*9470*/  SYNCS.PHASECHK.TRANS64.TRYWAIT P0, [UR21+0x80], R3 ;  /* 0x00008003ff0075a7 */ /* 0x000f240008001115 */
[----:B----4-:R-:W-:Y:S05]  /*9480*/  @!P0 BRA `(.L_x_126) ;  /* 0x00000080004c8947 */ /* 0x010fea0003800000 */
.L_x_258:
[----:B------:R-:W-:Y:S05]  /*9490*/  BRA.U UP0, `(.L_x_127) ;  /* 0x0000000100047547 */ /* 0x000fea000b800000 */
[----:B------:R-:W-:Y:S05]  /*94a0*/  BPT.TRAP 0x1 ;  /* 0x000000040000795c */ /* 0x000fea0000300000 */
.L_x_127:
[----:B-1----:R-:W-:Y:S02]  /*94b0*/  SHF.L.U32 R3, R21, 0x1f, RZ ;  /* 0x0000001f15037819 */ /* 0x002fe400000006ff */
[----:B------:R-:W-:-:S04]  /*94c0*/  MOV R0, UR21 ;  /* 0x0000001500007c02 */ /* 0x000fc80008000f00 */
[----:B------:R1:W4:Y:S03]  /*94d0*/  SYNCS.PHASECHK.TRANS64.TRYWAIT P0, [R0+URZ+0x88], R3 ;  /* 0x00008803000075a7 */ /* 0x00032600080011ff */
[----:B----4-:R-:W-:Y:S05]  /*94e0*/  @!P0 NANOSLEEP.SYNCS 0x989680 ;  /* 0x009896800000895d */ /* 0x010fea0003900000 */
[----:B------:R-:W4:Y:S02]  /*94f0*/  @!P0 SYNCS.PHASECHK.TRANS64 P0, [R0+URZ+0x88], R3 ;  /* 0x00008803000085a7 */ /* 0x000f2400080010ff */
[----:B----4-:R-:W-:Y:S05]  /*9500*/  @P0 EXIT ;  /* 0x000000000000094d */ /* 0x010fea0003800000 */
[----:B------:R-:W-:Y:S05]  /*9510*/  BRA `(.L_x_127) ;  /* 0xfffffffc00e47947 */ /* 0x000fea000383ffff */
.L_x_86:
[----:B------:R-:W-:-:S09]  /*9520*/  UISETP.NE.AND UP0, UPT, UR20, 0x4, UPT ;  /* 0x000000041400788c */ /* 0x000fd2000bf05270 */
[----:B------:R-:W-:Y:S05]  /*9530*/  BRA.U UP0, `(.L_x_128) ;  /* 0x0000004d00587547 */ /* 0x000fea000b800000 */
.L_x_129:
[----:B------:R-:W-:-:S08]  /*9540*/  NOP ;  /* 0x0000000000007918 */ /* 0x000fd00000000000 */
[----:B------:R-:W3:Y:S02]  /*9550*/  USETMAXREG.TRY_ALLOC.CTAPOOL UP0, 0xe8 ;  /* 0x000000e8000079c8 */ /* 0x000ee40008000600 */
[----:B---3--:R-:W-:Y:S05]  /*9560*/  BRA.U !UP0, `(.L_x_129) ;  /* 0xfffffffd08f47547 */ /* 0x008fea000b83ffff */
[----:B------:R-:W3:Y:S08]  /*9570*/  S2UR UR52, SR_CgaCtaId ;  /* 0x00000000003479c3 */ /* 0x000ef00000008800 */
[----:B------:R-:W-:Y:S01]  /*9580*/  BAR.SYNC.DEFER_BLOCKING 0x6, 0xa0 ;  /* 0x0182800000007b1d */ /* 0x000fe20000010000 */
[C---:B------:R-:W-:Y:S01]  /*9590*/  IMAD.SHL.U32 R3, R0.reuse, 0x40, RZ ;  /* 0x0000004000037824 */ /* 0x040fe200078e00ff */
[C---:B------:R-:W-:Y:S01]  /*95a0*/  LOP3.LUT P1, RZ, R0.reuse, 0x2, RZ, 0xc0, !PT ;  /* 0x0000000200ff7812 */ /* 0x040fe2000782c0ff */
[C---:B------:R-:W-:Y:S01]  /*95b0*/  IMAD.SHL.U32 R92, R0.reuse, 0x8, RZ ;  /* 0x00000008005c7824 */ /* 0x040fe200078e00ff */
[C---:B------:R-:W-:Y:S01]  /*95c0*/  LOP3.LUT R94, R0.reuse, 0x60, RZ, 0xc0, !PT ;  /* 0x00000060005e7812 */ /* 0x040fe200078ec0ff */
[----:B------:R-:W-:Y:S01]  /*95d0*/  IMAD.U32 R93, R0, 0x10000, RZ ;  /* 0x00010000005d7824 */ /* 0x000fe200078e00ff */
[----:B------:R-:W-:-:S02]  /*95e0*/  UMOV UR43, 0x400 ;  /* 0x00000400002b7882 */ /* 0x000fc40000000000 */
[----:B------:R-:W4:Y:S01]  /*95f0*/  LDC.64 R98, c[0x0][0x390] ;  /* 0x0000e400ff627b82 */ /* 0x000f220000000a00 */
[----:B------:R-:W1:Y:S01]  /*9600*/  SHFL.IDX PT, R96, R80, RZ, 0x1f ;  /* 0x00001fff50607589 */ /* 0x000e6200000e0000 */
[----:B------:R-:W-:Y:S01]  /*9610*/  LOP3.LUT R3, R3, 0x1c0, RZ, 0xc0, !PT ;  /* 0x000001c003037812 */ /* 0x000fe200078ec0ff */
[----:B------:R-:W-:Y:S01]  /*9620*/  IMAD.MOV.U32 R95, RZ, RZ, 0x10 ;  /* 0x00000010ff5f7424 */ /* 0x000fe200078e00ff */
[----:B------:R-:W-:Y:S01]  /*9630*/  LOP3.LUT R93, R93, 0x600000, RZ, 0xc0, !PT ;  /* 0x006000005d5d7812 */ /* 0x000fe200078ec0ff */
[----:B------:R-:W-:Y:S01]  /*9640*/  UMOV UR58, URZ ;  /* 0x000000ff003a7c82 */ /* 0x000fe20008000000 */
[----:B------:R-:W-:Y:S01]  /*9650*/  LOP3.LUT R3, R3, 0x28, R0, 0xf8, !PT ;  /* 0x0000002803037812 */ /* 0x000fe200078ef800 */
[----:B------:R-:W-:Y:S01]  /*9660*/  UMOV UR59, URZ ;  /* 0x000000ff003b7c82 */ /* 0x000fe20008000000 */
[----:B------:R-:W4:Y:S01]  /*9670*/  LDC.64 R76, c[0x0][0x890] ;  /* 0x00022400ff4c7b82 */ /* 0x000f220000000a00 */
[----:B------:R-:W4:Y:S01]  /*9680*/  LDCU.64 UR38, c[0x0][0x888] ;  /* 0x00011100ff2677ac */ /* 0x000f220008000a00 */
[----:B------:R-:W-:Y:S01]  /*9690*/  LOP3.LUT R92, R3, 0x38, R92, 0x78, !PT ;  /* 0x00000038035c7812 */ /* 0x000fe200078e785c */
[----:B------:R-:W-:Y:S01]  /*96a0*/  IMAD.SHL.U32 R3, R0, 0x20, RZ ;  /* 0x0000002000037824 */ /* 0x000fe200078e00ff */
[----:B------:R-:W-:Y:S01]  /*96b0*/  PLOP3.LUT P2, PT, PT, PT, PT, 0x80, 0x8 ;  /* 0x000000000008781c */ /* 0x000fe20003f4f070 */
[----:B------:R-:W4:Y:S01]  /*96c0*/  LDCU.64 UR48, c[0x0][0xb18] ;  /* 0x00016300ff3077ac */ /* 0x000f220008000a00 */
[----:B------:R-:W-:Y:S01]  /*96d0*/  IMAD.MOV.U32 R91, RZ, RZ, 0x1 ;  /* 0x00000001ff5b7424 */ /* 0x000fe200078e00ff */
[----:B------:R-:W-:Y:S01]  /*96e0*/  PRMT R89, RZ, 0x7610, R89 ;  /* 0x00007610ff597816 */ /* 0x000fe20000000059 */
[----:B------:R-:W4:Y:S01]  /*96f0*/  LDC.64 R78, c[0x0][0x8b8] ;  /* 0x00022e00ff4e7b82 */ /* 0x000f220000000a00 */
[----:B---3--:R-:W-:Y:S01]  /*9700*/  ULEA UR43, UR52, UR43, 0x18 ;  /* 0x0000002b342b7291 */ /* 0x008fe2000f8ec0ff */
[----:B------:R-:W-:Y:S01]  /*9710*/  LOP3.LUT R92, R92, 0xa00, R3, 0xf8, !PT ;  /* 0x00000a005c5c7812 */ /* 0x000fe200078ef803 */
[----:B------:R-:W3:Y:S01]  /*9720*/  LDCU.64 UR46, c[0x0][0xb20] ;  /* 0x00016400ff2e77ac */ /* 0x000ee20008000a00 */
[----:B------:R-:W-:Y:S01]  /*9730*/  IMAD.MOV.U32 R90, RZ, RZ, RZ ;  /* 0x000000ffff5a7224 */ /* 0x000fe200078e00ff */
[----:B------:R-:W-:Y:S01]  /*9740*/  SEL R95, R95, 0xfffffff0, !P1 ;  /* 0xfffffff05f5f7807 */ /* 0x000fe20004800000 */
[----:B------:R-:W-:Y:S01]  /*9750*/  IMAD.MOV.U32 R88, RZ, RZ, RZ ;  /* 0x000000ffff587224 */ /* 0x000fe200078e00ff */
[----:B------:R-:W3:Y:S01]  /*9760*/  LDCU.64 UR44, c[0x0][0x8b0] ;  /* 0x00011600ff2c77ac */ /* 0x000ee20008000a00 */
[----:B------:R-:W-:Y:S01]  /*9770*/  IMAD.MOV.U32 R87, RZ, RZ, RZ ;  /* 0x000000ffff577224 */ /* 0x000fe200078e00ff */
[----:B-1----:R-:W-:Y:S01]  /*9780*/  ISETP.NE.AND P0, PT, R96, 0x4, PT ;  /* 0x000000046000780c */ /* 0x002fe20003f05270 */
[----:B--2---:R-:W1:Y:S01]  /*9790*/  LDS R2, [UR43+0x340] ;  /* 0x0003402bff027984 */ /* 0x004e620008000800 */
[----:B------:R-:W-:Y:S01]  /*97a0*/  UIADD3 UR4, UPT, UPT, UR43, 0x1000, URZ ;  /* 0x000010002b047890 */ /* 0x000fe2000fffe0ff */
[----:B------:R-:W-:Y:S01]  /*97b0*/  UMOV UR5, URZ ;  /* 0x000000ff00057c82 */ /* 0x000fe20008000000 */
[----:B-1----:R-:W-:-:S09]  /*97c0*/  IMAD.IADD R93, R2, 0x1, R93 ;  /* 0x00000001025d7824 */ /* 0x002fd200078e025d */
[----:B---34-:R-:W-:Y:S05]  /*97d0*/  @P0 BRA `(.L_x_130) ;  /* 0x00000000007c0947 */ /* 0x018fea0003800000 */
[----:B------:R-:W1:Y:S01]  /*97e0*/  LDC.64 R40, c[0x0][0xa00] ;  /* 0x00028000ff287b82 */ /* 0x000e620000000a00 */
[----:B------:R-:W2:Y:S01]  /*97f0*/  LDCU UR6, c[0x0][0xc1c] ;  /* 0x00018380ff0677ac */ /* 0x000ea20008000800 */
[----:B------:R-:W3:Y:S06]  /*9800*/  LDCU.64 UR58, c[0x0][0xb00] ;  /* 0x00016000ff3a77ac */ /* 0x000eec0008000a00 */
[----:B------:R-:W1:Y:S01]  /*9810*/  LDC.64 R42, c[0x0][0xa08] ;  /* 0x00028200ff2a7b82 */ /* 0x000e620000000a00 */
[----:B------:R-:W-:-:S07]  /*9820*/  ELECT P0, URZ, PT ;  /* 0x0000000000ff782f */ /* 0x000fce0003800000 */
[----:B------:R-:W4:Y:S01]  /*9830*/  LDC.64 R36, c[0x0][0xa10] ;  /* 0x00028400ff247b82 */ /* 0x000f220000000a00 */
[----:B--2---:R-:W-:-:S04]  /*9840*/  UIADD3 UR6, UPT, UPT, UR26, UR6, URZ ;  /* 0x000000061a067290 */ /* 0x004fc8000fffe0ff */
[----:B------:R-:W-:-:S03]  /*9850*/  UIMAD UR6, UR6, 0xe, URZ ;  /* 0x0000000e060678a4 */ /* 0x000fc6000f8e02ff */
[----:B------:R-:W4:Y:S01]  /*9860*/  LDC.64 R38, c[0x0][0xa18] ;  /* 0x00028600ff267b82 */ /* 0x000f220000000a00 */
[----:B---3--:R-:W-:-:S07]  /*9870*/  UIMAD.WIDE.U32 UR58, UR6, 0x80, UR58 ;  /* 0x00000080063a78a5 */ /* 0x008fce000f8e003a */
[----:B------:R-:W2:Y:S01]  /*9880*/  LDC.64 R32, c[0x0][0xa20] ;  /* 0x00028800ff207b82 */ /* 0x000ea20000000a00 */
[----:B-1----:R1:W-:Y:S07]  /*9890*/  @P0 STS.128 [UR43+0x400], R40 ;  /* 0x00040028ff000988 */ /* 0x0023ee0008000c2b */
[----:B------:R-:W2:Y:S08]  /*98a0*/  LDC.64 R34, c[0x0][0xa28] ;  /* 0x00028a00ff227b82 */ /* 0x000eb00000000a00 */
[----:B------:R-:W3:Y:S01]  /*98b0*/  LDC.64 R28, c[0x0][0xa30] ;  /* 0x00028c00ff1c7b82 */ /* 0x000ee20000000a00 */
[----:B----4-:R1:W-:Y:S07]  /*98c0*/  @P0 STS.128 [UR43+0x410], R36 ;  /* 0x00041024ff000988 */ /* 0x0103ee0008000c2b */
[----:B------:R-:W3:Y:S08]  /*98d0*/  LDC.64 R30, c[0x0][0xa38] ;  /* 0x00028e00ff1e7b82 */ /* 0x000ef00000000a00 */
[----:B------:R-:W4:Y:S01]  /*98e0*/  LDC.64 R24, c[0x0][0xa40] ;  /* 0x00029000ff187b82 */ /* 0x000f220000000a00 */
[----:B--2---:R1:W-:Y:S07]  /*98f0*/  @P0 STS.128 [UR43+0x420], R32 ;  /* 0x00042020ff000988 */ /* 0x0043ee0008000c2b */
[----:B------:R-:W4:Y:S08]  /*9900*/  LDC.64 R26, c[0x0][0xa48] ;  /* 0x00029200ff1a7b82 */ /* 0x000f300000000a00 */
[----:B------:R-:W2:Y:S01]  /*9910*/  LDC.64 R20, c[0x0][0xa50] ;  /* 0x00029400ff147b82 */ /* 0x000ea20000000a00 */
[----:B---3--:R1:W-:Y:S07]  /*9920*/  @P0 STS.128 [UR43+0x430], R28 ;  /* 0x0004301cff000988 */ /* 0x0083ee0008000c2b */
[----:B------:R-:W2:Y:S08]  /*9930*/  LDC.64 R22, c[0x0][0xa58] ;  /* 0x00029600ff167b82 */ /* 0x000eb00000000a00 */
[----:B------:R-:W3:Y:S01]  /*9940*/  LDC.64 R8, c[0x0][0xa60] ;  /* 0x00029800ff087b82 */ /* 0x000ee20000000a00 */
[----:B----4-:R1:W-:Y:S07]  /*9950*/  @P0 STS.128 [UR43+0x440], R24 ;  /* 0x00044018ff000988 */ /* 0x0103ee0008000c2b */
[----:B------:R-:W3:Y:S08]  /*9960*/  LDC.64 R10, c[0x0][0xa68] ;  /* 0x00029a00ff0a7b82 */ /* 0x000ef00000000a00 */
[----:B------:R-:W4:Y:S01]  /*9970*/  LDC.64 R4, c[0x0][0xa70] ;  /* 0x00029c00ff047b82 */ /* 0x000f220000000a00 */
[----:B--2---:R1:W-:Y:S07]  /*9980*/  @P0 STS.128 [UR43+0x450], R20 ;  /* 0x00045014ff000988 */ /* 0x0043ee0008000c2b */
[----:B-----5:R-:W4:Y:S01]  /*9990*/  LDC.64 R6, c[0x0][0xa78] ;  /* 0x00029e00ff067b82 */ /* 0x020f220000000a00 */
[----:B---3--:R1:W-:Y:S04]  /*99a0*/  @P0 STS.128 [UR43+0x460], R8 ;  /* 0x00046008ff000988 */ /* 0x0083e80008000c2b */
[----:B----4-:R1:W-:Y:S01]  /*99b0*/  @P0 STS.128 [UR43+0x470], R4 ;  /* 0x00047004ff000988 */ /* 0x0103e20008000c2b */
[----:B------:R-:W-:Y:S01]  /*99c0*/  NOP ;  /* 0x0000000000007918 */ /* 0x000fe20000000000 */
.L_x_130:
[----:B------:R-:W-:Y:S01]  /*99d0*/  MOV R81, UR4 ;  /* 0x0000000400517c02 */ /* 0x000fe20008000f00 */
[----:B------:R-:W-:Y:S01]  /*99e0*/  UMOV UR54, URZ ;  /* 0x000000ff00367c82 */ /* 0x000fe20008000000 */
[----:B------:R-:W-:Y:S01]  /*99f0*/  SHF.L.U32 R92, R92, 0x1, RZ ;  /* 0x000000015c5c7819 */ /* 0x000fe200000006ff */
[----:B------:R-:W-:-:S06]  /*9a00*/  UMOV UR53, URZ ;  /* 0x000000ff00357c82 */ /* 0x000fcc0008000000 */
.L_x_184:
[----:B----4-:R-:W-:Y:S04]  /*9a10*/  LOP3.LUT R0, R89, 0xffff, RZ, 0xc0, !PT ;  /* 0x0000ffff59007812 */ /* 0x010fe800078ec0ff */
        /* <DEDUP_REMOVED lines=16> */
[----:B------:R-:W-:Y:S02]  /*9b20*/  ISETP.NE.OR P0, PT, R96, 0x4, !P2 ;  /* 0x000000046000780c */ /* 0x000fe40005705670 */
[----:B------:R-:W-:Y:S02]  /*9b30*/  R2UR UR56, R2 ;  /* 0x00000000023872ca */ /* 0x000fe400000e0000 */
[----:B------:R-:W-:Y:S09]  /*9b40*/  R2UR UR57, R3 ;  /* 0x00000000033972ca */ /* 0x000ff200000e0000 */
[----:B-123--:R-:W-:Y:S06]  /*9b50*/  @P0 BRA `(.L_x_131) ;  /* 0x0000000000ec0947 */ /* 0x00efec0003800000 */
[----:B-1----:R-:W-:Y:S01]  /*9b60*/  IMAD.U32 R9, RZ, RZ, UR43 ;  /* 0x0000002bff097e24 */ /* 0x002fe2000f8e00ff */
[----:B------:R-:W1:Y:S01]  /*9b70*/  S2R R0, SR_LANEID ;  /* 0x0000000000007919 */ /* 0x000e620000000000 */
[----:B------:R-:W-:Y:S01]  /*9b80*/  ELECT P0, URZ, PT ;  /* 0x0000000000ff782f */ /* 0x000fe20003800000 */
[----:B------:R-:W-:Y:S01]  /*9b90*/  BSSY.RECONVERGENT B0, `(.L_x_132) ;  /* 0x0000032000007945 */ /* 0x000fe20003800200 */
[----:B-1----:R-:W-:Y:S05]  /*9ba0*/  IMAD.SHL.U32 R0, R0, 0x4, RZ ;  /* 0x0000000400007824 */ /* 0x002fea00078e00ff */
[----:B------:R-:W-:Y:S06]  /*9bb0*/  IADD3 R9, PT, PT, R0, 0x400, R9 ;  /* 0x0000040000097810 */ /* 0x000fec0007ffe009 */
[----:B------:R-:W-:Y:S05]  /*9bc0*/  @!P0 BRA `(.L_x_133) ;  /* 0x0000000000b88947 */ /* 0x000fea0003800000 */
[----:B------:R-:W-:Y:S01]  /*9bd0*/  STS [UR43+0x430], RZ ;  /* 0x000430ffff007988 */ /* 0x000fe2000800082b */
[----:B------:R-:W-:Y:S01]  /*9be0*/  ISETP.NE.U32.AND P0, PT, RZ, UR46, PT ;  /* 0x0000002eff007c0c */ /* 0x000fe2000bf05070 */
[C---:B-----5:R-:W-:Y:S01]  /*9bf0*/  IMAD.WIDE R6, R17.reuse, 0xc, R98 ;  /* 0x0000000c11067825 */ /* 0x060fe200078e0262 */
[----:B------:R-:W-:Y:S02]  /*9c00*/  UIADD3 UR4, UPT, UPT, UR43, 0x400, URZ ;  /* 0x000004002b047890 */ /* 0x000fe4000fffe0ff */
[----:B------:R-:W-:Y:S02]  /*9c10*/  ISETP.NE.AND.EX P1, PT, RZ, UR47, PT, P0 ;  /* 0x0000002fff007c0c */ /* 0x000fe4000bf25300 */
[----:B------:R-:W2:Y:S01]  /*9c20*/  LDG.E R18, desc[UR50][R6.64] ;  /* 0x0000003206127981 */ /* 0x000ea2000c1e1900 */
[C---:B------:R-:W-:Y:S03]  /*9c30*/  LEA R2, P0, R17.reuse, RZ, 0x3 ;  /* 0x000000ff11027211 */ /* 0x040fe600078018ff */
[----:B------:R1:W3:Y:S01]  /*9c40*/  LDG.E R5, desc[UR50][R6.64+0x4] ;  /* 0x0000043206057981 */ /* 0x0002e2000c1e1900 */
[----:B------:R-:W-:Y:S06]  /*9c50*/  LEA.HI.X.SX32 R3, R17, RZ, 0x3, P0 ;  /* 0x000000ff11037211 */ /* 0x000fec00000f1eff */
[C---:B------:R-:W-:Y:S04]  /*9c60*/  @P1 IADD3 R10, P0, PT, R2.reuse, UR46, RZ ;  /* 0x0000002e020a1c10 */ /* 0x040fe8000ff1e0ff */
[C---:B------:R-:W-:Y:S02]  /*9c70*/  @P1 IADD3.X R11, PT, PT, R3.reuse, UR47, RZ, P0, !PT ;  /* 0x0000002f030b1c10 */ /* 0x040fe400087fe4ff */
[----:B------:R-:W-:Y:S03]  /*9c80*/  IADD3 R12, P0, PT, R2, UR48, RZ ;  /* 0x00000030020c7c10 */ /* 0x000fe6000ff1e0ff */
[----:B------:R-:W4:Y:S01]  /*9c90*/  @P1 LDG.E.64 R20, desc[UR50][R10.64] ;  /* 0x000000320a141981 */ /* 0x000f22000c1e1b00 */
[----:B------:R-:W-:Y:S03]  /*9ca0*/  IADD3.X R13, PT, PT, R3, UR49, RZ, P0, !PT ;  /* 0x00000031030d7c10 */ /* 0x000fe600087fe4ff */
[----:B------:R-:W4:Y:S04]  /*9cb0*/  LDS R3, [UR43+0x41c] ;  /* 0x00041c2bff037984 */ /* 0x000f280008000800 */
[----:B------:R-:W2:Y:S01]  /*9cc0*/  LDG.E.64 R12, desc[UR50][R12.64] ;  /* 0x000000320c0c7981 */ /* 0x000ea2000c1e1b00 */
[----:B-1----:R-:W-:Y:S03]  /*9cd0*/  IMAD.U32 R6, RZ, RZ, UR4 ;  /* 0x00000004ff067e24 */ /* 0x002fe6000f8e00ff */
[----:B--2---:R-:W-:Y:S01]  /*9ce0*/  STS.64 [UR43+0x400], R12 ;  /* 0x0004000cff007988 */ /* 0x004fe20008000a2b */
[--C-:B------:R-:W-:Y:S01]  /*9cf0*/  SHF.R.S32.HI R19, RZ, 0x1f, R18.reuse ;  /* 0x0000001fff137819 */ /* 0x100fe20000011412 */
[----:B------:R-:W-:Y:S02]  /*9d00*/  @!P1 IMAD.MOV.U32 R20, RZ, RZ, R18 ;  /* 0x000000ffff149224 */ /* 0x000fe400078e0012 */
[----:B---3--:R-:W-:Y:S02]  /*9d10*/  VIADD R5, R5, 0xffffffff ;  /* 0xffffffff05057836 */ /* 0x008fe40000000000 */
[----:B------:R-:W-:Y:S05]  /*9d20*/  @!P1 IMAD.MOV.U32 R21, RZ, RZ, R19 ;  /* 0x000000ffff159224 */ /* 0x000fea00078e0013 */
[----:B----4-:R-:W-:Y:S04]  /*9d30*/  SHF.L.U64.HI R8, R20, 0x1, R21 ;  /* 0x0000000114087819 */ /* 0x010fe80000010215 */
[----:B------:R-:W-:Y:S04]  /*9d40*/  LOP3.LUT R8, R8, 0x1fffffff, RZ, 0xc0, !PT ;  /* 0x1fffffff08087812 */ /* 0x000fe800078ec0ff */
[----:B------:R-:W-:Y:S04]  /*9d50*/  SHF.R.U32.HI R2, RZ, 0x4, R8 ;  /* 0x00000004ff027819 */ /* 0x000fe80000011608 */
[----:B------:R-:W-:Y:S02]  /*9d60*/  LOP3.LUT R11, R3, 0xf, R2, 0xb8, !PT ;  /* 0x0000000f030b7812 */ /* 0x000fe400078eb802 */
[----:B------:R-:W-:Y:S03]  /*9d70*/  SHF.R.U64 R2, R6, 0x4, RZ ;  /* 0x0000000406027819 */ /* 0x000fe600000012ff */
[----:B------:R1:W-:Y:S04]  /*9d80*/  STS [UR43+0x41c], R11 ;  /* 0x00041c0bff007988 */ /* 0x0003e8000800082b */
[----:B------:R-:W2:Y:S04]  /*9d90*/  LDS R4, [UR43+0x41c] ;  /* 0x00041c2bff047984 */ /* 0x000ea80008000800 */
[----:B------:R-:W-:Y:S04]  /*9da0*/  STS [UR43+0x410], R2 ;  /* 0x00041002ff007988 */ /* 0x000fe8000800082b */
[----:B------:R-:W-:Y:S01]  /*9db0*/  STS [UR43+0x414], R2 ;  /* 0x00041402ff007988 */ /* 0x000fe2000800082b */
[----:B-1----:R-:W-:Y:S05]  /*9dc0*/  IMAD.SHL.U32 R11, R20, 0x2, RZ ;  /* 0x00000002140b7824 */ /* 0x002fea00078e00ff */
[----:B------:R-:W-:Y:S04]  /*9dd0*/  LOP3.LUT R11, R11, 0xfffffffe, RZ, 0xc0, !PT ;  /* 0xfffffffe0b0b7812 */ /* 0x000fe800078ec0ff */
[----:B------:R-:W-:Y:S05]  /*9de0*/  SHF.R.U64 R8, R11, 0x4, R8 ;  /* 0x000000040b087819 */ /* 0x000fea0000001208 */
[----:B------:R-:W-:Y:S01]  /*9df0*/  STS [UR43+0x40c], R8 ;  /* 0x00040c08ff007988 */ /* 0x000fe2000800082b */
[----:B--2---:R-:W-:Y:S05]  /*9e00*/  LOP3.LUT R7, R4, 0xf0, RZ, 0xb8, !PT ;  /* 0x000000f004077812 */ /* 0x004fea00078eb8ff */
[----:B------:R1:W-:Y:S04]  /*9e10*/  STS [UR43+0x41c], R7 ;  /* 0x00041c07ff007988 */ /* 0x0003e8000800082b */
[----:B------:R-:W2:Y:S01]  /*9e20*/  LDS R4, [UR43+0x41c] ;  /* 0x00041c2bff047984 */ /* 0x000ea20008000800 */
[----:B-1----:R-:W-:Y:S02]  /*9e30*/  CS2R R6, SRZ ;  /* 0x0000000000067805 */ /* 0x002fe4000001ff00 */
[----:B--2---:R-:W-:Y:S01]  /*9e40*/  LOP3.LUT R3, R4, 0xf00, RZ, 0xb8, !PT ;  /* 0x00000f0004037812 */ /* 0x004fe200078eb8ff */
[----:B------:R-:W-:Y:S04]  /*9e50*/  VIADD R4, R18, 0xffffffff ;  /* 0xffffffff12047836 */ /* 0x000fe80000000000 */
[----:B------:R-:W-:Y:S04]  /*9e60*/  STS.64 [UR43+0x418], R2 ;  /* 0x00041802ff007988 */ /* 0x000fe80008000a2b */
[----:B------:R-:W1:Y:S04]  /*9e70*/  LDS R10, [UR43+0x41c] ;  /* 0x00041c2bff0a7984 */ /* 0x000e680008000800 */
[----:B------:R2:W-:Y:S01]  /*9e80*/  STS.128 [UR43+0x420], R4 ;  /* 0x00042004ff007988 */ /* 0x0005e20008000c2b */
[----:B-1----:R-:W-:Y:S05]  /*9e90*/  LOP3.LUT R10, R10, 0xf000, RZ, 0xb8, !PT ;  /* 0x0000f0000a0a7812 */ /* 0x002fea00078eb8ff */
[----:B------:R2:W-:Y:S02]  /*9ea0*/  STS [UR43+0x41c], R10 ;  /* 0x00041c0aff007988 */ /* 0x0005e4000800082b */
.L_x_133:
[----:B------:R-:W-:Y:S05]  /*9eb0*/  BSYNC.RECONVERGENT B0 ;  /* 0x0000000000007941 */ /* 0x000fea0003800200 */
.L_x_132:
[----:B------:R-:W-:Y:S01]  /*9ec0*/  NOP ;  /* 0x0000000000007918 */ /* 0x000fe20000000000 */
[----:B------:R-:W1:Y:S01]  /*9ed0*/  LDS R9, [R9] ;  /* 0x0000000009097984 */ /* 0x000e620000000800 */
[----:B------:R-:W-:Y:S04]  /*9ee0*/  IADD3 R2, P0, PT, R0, UR56, RZ ;  /* 0x0000003800027c10 */ /* 0x000fe8000ff1e0ff */
[----:B------:R-:W-:Y:S05]  /*9ef0*/  IADD3.X R3, PT, PT, RZ, UR57, RZ, P0, !PT ;  /* 0x00000039ff037c10 */ /* 0x000fea00087fe4ff */
[----:B-1----:R3:W5:Y:S04]  /*9f00*/  ATOMG.E.EXCH.STRONG.GPU PT, RZ, [R2], R9 ;  /* 0x0000000902ff73a8 */ /* 0x00276800041ee100 */
.L_x_131:
[----:B------:R-:W-:Y:S09]  /*9f10*/  UISETP.NE.AND UP0, UPT, UR37, 0x8, UPT ;  /* 0x000000082500788c */ /* 0x000ff2000bf05270 */
[----:B------:R-:W-:Y:S05]  /*9f20*/  BRA.U UP0, `(.L_x_134) ;  /* 0x0000000100047547 */ /* 0x000fea000b800000 */
[----:B------:R-:W-:Y:S05]  /*9f30*/  BPT.TRAP 0x1 ;  /* 0x000000040000795c */ /* 0x000fea0000300000 */
.L_x_134:
[----:B------:R-:W-:Y:S01]  /*9f40*/  ULEA UR6, UR5, UR43, 0x3 ;  /* 0x0000002b05067291 */ /* 0x000fe2000f8e18ff */
[----:B---3--:R-:W-:Y:S08]  /*9f50*/  SHF.L.U32 R3, R87, 0x1f, RZ ;  /* 0x0000001f57037819 */ /* 0x008ff000000006ff */
[----:B-----5:R-:W3:Y:S02]  /*9f60*/  SYNCS.PHASECHK.TRANS64.TRYWAIT P0, [UR6+0x180], R3 ;  /* 0x00018003ff0075a7 */ /* 0x020ee40008001106 */
[----:B---3--:R-:W-:Y:S05]  /*9f70*/  @!P0 BRA `(.L_x_135) ;  /* 0x0000007400a88947 */ /* 0x008fea0003800000 */
.L_x_260:
[----:B------:R-:W-:Y:S09]  /*9f80*/  UIMAD UR4, UR5, 0x14, UR36 ;  /* 0x00000014050478a4 */ /* 0x000ff2000f8e0224 */
[----:B------:R-:W4:Y:S04]  /*9f90*/  LDS.U16 R89, [UR4+0x12] ;  /* 0x00001204ff597984 */ /* 0x000f280008000400 */
[----:B------:R-:W1:Y:S04]  /*9fa0*/  LDS R85, [UR4] ;  /* 0x00000004ff557984 */ /* 0x000e680008000800 */
[----:B------:R-:W1:Y:S04]  /*9fb0*/  LDS R84, [UR4+0x4] ;  /* 0x00000404ff547984 */ /* 0x000e680008000800 */
[----:B------:R-:W1:Y:S04]  /*9fc0*/  LDS R83, [UR4+0x8] ;  /* 0x00000804ff537984 */ /* 0x000e680008000800 */
[----:B------:R-:W1:Y:S01]  /*9fd0*/  LDS R82, [UR4+0xc] ;  /* 0x00000c04ff527984 */ /* 0x000e620008000800 */
[----:B------:R-:W-:Y:S01]  /*9fe0*/  @!PT LDS RZ, [RZ] ;  /* 0x00000000fffff984 */ /* 0x000fe20000000800 */
[----:B------:R-:W-:Y:S01]  /*9ff0*/  @!PT LDS RZ, [RZ] ;  /* 0x00000000fffff984 */ /* 0x000fe20000000800 */
[----:B------:R-:W-:Y:S01]  /*a000*/  @!PT LDS RZ, [RZ] ;  /* 0x00000000fffff984 */ /* 0x000fe20000000800 */
[----:B------:R-:W-:Y:S01]  /*a010*/  @!PT LDS RZ, [RZ] ;  /* 0x00000000fffff984 */ /* 0x000fe20000000800 */
[----:B------:R5:W-:Y:S06]  /*a020*/  MEMBAR.ALL.CTA ;  /* 0x0000000000007992 */ /* 0x000bec0000008000 */
[----:B-----5:R-:W1:Y:S01]  /*a030*/  FENCE.VIEW.ASYNC.S ;  /* 0x00000000000073c6 */ /* 0x020e620000000000 */
[----:B------:R-:W-:Y:S05]  /*a040*/  BRA.U UP0, `(.L_x_136) ;  /* 0x0000000100047547 */ /* 0x000fea000b800000 */
[----:B------:R-:W-:Y:S05]  /*a050*/  BPT.TRAP 0x1 ;  /* 0x000000040000795c */ /* 0x000fea0000300000 */
.L_x_136:
[----:B------:R-:W-:Y:S01]  /*a060*/  UIADD3 UR4, UPT, UPT, UR6, 0x1c0, URZ ;  /* 0x000001c006047890 */ /* 0x000fe2000fffe0ff */
[----:B------:R-:W-:Y:S01]  /*a070*/  IMAD.WIDE R100, R17, 0xc, R98 ;  /* 0x0000000c11647825 */ /* 0x000fe200078e0262 */
[----:B------:R-:W-:Y:S01]  /*a080*/  ISETP.NE.OR P0, PT, R94, RZ, !P2 ;  /* 0x000000ff5e00720c */ /* 0x000fe20005705670 */
[----:B------:R-:W-:Y:S01]  /*a090*/  UIADD3 UR55, UPT, UPT, UR5, 0x1, URZ ;  /* 0x0000000105377890 */ /* 0x000fe2000fffe0ff */
[----:B------:R-:W-:Y:S01]  /*a0a0*/  BSSY.RECONVERGENT B0, `(.L_x_137) ;  /* 0x0000009000007945 */ /* 0x000fe20003800200 */
[----:B------:R-:W-:Y:S09]  /*a0b0*/  UPRMT UR4, UR52, 0x654, UR4 ;  /* 0x0000065434047896 */ /* 0x000ff20008000004 */
[----:B-1----:R-:W-:Y:S01]  /*a0c0*/  SYNCS.ARRIVE.TRANS64.RED.A1T0 RZ, [UR4], RZ ;  /* 0x000000ffffff79a7 */ /* 0x002fe20008100404 */
[----:B------:R1:W5:Y:S01]  /*a0d0*/  LDG.E R100, desc[UR50][R100.64+0x8] ;  /* 0x0000083264647981 */ /* 0x000362000c1e1900 */
[----:B------:R-:W-:Y:S05]  /*a0e0*/  @P0 BRA `(.L_x_138) ;  /* 0x0000000000100947 */ /* 0x000fea0003800000 */
[----:B------:R-:W-:Y:S04]  /*a0f0*/  DEPBAR {5,4,3,2,1,0} ;  /* 0x0000003f0000791a */ /* 0x000fe80000000000 */
[----:B------:R-:W2:Y:S02]  /*a100*/  CCTL.E.C.LDCU.IV.DEEP [UR56] ;  /* 0x0000000038007540 */ /* 0x000ea40009c08000 */
[----:B--2---:R2:W-:Y:S01]  /*a110*/  UTMACCTL.IV [UR56] ;  /* 0x00000000380079b9 */ /* 0x0045e20008000000 */
[----:B------:R-:W-:Y:S01]  /*a120*/  NOP ;  /* 0x0000000000007918 */ /* 0x000fe20000000000 */
.L_x_138:
[----:B--2---:R-:W-:Y:S05]  /*a130*/  BSYNC.RECONVERGENT B0 ;  /* 0x0000000000007941 */ /* 0x004fea0003800200 */
.L_x_137:
[----:B------:R-:W-:Y:S01]  /*a140*/  R2UR UR41, R15 ;  /* 0x000000000f2972ca */ /* 0x000fe200000e0000 */
[----:B------:R-:W-:Y:S01]  /*a150*/  BSSY.RECONVERGENT B6, `(.L_x_139) ;  /* 0x0000025000067945 */ /* 0x000fe20003800200 */
[----:B------:R-:W-:Y:S02]  /*a160*/  R2UR UR42, R14 ;  /* 0x000000000e2a72ca */ /* 0x000fe400000e0000 */
[----:B------:R-:W-:Y:S09]  /*a170*/  LOP3.LUT P0, RZ, R81, 0x3f0, RZ, 0xc0, !PT ;  /* 0x000003f051ff7812 */ /* 0x000ff2000780c0ff */
[----:B------:R-:W-:Y:S02]  /*a180*/  USHF.L.U32 UR41, UR41, 0x7, URZ ;  /* 0x0000000729297899 */ /* 0x000fe400080006ff */
[----:B------:R-:W-:Y:S02]  /*a190*/  USHF.L.U32 UR42, UR42, 0x7, URZ ;  /* 0x000000072a2a7899 */ /* 0x000fe400080006ff */
[----:B------:R-:W-:Y:S10]  /*a1a0*/  @!P0 BRA `(.L_x_140) ;  /* 0x00000000007c8947 */ /* 0x000ff40003800000 */
[----:B------:R-:W2:Y:S01]  /*a1b0*/  LDCU.64 UR8, c[0x4][0x80] ;  /* 0x01001000ff0877ac */ /* 0x000ea20008000a00 */
[----:B------:R-:W-:Y:S01]  /*a1c0*/  MOV R2, 0x0 ;  /* 0x0000000000027802 */ /* 0x000fe20000000f00 */
[----:B------:R-:W-:Y:S02]  /*a1d0*/  HFMA2 R12, -RZ, RZ, 0, 5.9604644775390625e-08 ;  /* 0x00000001ff0c7431 */ /* 0x000fe400000001ff */
[----:B------:R-:W-:Y:S01]  /*a1e0*/  IMAD.MOV.U32 R8, RZ, RZ, 0x70 ;  /* 0x00000070ff087424 */ /* 0x000fe200078e00ff */
[----:B------:R1:W1:Y:S01]  /*a1f0*/  LDC.64 R14, c[0x4][R2] ;  /* 0x01000000020e7b82 */ /* 0x0002620000000a00 */
[----:B------:R-:W3:Y:S01]  /*a200*/  LDCU.64 UR6, c[0x4][0x88] ;  /* 0x01001100ff0677ac */ /* 0x000ee20008000a00 */
[----:B------:R-:W-:Y:S01]  /*a210*/  IMAD.MOV.U32 R13, RZ, RZ, RZ ;  /* 0x000000ffff0d7224 */ /* 0x000fe200078e00ff */
[----:B------:R-:W4:Y:S01]  /*a220*/  LDCU.64 UR4, c[0x4][0x8] ;  /* 0x01000100ff0477ac */ /* 0x000f220008000a00 */
[----:B--2---:R-:W-:Y:S01]  /*a230*/  MOV R5, UR9 ;  /* 0x0000000900057c02 */ /* 0x004fe20008000f00 */
[----:B------:R-:W-:Y:S01]  /*a240*/  IMAD.U32 R4, RZ, RZ, UR8 ;  /* 0x00000008ff047e24 */ /* 0x000fe2000f8e00ff */
[----:B---3--:R-:W-:Y:S01]  /*a250*/  MOV R7, UR7 ;  /* 0x0000000700077c02 */ /* 0x008fe20008000f00 */
[----:B------:R-:W-:Y:S01]  /*a260*/  IMAD.U32 R6, RZ, RZ, UR6 ;  /* 0x00000006ff067e24 */ /* 0x000fe2000f8e00ff */
[----:B----4-:R-:W-:Y:S01]  /*a270*/  MOV R11, UR5 ;  /* 0x00000005000b7c02 */ /* 0x010fe20008000f00 */
[----:B------:R-:W-:Y:S02]  /*a280*/  IMAD.U32 R10, RZ, RZ, UR4 ;  /* 0x00000004ff0a7e24 */ /* 0x000fe4000f8e00ff */
[----:B------:R-:W-:Y:S07]  /*a290*/  LEPC R20, `(.L_x_141) ;  /* 0x000000001014794e */ /* 0x000fee0000000000 */
[----:B-1---5:R-:W-:Y:S05]  /*a2a0*/  CALL.ABS.NOINC R14 ;  /* 0x000000000e007343 */ /* 0x022fea0003c00000 */
.L_x_141:
[----:B------:R-:W1:Y:S01]  /*a2b0*/  LDCU.64 UR8, c[0x4][0x80] ;  /* 0x01001000ff0877ac */ /* 0x000e620008000a00 */
[----:B------:R-:W2:Y:S01]  /*a2c0*/  LDC.64 R2, c[0x4][R2] ;  /* 0x0100000002027b82 */ /* 0x000ea20000000a00 */
[----:B------:R-:W-:Y:S02]  /*a2d0*/  HFMA2 R12, -RZ, RZ, 0, 5.9604644775390625e-08 ;  /* 0x00000001ff0c7431 */ /* 0x000fe400000001ff */
[----:B------:R-:W-:Y:S02]  /*a2e0*/  IMAD.MOV.U32 R8, RZ, RZ, 0x70 ;  /* 0x00000070ff087424 */ /* 0x000fe400078e00ff */
[----:B------:R-:W-:Y:S01]  /*a2f0*/  IMAD.MOV.U32 R13, RZ, RZ, RZ ;  /* 0x000000ffff0d7224 */ /* 0x000fe200078e00ff */
[----:B------:R-:W3:Y:S01]  /*a300*/  LDCU.64 UR6, c[0x4][0x88] ;  /* 0x01001100ff0677ac */ /* 0x000ee20008000a00 */
[----:B------:R-:W4:Y:S01]  /*a310*/  LDCU.64 UR4, c[0x4][0x8] ;  /* 0x01000100ff0477ac */ /* 0x000f220008000a00 */
[----:B-1----:R-:W-:Y:S02]  /*a320*/  MOV R4, UR8 ;  /* 0x0000000800047c02 */ /* 0x002fe40008000f00 */
[----:B------:R-:W-:Y:S02]  /*a330*/  MOV R5, UR9 ;  /* 0x0000000900057c02 */ /* 0x000fe40008000f00 */
[----:B---3--:R-:W-:Y:S01]  /*a340*/  MOV R7, UR7 ;  /* 0x0000000700077c02 */ /* 0x008fe20008000f00 */
[----:B------:R-:W-:Y:S01]  /*a350*/  IMAD.U32 R6, RZ, RZ, UR6 ;  /* 0x00000006ff067e24 */ /* 0x000fe2000f8e00ff */
[----:B----4-:R-:W-:Y:S01]  /*a360*/  MOV R11, UR5 ;  /* 0x00000005000b7c02 */ /* 0x010fe20008000f00 */
[----:B------:R-:W-:Y:S02]  /*a370*/  IMAD.U32 R10, RZ, RZ, UR4 ;  /* 0x00000004ff0a7e24 */ /* 0x000fe4000f8e00ff */
[----:B------:R-:W-:Y:S07]  /*a380*/  LEPC R20, `(.L_x_140) ;  /* 0x000000001014794e */ /* 0x000fee0000000000 */
[----:B--2---:R-:W-:Y:S05]  /*a390*/  CALL.ABS.NOINC R2 ;  /* 0x0000000002007343 */ /* 0x004fea0003c00000 */
.L_x_140:
[----:B------:R-:W-:Y:S05]  /*a3a0*/  BSYNC.RECONVERGENT B6 ;  /* 0x0000000000067941 */ /* 0x000fea0003800200 */
.L_x_139:
[----:B------:R-:W-:Y:S01]  /*a3b0*/  ISETP.NE.AND P0, PT, R94, RZ, PT ;  /* 0x000000ff5e00720c */ /* 0x000fe20003f05270 */
[----:B------:R-:W-:Y:S01]  /*a3c0*/  BSSY B0, `(.L_x_142) ;  /* 0x0000009000007945 */ /* 0x000fe20003800000 */
[----:B------:R-:W-:Y:S04]  /*a3d0*/  PLOP3.LUT P1, PT, PT, PT, PT, 0x8, 0x80 ;  /* 0x000000000080781c */ /* 0x000fe80003f2e170 */
[----:B-1----:R-:W-:Y:S07]  /*a3e0*/  P2R R101, PR, RZ, 0x2 ;  /* 0x00000002ff657803 */ /* 0x002fee0000000000 */
[----:B------:R-:W-:Y:S05]  /*a3f0*/  @P0 BRA `(.L_x_143) ;  /* 0x0000000000140947 */ /* 0x000fea0003800000 */
[----:B------:R-:W-:Y:S03]  /*a400*/  UMOV UR4, 0xffffffff ;  /* 0xffffffff00047882 */ /* 0x000fe60000000000 */
[----:B------:R-:W-:Y:S05]  /*a410*/  BRA.DIV UR4, `(.L_x_144) ;  /* 0x0000007204987947 */ /* 0x000fea000b800000 */
[----:B------:R-:W-:Y:S11]  /*a420*/  ELECT P6, URZ, PT ;  /* 0x0000000000ff782f */ /* 0x000ff600038c0000 */
[----:B------:R-:W-:Y:S02]  /*a430*/  @!UPT UIADD3 URZ, UPT, UPT, URZ, URZ, URZ ;  /* 0x000000fffffff290 */ /* 0x000fe4000fffe0ff */
.L_x_262:
[----:B------:R-:W-:Y:S07]  /*a440*/  P2R R101, PR, RZ, 0x40 ;  /* 0x00000040ff657803 */ /* 0x000fee0000000000 */
.L_x_143:
[----:B------:R-:W-:Y:S05]  /*a450*/  BSYNC B0 ;  /* 0x0000000000007941 */ /* 0x000fea0003800000 */
.L_x_142:
[----:B------:R-:W-:Y:S02]  /*a460*/  ISETP.NE.U32.AND P0, PT, R78, RZ, PT ;  /* 0x000000ff4e00720c */ /* 0x000fe40003f05070 */
[----:B------:R-:W-:Y:S02]  /*a470*/  LOP3.LUT R91, R91, 0x1, RZ, 0x3c, !PT ;  /* 0x000000015b5b7812 */ /* 0x000fe400078e3cff */
[----:B------:R-:W-:Y:S02]  /*a480*/  ISETP.NE.AND.EX P1, PT, R79, RZ, PT, P0 ;  /* 0x000000ff4f00720c */ /* 0x000fe40003f25300 */
[----:B------:R-:W-:Y:S04]  /*a490*/  ISETP.NE.U32.AND P0, PT, R76, RZ, PT ;  /* 0x000000ff4c00720c */ /* 0x000fe80003f05070 */
[----:B------:R-:W-:Y:S07]  /*a4a0*/  ISETP.NE.AND.EX P0, PT, R77, RZ, PT, P0 ;  /* 0x000000ff4d00720c */ /* 0x000fee0003f05300 */
[----:B------:R-:W1:Y:S08]  /*a4b0*/  @P1 LDC.64 R8, c[0x0][0x8b8] ;  /* 0x00022e00ff081b82 */ /* 0x000e700000000a00 */
[----:B---3--:R-:W2:Y:S02]  /*a4c0*/  @P0 LDC.64 R2, c[0x0][0x890] ;  /* 0x00022400ff020b82 */ /* 0x008ea40000000a00 */
[C---:B--2---:R-:W-:Y:S04]  /*a4d0*/  @P0 IMAD.WIDE R2, R17.reuse, 0x8, R2 ;  /* 0x0000000811020825 */ /* 0x044fe800078e0202 */
[----:B-1----:R-:W-:Y:S01]  /*a4e0*/  @P1 IMAD.WIDE R8, R17, 0x8, R8 ;  /* 0x0000000811081825 */ /* 0x002fe200078e0208 */
[----:B------:R1:W2:Y:S04]  /*a4f0*/  @P0 LDG.E.64 R4, desc[UR50][R2.64] ;  /* 0x0000003202040981 */ /* 0x0002a8000c1e1b00 */
[----:B------:R-:W3:Y:S01]  /*a500*/  @P1 LDG.E.64 R6, desc[UR50][R8.64] ;  /* 0x0000003208061981 */ /* 0x000ee2000c1e1b00 */
[----:B-1----:R-:W-:Y:S03]  /*a510*/  SHF.L.U32 R2, R91, 0x1f, RZ ;  /* 0x0000001f5b027819 */ /* 0x002fe600000006ff */
[----:B--2---:R1:W5:Y:S04]  /*a520*/  @P0 LD.E R48, desc[UR50][R4.64] ;  /* 0x0000003204300980 */ /* 0x004368000c101900 */
[----:B---3--:R1:W5:Y:S01]  /*a530*/  @P1 LD.E R47, desc[UR50][R6.64] ;  /* 0x00000032062f1980 */ /* 0x008362000c101900 */
[----:B------:R-:W-:Y:S05]  /*a540*/  @P0 BRA `(.L_x_145) ;  /* 0x0000000000240947 */ /* 0x000fea0003800000 */
[----:B------:R-:W-:Y:S04]  /*a550*/  ISETP.NE.U32.AND P0, PT, RZ, UR38, PT ;  /* 0x00000026ff007c0c */ /* 0x000fe8000bf05070 */
[----:B------:R-:W-:Y:S11]  /*a560*/  ISETP.NE.AND.EX P0, PT, RZ, UR39, PT, P0 ;  /* 0x00000027ff007c0c */ /* 0x000ff6000bf05300 */
[----:B------:R-:W-:Y:S02]  /*a570*/  @!UPT UIADD3 URZ, UPT, UPT, URZ, URZ, URZ ;  /* 0x000000fffffff290 */ /* 0x000fe4000fffe0ff */
[----:B------:R-:W2:Y:S08]  /*a580*/  @P0 LDC R0, c[0x0][0x898] ;  /* 0x00022600ff000b82 */ /* 0x000eb00000000800 */
[----:B-1----:R-:W1:Y:S01]  /*a590*/  @P0 LDC.64 R4, c[0x0][0x888] ;  /* 0x00022200ff040b82 */ /* 0x002e620000000a00 */
[----:B--2---:R-:W-:Y:S04]  /*a5a0*/  @P0 IMAD R0, R17, R0, RZ ;  /* 0x0000000011000224 */ /* 0x004fe800078e02ff */
[----:B-1----:R-:W-:Y:S05]  /*a5b0*/  @P0 IMAD.WIDE R4, R0, 0x4, R4 ;  /* 0x0000000400040825 */ /* 0x002fea00078e0204 */
[----:B-----5:R2:W5:Y:S02]  /*a5c0*/  @P0 LDG.E R48, desc[UR50][R4.64] ;  /* 0x0000003204300981 */ /* 0x020564000c1e1900 */
[----:B--2---:R-:W3:Y:S02]  /*a5d0*/  @!P0 LDC R48, c[0x0][0x880] ;  /* 0x00022000ff308b82 */ /* 0x004ee40000000800 */
.L_x_145:
        /* <DEDUP_REMOVED lines=9> */
[----:B--2---:R-:W1:Y:S02]  /*a670*/  @!P0 LDC R47, c[0x0][0x8a8] ;  /* 0x00022a00ff2f8b82 */ /* 0x004e640000000800 */
.L_x_146:
[----:B------:R-:W2:Y:S01]  /*a680*/  SYNCS.PHASECHK.TRANS64.TRYWAIT P0, [UR43+0x50], R2 ;  /* 0x00005002ff0075a7 */ /* 0x000ea2000800112b */
[----:B------:R-:W-:Y:S01]  /*a690*/  LEA R97, R90, UR43, 0x3 ;  /* 0x0000002b5a617c11 */ /* 0x000fe2000f8e18ff */
[----:B------:R-:W-:Y:S01]  /*a6a0*/  BSSY B0, `(.L_x_147) ;  /* 0x0000008000007945 */ /* 0x000fe20003800000 */
[----:B------:R-:W-:Y:S01]  /*a6b0*/  SHF.L.U32 R0, R88, 0x1f, RZ ;  /* 0x0000001f58007819 */ /* 0x000fe200000006ff */
[----:B------:R-:W-:Y:S02]  /*a6c0*/  VIADD R86, R92, UR43 ;  /* 0x0000002b5c567c36 */ /* 0x000fe40008000000 */
[----:B------:R-:W-:Y:S01]  /*a6d0*/  IMAD.MOV.U32 R71, RZ, RZ, RZ ;  /* 0x000000ffff477224 */ /* 0x000fe200078e00ff */
[----:B------:R1:W1:Y:S01]  /*a6e0*/  SYNCS.PHASECHK.TRANS64.TRYWAIT P2, [R97+URZ+0x120], R0 ;  /* 0x00012000610075a7 */ /* 0x00026200080411ff */
[----:B--2---:R-:W-:Y:S05]  /*a6f0*/  @P0 BRA `(.L_x_148) ;  /* 0x0000000000080947 */ /* 0x004fea0003800000 */
[----:B------:R-:W2:Y:S02]  /*a700*/  SYNCS.PHASECHK.TRANS64.TRYWAIT P0, [UR43+0x50], R2 ;  /* 0x00005002ff0075a7 */ /* 0x000ea4000800112b */
[----:B--2---:R-:W-:Y:S05]  /*a710*/  @!P0 BRA `(.L_x_149) ;  /* 0x0000006c00f08947 */ /* 0x004fea0003800000 */
.L_x_148:
[----:B------:R-:W-:Y:S05]  /*a720*/  BSYNC B0 ;  /* 0x0000000000007941 */ /* 0x000fea0003800000 */
.L_x_147:
[----:B---3-5:R-:W-:Y:S01]  /*a730*/  FSETP.NEU.AND P0, PT, R48, RZ, PT ;  /* 0x000000ff3000720b */ /* 0x028fe20003f0d000 */
[----:B------:R-:W-:Y:S01]  /*a740*/  IMAD.MOV.U32 R70, RZ, RZ, RZ ;  /* 0x000000ffff467224 */ /* 0x000fe200078e00ff */
[----:B------:R-:W-:Y:S02]  /*a750*/  CS2R R68, SRZ ;  /* 0x0000000000447805 */ /* 0x000fe4000001ff00 */
[----:B------:R-:W-:Y:S02]  /*a760*/  CS2R R74, SRZ ;  /* 0x00000000004a7805 */ /* 0x000fe4000001ff00 */
[----:B------:R-:W-:Y:S02]  /*a770*/  CS2R R72, SRZ ;  /* 0x0000000000487805 */ /* 0x000fe4000001ff00 */
[----:B------:R-:W-:Y:S02]  /*a780*/  CS2R R62, SRZ ;  /* 0x00000000003e7805 */ /* 0x000fe4000001ff00 */
[----:B------:R-:W-:Y:S02]  /*a790*/  CS2R R60, SRZ ;  /* 0x00000000003c7805 */ /* 0x000fe4000001ff00 */
[----:B------:R-:W-:Y:S02]  /*a7a0*/  CS2R R58, SRZ ;  /* 0x00000000003a7805 */ /* 0x000fe4000001ff00 */
[----:B------:R-:W-:Y:S02]  /*a7b0*/  CS2R R56, SRZ ;  /* 0x0000000000387805 */ /* 0x000fe4000001ff00 */
[----:B------:R-:W-:Y:S01]  /*a7c0*/  ISETP.GE.AND P1, PT, R100, 0x1, PT ;  /* 0x000000016400780c */ /* 0x000fe20003f26270 */
[----:B------:R-:W-:Y:S01]  /*a7d0*/  IMAD R54, R90, 0x80, R93 ;  /* 0x000000805a367824 */ /* 0x000fe200078e025d */
[----:B------:R-:W-:Y:S02]  /*a7e0*/  CS2R R38, SRZ ;  /* 0x0000000000267805 */ /* 0x000fe4000001ff00 */
[----:B------:R-:W-:Y:S01]  /*a7f0*/  CS2R R36, SRZ ;  /* 0x0000000000247805 */ /* 0x000fe2000001ff00 */
[----:B--2---:R-:W-:Y:S01]  /*a800*/  @P0 IMAD R2, R95, 0x2, R86 ;  /* 0x000000025f020824 */ /* 0x004fe200078e0256 */
[----:B------:R-:W-:Y:S05]  /*a810*/  @P0 WARPSYNC.ALL ;  /* 0x0000000000000948 */ /* 0x000fea0003800000 */
[----:B------:R2:W3:Y:S01]  /*a820*/  @P0 LDSM.16.MT88.4 R68, [R2+0x1000] ;  /* 0x001000000244083b */ /* 0x0004e20000004200 */
[----:B------:R-:W-:Y:S02]  /*a830*/  CS2R R34, SRZ ;  /* 0x0000000000227805 */ /* 0x000fe4000001ff00 */
[----:B------:R-:W-:Y:S02]  /*a840*/  CS2R R32, SRZ ;  /* 0x0000000000207805 */ /* 0x000fe4000001ff00 */
[----:B------:R-:W-:Y:S02]  /*a850*/  CS2R R30, SRZ ;  /* 0x00000000001e7805 */ /* 0x000fe4000001ff00 */
[----:B------:R-:W-:Y:S02]  /*a860*/  CS2R R28, SRZ ;  /* 0x00000000001c7805 */ /* 0x000fe4000001ff00 */
[----:B------:R-:W-:Y:S01]  /*a870*/  CS2R R26, SRZ ;  /* 0x00000000001a7805 */ /* 0x000fe2000001ff00 */
[----:B------:R2:W2:Y:S01]  /*a880*/  @P0 LDSM.16.MT88.4 R72, [R2+0x1800] ;  /* 0x001800000248083b */ /* 0x0004a20000004200 */
[----:B------:R-:W-:Y:S02]  /*a890*/  CS2R R24, SRZ ;  /* 0x0000000000187805 */ /* 0x000fe4000001ff00 */
[----:B------:R-:W-:Y:S02]  /*a8a0*/  CS2R R18, SRZ ;  /* 0x0000000000127805 */ /* 0x000fe4000001ff00 */
[----:B------:R-:W-:Y:S02]  /*a8b0*/  CS2R R16, SRZ ;  /* 0x0000000000107805 */ /* 0x000fe4000001ff00 */
[----:B------:R-:W-:Y:S02]  /*a8c0*/  CS2R R14, SRZ ;  /* 0x00000000000e7805 */ /* 0x000fe4000001ff00 */
[----:B------:R-:W-:Y:S01]  /*a8d0*/  CS2R R12, SRZ ;  /* 0x00000000000c7805 */ /* 0x000fe2000001ff00 */
[----:B------:R2:W2:Y:S01]  /*a8e0*/  @P0 LDSM.16.MT88.4 R60, [R92+UR43+0x1000] ;  /* 0x0010002b5c3c083b */ /* 0x0004a20008004200 */
[----:B------:R-:W-:Y:S02]  /*a8f0*/  CS2R R10, SRZ ;  /* 0x00000000000a7805 */ /* 0x000fe4000001ff00 */
[----:B------:R-:W-:Y:S02]  /*a900*/  CS2R R8, SRZ ;  /* 0x0000000000087805 */ /* 0x000fe4000001ff00 */
[----:B-1----:R-:W-:Y:S02]  /*a910*/  CS2R R6, SRZ ;  /* 0x0000000000067805 */ /* 0x002fe4000001ff00 */
[----:B------:R-:W-:Y:S01]  /*a920*/  CS2R R4, SRZ ;  /* 0x0000000000047805 */ /* 0x000fe2000001ff00 */
[----:B------:R-:W-:Y:S01]  /*a930*/  VIADD R102, R86, 0x1000 ;  /* 0x0000100056667836 */ /* 0x000fe20000000000 */
[----:B------:R1:W1:Y:S01]  /*a940*/  @P0 LDSM.16.MT88.4 R56, [R92+UR43+0x1800] ;  /* 0x0018002b5c38083b */ /* 0x0002620008004200 */
[----:B------:R-:W-:Y:S05]  /*a950*/  @!P1 BRA `(.L_x_150) ;  /* 0x0000000000d49947 */ /* 0x000fea0003800000 */
[----:B------:R-:W-:Y:S01]  /*a960*/  SHF.R.U32.HI R3, RZ, 0x15, R54 ;  /* 0x00000015ff037819 */ /* 0x000fe20000011636 */
[----:B------:R-:W-:Y:S03]  /*a970*/  BSSY B0, `(.L_x_151) ;  /* 0x0000006000007945 */ /* 0x000fe60003800000 */
[----:B------:R-:W-:Y:S01]  /*a980*/  LOP3.LUT P0, RZ, R3, 0x3, R80, 0x48, !PT ;  /* 0x0000000303ff7812 */ /* 0x000fe20007804850 */
[----:B------:R-:W-:Y:S01]  /*a990*/  @!UPT UIADD3 URZ, UPT, UPT, URZ, URZ, URZ ;  /* 0x000000fffffff290 */ /* 0x000fe2000fffe0ff */
[----:B------:R-:W-:Y:S11]  /*a9a0*/  @P2 BRA `(.L_x_152) ;  /* 0x0000000000082947 */ /* 0x000ff60003800000 */
[----:B------:R-:W5:Y:S02]  /*a9b0*/  SYNCS.PHASECHK.TRANS64.TRYWAIT P1, [R97+URZ+0x120], R0 ;  /* 0x00012000610075a7 */ /* 0x000f6400080211ff */
[----:B-----5:R-:W-:Y:S05]  /*a9c0*/  @!P1 BRA `(.L_x_153) ;  /* 0x0000006c005c9947 */ /* 0x020fea0003800000 */
.L_x_152:
[----:B------:R-:W-:Y:S05]  /*a9d0*/  BSYNC B0 ;  /* 0x0000000000007941 */ /* 0x000fea0003800000 */
.L_x_151:
[----:B------:R-:W-:Y:S05]  /*a9e0*/  @!P0 BRA `(.L_x_154) ;  /* 0x0000000000408947 */ /* 0x000fea0003800000 */
[----:B------:R-:W5:Y:S01]  /*a9f0*/  LDCU.64 UR8, c[0x4][0x70] ;  /* 0x01000e00ff0877ac */ /* 0x000f620008000a00 */
[----:B------:R-:W-:Y:S01]  /*aa00*/  MOV R3, 0x0 ;  /* 0x0000000000037802 */ /* 0x000fe20000000f00 */
[----:B------:R-:W-:Y:S02]  /*aa10*/  HFMA2 R12, -RZ, RZ, 0, 5.9604644775390625e-08 ;  /* 0x00000001ff0c7431 */ /* 0x000fe400000001ff */
[----:B------:R-:W-:Y:S02]  /*aa20*/  IMAD.MOV.U32 R8, RZ, RZ, 0x192 ;  /* 0x00000192ff087424 */ /* 0x000fe400078e00ff */
[----:B------:R-:W-:Y:S01]  /*aa30*/  IMAD.MOV.U32 R13, RZ, RZ, RZ ;  /* 0x000000ffff0d7224 */ /* 0x000fe200078e00ff */
[----:B------:R-:W3:Y:S01]  /*aa40*/  LDCU.64 UR6, c[0x4][0x78] ;  /* 0x01000f00ff0677ac */ /* 0x000ee20008000a00 */
[----:B--2---:R-:W2:Y:S01]  /*aa50*/  LDC.64 R2, c[0x4][R3] ;  /* 0x0100000003027b82 */ /* 0x004ea20000000a00 */
[----:B------:R-:W4:Y:S01]  /*aa60*/  LDCU.64 UR4, c[0x4][0x10] ;  /* 0x01000200ff0477ac */ /* 0x000f220008000a00 */
[----:B-----5:R-:W-:Y:S01]  /*aa70*/  MOV R5, UR9 ;  /* 0x0000000900057c02 */ /* 0x020fe20008000f00 */
[----:B------:R-:W-:Y:S01]  /*aa80*/  IMAD.U32 R4, RZ, RZ, UR8 ;  /* 0x00000008ff047e24 */ /* 0x000fe2000f8e00ff */
[----:B---3--:R-:W-:Y:S01]  /*aa90*/  MOV R7, UR7 ;  /* 0x0000000700077c02 */ /* 0x008fe20008000f00 */
[----:B------:R-:W-:Y:S01]  /*aaa0*/  IMAD.U32 R6, RZ, RZ, UR6 ;  /* 0x00000006ff067e24 */ /* 0x000fe2000f8e00ff */
[----:B----4-:R-:W-:Y:S01]  /*aab0*/  MOV R11, UR5 ;  /* 0x00000005000b7c02 */ /* 0x010fe20008000f00 */
[----:B------:R-:W-:Y:S02]  /*aac0*/  IMAD.U32 R10, RZ, RZ, UR4 ;  /* 0x00000004ff0a7e24 */ /* 0x000fe4000f8e00ff */
[----:B------:R-:W-:Y:S07]  /*aad0*/  LEPC R20, `(.L_x_154) ;  /* 0x000000001014794e */ /* 0x000fee0000000000 */
[----:B-12---:R-:W-:Y:S05]  /*aae0*/  CALL.ABS.NOINC R2 ;  /* 0x0000000002007343 */ /* 0x006fea0003c00000 */
.L_x_154:
[----:B------:R-:W-:Y:S05]  /*aaf0*/  WARPSYNC.ALL ;  /* 0x0000000000007948 */ /* 0x000fea0003800000 */
[C---:B------:R-:W-:Y:S01]  /*ab00*/  R2UR UR4, R54.reuse ;  /* 0x00000000360472ca */ /* 0x040fe200000e0000 */
[----:B------:R-:W-:Y:S05]  /*ab10*/  VIADD R3, R54, 0x100000 ;  /* 0x0010000036037836 */ /* 0x000fea0000000000 */
[----:B------:R-:W-:Y:S04]  /*ab20*/  SHF.R.U32.HI R3, RZ, 0x15, R3 ;  /* 0x00000015ff037819 */ /* 0x000fe80000011603 */
[----:B------:R-:W-:Y:S03]  /*ab30*/  LOP3.LUT P0, RZ, R3, 0x3, R80, 0x48, !PT ;  /* 0x0000000303ff7812 */ /* 0x000fe60007804850 */
[----:B------:R-:W1:Y:S10]  /*ab40*/  LDTM.16dp256bit.x4 R24, tmem[UR4] ;  /* 0x00000004001879ee */ /* 0x000e740008120000 */
[----:B-1----:R-:W-:Y:S05]  /*ab50*/  @!P0 BRA `(.L_x_155) ;  /* 0x0000000000408947 */ /* 0x002fea0003800000 */
[----:B------:R-:W1:Y:S01]  /*ab60*/  LDCU.64 UR8, c[0x4][0x70] ;  /* 0x01000e00ff0877ac */ /* 0x000e620008000a00 */
[----:B------:R-:W-:Y:S01]  /*ab70*/  MOV R3, 0x0 ;  /* 0x0000000000037802 */ /* 0x000fe20000000f00 */
[----:B------:R-:W-:Y:S02]  /*ab80*/  HFMA2 R12, -RZ, RZ, 0, 5.9604644775390625e-08 ;  /* 0x00000001ff0c7431 */ /* 0x000fe400000001ff */
[----:B------:R-:W-:Y:S02]  /*ab90*/  IMAD.MOV.U32 R8, RZ, RZ, 0x192 ;  /* 0x00000192ff087424 */ /* 0x000fe400078e00ff */
[----:B------:R-:W-:Y:S01]  /*aba0*/  IMAD.MOV.U32 R13, RZ, RZ, RZ ;  /* 0x000000ffff0d7224 */ /* 0x000fe200078e00ff */
[----:B------:R-:W5:Y:S01]  /*abb0*/  LDCU.64 UR6, c[0x4][0x78] ;  /* 0x01000f00ff0677ac */ /* 0x000f620008000a00 */
[----:B--2---:R-:W2:Y:S01]  /*abc0*/  LDC.64 R2, c[0x4][R3] ;  /* 0x0100000003027b82 */ /* 0x004ea20000000a00 */
[----:B------:R-:W3:Y:S01]  /*abd0*/  LDCU.64 UR4, c[0x4][0x10] ;  /* 0x01000200ff0477ac */ /* 0x000ee20008000a00 */
[----:B-1----:R-:W-:Y:S01]  /*abe0*/  MOV R5, UR9 ;  /* 0x0000000900057c02 */ /* 0x002fe20008000f00 */
[----:B------:R-:W-:Y:S01]  /*abf0*/  IMAD.U32 R4, RZ, RZ, UR8 ;  /* 0x00000008ff047e24 */ /* 0x000fe2000f8e00ff */
[----:B-----5:R-:W-:Y:S01]  /*ac00*/  MOV R7, UR7 ;  /* 0x0000000700077c02 */ /* 0x020fe20008000f00 */
[----:B------:R-:W-:Y:S01]  /*ac10*/  IMAD.U32 R6, RZ, RZ, UR6 ;  /* 0x00000006ff067e24 */ /* 0x000fe2000f8e00ff */
[----:B---3--:R-:W-:Y:S01]  /*ac20*/  MOV R11, UR5 ;  /* 0x00000005000b7c02 */ /* 0x008fe20008000f00 */
[----:B------:R-:W-:Y:S02]  /*ac30*/  IMAD.U32 R10, RZ, RZ, UR4 ;  /* 0x00000004ff0a7e24 */ /* 0x000fe4000f8e00ff */
[----:B------:R-:W-:Y:S07]  /*ac40*/  LEPC R20, `(.L_x_155) ;  /* 0x000000001014794e */ /* 0x000fee0000000000 */
[----:B--2-4-:R-:W-:Y:S05]  /*ac50*/  CALL.ABS.NOINC R2 ;  /* 0x0000000002007343 */ /* 0x014fea0003c00000 */
.L_x_155:
[----:B------:R-:W-:Y:S05]  /*ac60*/  WARPSYNC.ALL ;  /* 0x0000000000007948 */ /* 0x000fea0003800000 */
[----:B------:R-:W-:Y:S11]  /*ac70*/  R2UR UR4, R54 ;  /* 0x00000000360472ca */ /* 0x000ff600000e0000 */
[----:B------:R-:W-:Y:S02]  /*ac80*/  @!UPT UIADD3 URZ, UPT, UPT, URZ, URZ, URZ ;  /* 0x000000fffffff290 */ /* 0x000fe4000fffe0ff */
[----:B------:R-:W1:Y:S02]  /*ac90*/  LDTM.16dp256bit.x4 R4, tmem[UR4+0x100000] ;  /* 0x10000004000479ee */ /* 0x000e640008120000 */
[----:B-1----:R-:W-:Y:S01]  /*aca0*/  NOP ;  /* 0x0000000000007918 */ /* 0x002fe20000000000 */
.L_x_150:
[--C-:B--2---:R-:W-:Y:S01]  /*acb0*/  HADD2.F32 R49, -RZ, R60.reuse.H0_H0 ;  /* 0x2000003cff317230 */ /* 0x104fe20000004100 */
[----:B------:R-:W-:Y:S05]  /*acc0*/  WARPSYNC.ALL ;  /* 0x0000000000007948 */ /* 0x000fea0003800000 */
[----:B------:R-:W-:Y:S01]  /*acd0*/  LEA R55, R95, R86, 0x1 ;  /* 0x000000565f377211 */ /* 0x000fe200078e08ff */
[-C--:B------:R-:W-:Y:S01]  /*ace0*/  FMUL R0, R24, R47.reuse ;  /* 0x0000002f18007220 */ /* 0x080fe20000400000 */
[----:B------:R-:W-:Y:S02]  /*acf0*/  HADD2.F32 R51, -RZ, R60.H1_H1 ;  /* 0x3000003cff337230 */ /* 0x000fe40000004100 */
[-C--:B------:R-:W-:Y:S01]  /*ad00*/  FMUL R2, R25, R47.reuse ;  /* 0x0000002f19027220 */ /* 0x080fe20000400000 */
[----:B------:R-:W-:Y:S01]  /*ad10*/  FMUL R3, R26, R47 ;  /* 0x0000002f1a037220 */ /* 0x000fe20000400000 */
[C---:B------:R-:W-:Y:S01]  /*ad20*/  FFMA R0, R48.reuse, R49, R0 ;  /* 0x0000003130007223 */ /* 0x040fe20000000000 */
[--C-:B------:R-:W-:Y:S02]  /*ad30*/  HADD2.F32 R49, -RZ, R61.reuse.H0_H0 ;  /* 0x2000003dff317230 */ /* 0x100fe40000004100 */
[----:B------:R-:W-:Y:S01]  /*ad40*/  FFMA R2, R48, R51, R2 ;  /* 0x0000003330027223 */ /* 0x000fe20000000002 */
[-C--:B------:R-:W-:Y:S01]  /*ad50*/  FMUL R20, R4, R47.reuse ;  /* 0x0000002f04147220 */ /* 0x080fe20000400000 */
[----:B------:R-:W-:Y:S02]  /*ad60*/  HADD2.F32 R51, -RZ, R61.H1_H1 ;  /* 0x3000003dff337230 */ /* 0x000fe40000004100 */
[----:B------:R-:W-:Y:S01]  /*ad70*/  FMUL R21, R5, R47 ;  /* 0x0000002f05157220 */ /* 0x000fe20000400000 */
[----:B------:R-:W-:Y:S01]  /*ad80*/  FFMA R3, R48, R49, R3 ;  /* 0x0000003130037223 */ /* 0x000fe20000000003 */
[----:B------:R-:W-:Y:S01]  /*ad90*/  F2FP.F16.F32.PACK_AB R64, R2, R0 ;  /* 0x000000000240723e */ /* 0x000fe200000000ff */
[-C--:B------:R-:W-:Y:S01]  /*ada0*/  FMUL R4, R27, R47.reuse ;  /* 0x0000002f1b047220 */ /* 0x080fe20000400000 */
[--C-:B------:R-:W-:Y:S02]  /*adb0*/  HADD2.F32 R50, -RZ, R62.reuse.H0_H0 ;  /* 0x2000003eff327230 */ /* 0x100fe40000004100 */
[-C--:B------:R-:W-:Y:S01]  /*adc0*/  FMUL R5, R28, R47.reuse ;  /* 0x0000002f1c057220 */ /* 0x080fe20000400000 */
[----:B------:R-:W-:Y:S01]  /*add0*/  FMUL R22, R6, R47 ;  /* 0x0000002f06167220 */ /* 0x000fe20000400000 */
[----:B------:R-:W-:Y:S02]  /*ade0*/  HADD2.F32 R49, -RZ, R62.H1_H1 ;  /* 0x3000003eff317230 */ /* 0x000fe40000004100 */
[C---:B------:R-:W-:Y:S01]  /*adf0*/  FFMA R4, R48.reuse, R51, R4 ;  /* 0x0000003330047223 */ /* 0x040fe20000000004 */
[----:B------:R-:W-:Y:S01]  /*ae00*/  FFMA R5, R48, R50, R5 ;  /* 0x0000003230057223 */ /* 0x000fe20000000005 */
[--C-:B------:R-:W-:Y:S02]  /*ae10*/  HADD2.F32 R50, -RZ, R63.reuse.H0_H0 ;  /* 0x2000003fff327230 */ /* 0x100fe40000004100 */
[-C--:B------:R-:W-:Y:S01]  /*ae20*/  FMUL R6, R29, R47.reuse ;  /* 0x0000002f1d067220 */ /* 0x080fe20000400000 */
[----:B------:R-:W-:Y:S01]  /*ae30*/  FMUL R23, R7, R47 ;  /* 0x0000002f07177220 */ /* 0x000fe20000400000 */
[----:B------:R-:W-:Y:S01]  /*ae40*/  HADD2.F32 R51, -RZ, R63.H1_H1 ;  /* 0x3000003fff337230 */ /* 0x000fe20000004100 */
[----:B------:R-:W-:Y:S01]  /*ae50*/  F2FP.F16.F32.PACK_AB R65, R4, R3 ;  /* 0x000000030441723e */ /* 0x000fe200000000ff */
[----:B------:R-:W-:Y:S01]  /*ae60*/  FFMA R6, R48, R49, R6 ;  /* 0x0000003130067223 */ /* 0x000fe20000000006 */
[-C--:B------:R-:W-:Y:S01]  /*ae70*/  FMUL R24, R8, R47.reuse ;  /* 0x0000002f08187220 */ /* 0x080fe20000400000 */
[--C-:B-1----:R-:W-:Y:S02]  /*ae80*/  HADD2.F32 R49, -RZ, R56.reuse.H0_H0 ;  /* 0x20000038ff317230 */ /* 0x102fe40000004100 */
[-C--:B------:R-:W-:Y:S01]  /*ae90*/  FMUL R7, R30, R47.reuse ;  /* 0x0000002f1e077220 */ /* 0x080fe20000400000 */
[----:B------:R-:W-:Y:S01]  /*aea0*/  FMUL R8, R31, R47 ;  /* 0x0000002f1f087220 */ /* 0x000fe20000400000 */
[----:B---3--:R-:W-:Y:S01]  /*aeb0*/  HADD2.F32 R52, -RZ, R69.H1_H1 ;  /* 0x30000045ff347230 */ /* 0x008fe20000004100 */
[----:B------:R-:W-:Y:S01]  /*aec0*/  F2FP.F16.F32.PACK_AB R66, R6, R5 ;  /* 0x000000050642723e */ /* 0x000fe200000000ff */
[C---:B------:R-:W-:Y:S01]  /*aed0*/  FFMA R7, R48.reuse, R50, R7 ;  /* 0x0000003230077223 */ /* 0x040fe20000000007 */
[----:B------:R-:W-:Y:S01]  /*aee0*/  FFMA R8, R48, R51, R8 ;  /* 0x0000003330087223 */ /* 0x000fe20000000008 */
[----:B------:R-:W-:Y:S02]  /*aef0*/  HADD2.F32 R51, -RZ, R56.H1_H1 ;  /* 0x30000038ff337230 */ /* 0x000fe40000004100 */
[-C--:B------:R-:W-:Y:S01]  /*af00*/  FMUL R25, R9, R47.reuse ;  /* 0x0000002f09197220 */ /* 0x080fe20000400000 */
[----:B------:R-:W-:Y:S01]  /*af10*/  FMUL R9, R32, R47 ;  /* 0x0000002f20097220 */ /* 0x000fe20000400000 */
[--C-:B------:R-:W-:Y:S01]  /*af20*/  HADD2.F32 R50, -RZ, R58.reuse.H0_H0 ;  /* 0x2000003aff327230 */ /* 0x100fe20000004100 */
[----:B------:R-:W-:Y:S01]  /*af30*/  F2FP.F16.F32.PACK_AB R67, R8, R7 ;  /* 0x000000070843723e */ /* 0x000fe200000000ff */
[----:B------:R-:W-:Y:S01]  /*af40*/  FMUL R40, R10, R47 ;  /* 0x0000002f0a287220 */ /* 0x000fe20000400000 */
[C---:B------:R-:W-:Y:S01]  /*af50*/  FFMA R9, R48.reuse, R49, R9 ;  /* 0x0000003130097223 */ /* 0x040fe20000000009 */
[----:B------:R-:W-:Y:S02]  /*af60*/  HADD2.F32 R49, -RZ, R57.H0_H0 ;  /* 0x20000039ff317230 */ /* 0x000fe40000004100 */
[-C--:B------:R-:W-:Y:S01]  /*af70*/  FMUL R10, R33, R47.reuse ;  /* 0x0000002f210a7220 */ /* 0x080fe20000400000 */
[----:B------:R1:W-:Y:S01]  /*af80*/  STSM.16.MT88.4 [R86+0x1000], R64 ;  /* 0x0010004056007844 */ /* 0x0003e20000004200 */
[----:B------:R-:W-:Y:S01]  /*af90*/  FMUL R41, R11, R47 ;  /* 0x0000002f0b297220 */ /* 0x000fe20000400000 */
[----:B------:R-:W-:Y:S02]  /*afa0*/  HADD2.F32 R53, -RZ, R73.H0_H0 ;  /* 0x20000049ff357230 */ /* 0x000fe40000004100 */
[----:B------:R-:W-:Y:S01]  /*afb0*/  FFMA R10, R48, R51, R10 ;  /* 0x00000033300a7223 */ /* 0x000fe2000000000a */
[-C--:B------:R-:W-:Y:S01]  /*afc0*/  FMUL R11, R34, R47.reuse ;  /* 0x0000002f220b7220 */ /* 0x080fe20000400000 */
[----:B------:R-:W-:Y:S02]  /*afd0*/  HADD2.F32 R51, -RZ, R57.H1_H1 ;  /* 0x30000039ff337230 */ /* 0x000fe40000004100 */
[-C--:B------:R-:W-:Y:S01]  /*afe0*/  FMUL R42, R12, R47.reuse ;  /* 0x0000002f0c2a7220 */ /* 0x080fe20000400000 */
[----:B------:R-:W-:Y:S01]  /*aff0*/  FMUL R43, R13, R47 ;  /* 0x0000002f0d2b7220 */ /* 0x000fe20000400000 */
[----:B------:R-:W-:Y:S01]  /*b000*/  FFMA R11, R48, R49, R11 ;  /* 0x00000031300b7223 */ /* 0x000fe2000000000b */
[----:B------:R-:W-:Y:S01]  /*b010*/  HADD2.F32 R49, -RZ, R58.H1_H1 ;  /* 0x3000003aff317230 */ /* 0x000fe20000004100 */
[----:B------:R-:W-:Y:S01]  /*b020*/  F2FP.F16.F32.PACK_AB R104, R10, R9 ;  /* 0x000000090a68723e */ /* 0x000fe200000000ff */
[-C--:B------:R-:W-:Y:S01]  /*b030*/  FMUL R12, R35, R47.reuse ;  /* 0x0000002f230c7220 */ /* 0x080fe20000400000 */
[-C--:B------:R-:W-:Y:S01]  /*b040*/  FMUL R44, R14, R47.reuse ;  /* 0x0000002f0e2c7220 */ /* 0x080fe20000400000 */
[-C--:B------:R-:W-:Y:S01]  /*b050*/  FMUL R13, R36, R47.reuse ;  /* 0x0000002f240d7220 */ /* 0x080fe20000400000 */
[----:B------:R-:W-:Y:S01]  /*b060*/  FMUL R14, R37, R47 ;  /* 0x0000002f250e7220 */ /* 0x000fe20000400000 */
[C---:B------:R-:W-:Y:S01]  /*b070*/  FFMA R12, R48.reuse, R51, R12 ;  /* 0x00000033300c7223 */ /* 0x040fe2000000000c */
[--C-:B------:R-:W-:Y:S02]  /*b080*/  HADD2.F32 R51, -RZ, R68.reuse.H0_H0 ;  /* 0x20000044ff337230 */ /* 0x100fe40000004100 */
[C---:B------:R-:W-:Y:S01]  /*b090*/  FFMA R13, R48.reuse, R50, R13 ;  /* 0x00000032300d7223 */ /* 0x040fe2000000000d */
[--C-:B------:R-:W-:Y:S02]  /*b0a0*/  HADD2.F32 R50, -RZ, R59.reuse.H0_H0 ;  /* 0x2000003bff327230 */ /* 0x100fe40000004100 */
[----:B------:R-:W-:Y:S01]  /*b0b0*/  FFMA R14, R48, R49, R14 ;  /* 0x00000031300e7223 */ /* 0x000fe2000000000e */
[----:B------:R-:W-:Y:S02]  /*b0c0*/  HADD2.F32 R49, -RZ, R59.H1_H1 ;  /* 0x3000003bff317230 */ /* 0x000fe40000004100 */
[-C--:B------:R-:W-:Y:S01]  /*b0d0*/  FMUL R45, R15, R47.reuse ;  /* 0x0000002f0f2d7220 */ /* 0x080fe20000400000 */
[-C--:B------:R-:W-:Y:S01]  /*b0e0*/  FMUL R46, R16, R47.reuse ;  /* 0x0000002f102e7220 */ /* 0x080fe20000400000 */
[-C--:B------:R-:W-:Y:S01]  /*b0f0*/  FMUL R15, R38, R47.reuse ;  /* 0x0000002f260f7220 */ /* 0x080fe20000400000 */
[-C--:B------:R-:W-:Y:S01]  /*b100*/  FMUL R16, R39, R47.reuse ;  /* 0x0000002f27107220 */ /* 0x080fe20000400000 */
[-C--:B------:R-:W-:Y:S01]  /*b110*/  FMUL R17, R17, R47.reuse ;  /* 0x0000002f11117220 */ /* 0x080fe20000400000 */
[----:B------:R-:W-:Y:S01]  /*b120*/  FMUL R18, R18, R47 ;  /* 0x0000002f12127220 */ /* 0x000fe20000400000 */
[C---:B------:R-:W-:Y:S01]  /*b130*/  FFMA R15, R48.reuse, R50, R15 ;  /* 0x00000032300f7223 */ /* 0x040fe2000000000f */
[----:B------:R-:W-:Y:S02]  /*b140*/  HADD2.F32 R50, -RZ, R68.H1_H1 ;  /* 0x30000044ff327230 */ /* 0x000fe40000004100 */
[C---:B------:R-:W-:Y:S01]  /*b150*/  FFMA R16, R48.reuse, R49, R16 ;  /* 0x0000003130107223 */ /* 0x040fe20000000010 */
[----:B------:R-:W-:Y:S02]  /*b160*/  HADD2.F32 R49, -RZ, R69.H0_H0 ;  /* 0x20000045ff317230 */ /* 0x000fe40000004100 */
[C---:B------:R-:W-:Y:S01]  /*b170*/  FFMA R20, R48.reuse, R51, R20 ;  /* 0x0000003330147223 */ /* 0x040fe20000000014 */
[----:B------:R-:W-:Y:S02]  /*b180*/  HADD2.F32 R51, -RZ, R71.H0_H0 ;  /* 0x20000047ff337230 */ /* 0x000fe40000004100 */
[C---:B------:R-:W-:Y:S01]  /*b190*/  FFMA R21, R48.reuse, R50, R21 ;  /* 0x0000003230157223 */ /* 0x040fe20000000015 */
[--C-:B------:R-:W-:Y:S02]  /*b1a0*/  HADD2.F32 R50, -RZ, R70.reuse.H1_H1 ;  /* 0x30000046ff327230 */ /* 0x100fe40000004100 */
[C---:B------:R-:W-:Y:S01]  /*b1b0*/  FFMA R22, R48.reuse, R49, R22 ;  /* 0x0000003130167223 */ /* 0x040fe20000000016 */
[----:B------:R-:W-:Y:S02]  /*b1c0*/  HADD2.F32 R49, -RZ, R70.H0_H0 ;  /* 0x20000046ff317230 */ /* 0x000fe40000004100 */
[----:B------:R-:W-:Y:S01]  /*b1d0*/  FFMA R23, R48, R52, R23 ;  /* 0x0000003430177223 */ /* 0x000fe20000000017 */
[----:B------:R-:W-:Y:S02]  /*b1e0*/  HADD2.F32 R52, -RZ, R75.H1_H1 ;  /* 0x3000004bff347230 */ /* 0x000fe40000004100 */
[----:B------:R-:W-:Y:S01]  /*b1f0*/  FMUL R19, R19, R47 ;  /* 0x0000002f13137220 */ /* 0x000fe20000400000 */
[----:B------:R-:W-:Y:S01]  /*b200*/  F2FP.F16.F32.PACK_AB R105, R12, R11 ;  /* 0x0000000b0c69723e */ /* 0x000fe200000000ff */
[C---:B------:R-:W-:Y:S01]  /*b210*/  FFMA R24, R48.reuse, R49, R24 ;  /* 0x0000003130187223 */ /* 0x040fe20000000018 */
[C---:B------:R-:W-:Y:S01]  /*b220*/  FFMA R25, R48.reuse, R50, R25 ;  /* 0x0000003230197223 */ /* 0x040fe20000000019 */
[----:B------:R-:W-:Y:S01]  /*b230*/  FFMA R40, R48, R51, R40 ;  /* 0x0000003330287223 */ /* 0x000fe20000000028 */
[----:B------:R-:W-:Y:S01]  /*b240*/  HADD2.F32 R49, -RZ, R71.H1_H1 ;  /* 0x30000047ff317230 */ /* 0x000fe20000004100 */
[----:B------:R-:W-:Y:S01]  /*b250*/  F2FP.F16.F32.PACK_AB R106, R14, R13 ;  /* 0x0000000d0e6a723e */ /* 0x000fe200000000ff */
[--C-:B------:R-:W-:Y:S01]  /*b260*/  HADD2.F32 R51, -RZ, R72.reuse.H0_H0 ;  /* 0x20000048ff337230 */ /* 0x100fe20000004100 */
[----:B------:R-:W-:Y:S01]  /*b270*/  F2FP.F16.F32.PACK_AB R107, R16, R15 ;  /* 0x0000000f106b723e */ /* 0x000fe200000000ff */
[----:B------:R-:W-:Y:S02]  /*b280*/  HADD2.F32 R50, -RZ, R72.H1_H1 ;  /* 0x30000048ff327230 */ /* 0x000fe40000004100 */
[C---:B------:R-:W-:Y:S01]  /*b290*/  FFMA R41, R48.reuse, R49, R41 ;  /* 0x0000003130297223 */ /* 0x040fe20000000029 */
[----:B------:R-:W-:Y:S02]  /*b2a0*/  HADD2.F32 R49, -RZ, R73.H1_H1 ;  /* 0x30000049ff317230 */ /* 0x000fe40000004100 */
[C---:B------:R-:W-:Y:S01]  /*b2b0*/  FFMA R42, R48.reuse, R51, R42 ;  /* 0x00000033302a7223 */ /* 0x040fe2000000002a */
[----:B------:R1:W-:Y:S01]  /*b2c0*/  STSM.16.MT88.4 [R86+0x1800], R104 ;  /* 0x0018006856007844 */ /* 0x0003e20000004200 */
[C---:B------:R-:W-:Y:S01]  /*b2d0*/  FFMA R43, R48.reuse, R50, R43 ;  /* 0x00000032302b7223 */ /* 0x040fe2000000002b */
[--C-:B------:R-:W-:Y:S02]  /*b2e0*/  HADD2.F32 R51, -RZ, R74.reuse.H0_H0 ;  /* 0x2000004aff337230 */ /* 0x100fe40000004100 */
[C---:B------:R-:W-:Y:S01]  /*b2f0*/  FFMA R44, R48.reuse, R53, R44 ;  /* 0x00000035302c7223 */ /* 0x040fe2000000002c */
[----:B------:R-:W-:Y:S02]  /*b300*/  HADD2.F32 R50, -RZ, R74.H1_H1 ;  /* 0x3000004aff327230 */ /* 0x000fe40000004100 */
[C---:B------:R-:W-:Y:S01]  /*b310*/  FFMA R45, R48.reuse, R49, R45 ;  /* 0x00000031302d7223 */ /* 0x040fe2000000002d */
[----:B------:R-:W-:Y:S02]  /*b320*/  HADD2.F32 R53, -RZ, R75.H0_H0 ;  /* 0x2000004bff357230 */ /* 0x000fe40000004100 */
[C---:B------:R-:W-:Y:S01]  /*b330*/  FFMA R46, R48.reuse, R51, R46 ;  /* 0x00000033302e7223 */ /* 0x040fe2000000002e */
[----:B------:R-:W-:Y:S01]  /*b340*/  F2FP.F16.F32.PACK_AB R108, R21, R20 ;  /* 0x00000014156c723e */ /* 0x000fe200000000ff */
[C---:B------:R-:W-:Y:S01]  /*b350*/  FFMA R17, R48.reuse, R50, R17 ;  /* 0x0000003230117223 */ /* 0x040fe20000000011 */
[----:B------:R-:W-:Y:S01]  /*b360*/  F2FP.F16.F32.PACK_AB R109, R23, R22 ;  /* 0x00000016176d723e */ /* 0x000fe200000000ff */
[C---:B------:R-:W-:Y:S01]  /*b370*/  FFMA R18, R48.reuse, R53, R18 ;  /* 0x0000003530127223 */ /* 0x040fe20000000012 */
[----:B------:R-:W-:Y:S01]  /*b380*/  FFMA R19, R48, R52, R19 ;  /* 0x0000003430137223 */ /* 0x000fe20000000013 */
[----:B------:R-:W-:Y:S01]  /*b390*/  F2FP.F16.F32.PACK_AB R110, R25, R24 ;  /* 0x00000018196e723e */ /* 0x000fe200000000ff */
[----:B------:R-:W-:Y:S01]  /*b3a0*/  BSSY.RECONVERGENT B0, `(.L_x_156) ;  /* 0x000001c000007945 */ /* 0x000fe20003800200 */
[----:B------:R-:W-:Y:S02]  /*b3b0*/  F2FP.F16.F32.PACK_AB R111, R41, R40 ;  /* 0x00000028296f723e */ /* 0x000fe400000000ff */
[----:B------:R-:W-:Y:S02]  /*b3c0*/  F2FP.F16.F32.PACK_AB R112, R43, R42 ;  /* 0x0000002a2b70723e */ /* 0x000fe400000000ff */
[----:B------:R-:W-:Y:S01]  /*b3d0*/  F2FP.F16.F32.PACK_AB R113, R45, R44 ;  /* 0x0000002c2d71723e */ /* 0x000fe200000000ff */
[----:B------:R1:W-:Y:S01]  /*b3e0*/  STSM.16.MT88.4 [R55+0x1000], R108 ;  /* 0x0010006c37007844 */ /* 0x0003e20000004200 */
[----:B------:R-:W-:Y:S02]  /*b3f0*/  F2FP.F16.F32.PACK_AB R114, R17, R46 ;  /* 0x0000002e1172723e */ /* 0x000fe400000000ff */
[----:B------:R-:W-:Y:S02]  /*b400*/  F2FP.F16.F32.PACK_AB R115, R19, R18 ;  /* 0x000000121373723e */ /* 0x000fe400000000ff */
[----:B------:R-:W-:Y:S03]  /*b410*/  ISETP.NE.AND P0, PT, R101, RZ, PT ;  /* 0x000000ff6500720c */ /* 0x000fe60003f05270 */
[----:B------:R1:W-:Y:S01]  /*b420*/  STSM.16.MT88.4 [R55+0x1800], R112 ;  /* 0x0018007037007844 */ /* 0x0003e20000004200 */
[----:B------:R-:W-:Y:S01]  /*b430*/  @!PT LDS RZ, [RZ] ;  /* 0x00000000fffff984 */ /* 0x000fe20000000800 */
[----:B------:R-:W-:Y:S01]  /*b440*/  @!PT LDS RZ, [RZ] ;  /* 0x00000000fffff984 */ /* 0x000fe20000000800 */
[----:B------:R-:W-:Y:S01]  /*b450*/  @!PT LDS RZ, [RZ] ;  /* 0x00000000fffff984 */ /* 0x000fe20000000800 */
[----:B------:R-:W-:Y:S01]  /*b460*/  @!PT LDS RZ, [RZ] ;  /* 0x00000000fffff984 */ /* 0x000fe20000000800 */
[----:B------:R2:W-:Y:S07]  /*b470*/  MEMBAR.ALL.CTA ;  /* 0x0000000000007992 */ /* 0x0005ee0000008000 */
[----:B--2---:R-:W2:Y:S02]  /*b480*/  FENCE.VIEW.ASYNC.S ;  /* 0x00000000000073c6 */ /* 0x004ea40000000000 */
[----:B--2---:R-:W-:Y:S06]  /*b490*/  BAR.SYNC.DEFER_BLOCKING 0x1, 0x80 ;  /* 0x0042000000007b1d */ /* 0x004fec0000010000 */
[----:B------:R-:W-:Y:S05]  /*b4a0*/  @!P0 BRA `(.L_x_157) ;  /* 0x00000000002c8947 */ /* 0x000fea0003800000 */
[----:B------:R-:W-:Y:S02]  /*b4b0*/  UIADD3 UR7, UPT, UPT, UR43, 0x1000, URZ ;  /* 0x000010002b077890 */ /* 0x000fe4000fffe0ff */
[----:B------:R-:W-:Y:S02]  /*b4c0*/  UIADD3 UR5, UPT, UPT, UR41, 0x40, URZ ;  /* 0x0000004029057890 */ /* 0x000fe4000fffe0ff */
[----:B------:R-:W-:Y:S02]  /*b4d0*/  UIADD3 UR4, UPT, UPT, UR43, 0x2000, URZ ;  /* 0x000020002b047890 */ /* 0x000fe4000fffe0ff */
[----:B------:R-:W-:Y:S01]  /*b4e0*/  MOV R81, UR7 ;  /* 0x0000000700517c02 */ /* 0x000fe20008000f00 */
[----:B------:R-:W-:Y:S03]  /*b4f0*/  UMOV UR6, UR42 ;  /* 0x0000002a00067c82 */ /* 0x000fe60008000000 */
[----:B------:R-:W-:Y:S11]  /*b500*/  R2UR UR40, R81 ;  /* 0x00000000512872ca */ /* 0x000ff600000e0000 */
[----:B------:R-:W-:Y:S02]  /*b510*/  @!UPT UIADD3 URZ, UPT, UPT, URZ, URZ, URZ ;  /* 0x000000fffffff290 */ /* 0x000fe4000fffe0ff */
[----:B------:R2:W-:Y:S01]  /*b520*/  UTMASTG.2D [UR40], [UR56] ;  /* 0x00000028380073b5 */ /* 0x0005e20008008000 */
[----:B------:R2:W-:Y:S01]  /*b530*/  UTMASTG.2D [UR4], [UR56] ;  /* 0x00000004380073b5 */ /* 0x0005e20008008000 */
[----:B------:R0:W-:Y:S01]  /*b540*/  UTMACMDFLUSH ;  /* 0x00000000000079b7 */ /* 0x0001e20000000000 */
[----:B--2---:R-:W-:Y:S04]  /*b550*/  DEPBAR.LE SB0, 0x1 ;  /* 0x000080400000791a */ /* 0x004fe80000000000 */
.L_x_157:
[----:B------:R-:W-:Y:S05]  /*b560*/  BSYNC.RECONVERGENT B0 ;  /* 0x0000000000007941 */ /* 0x000fea0003800200 */
.L_x_156:
[----:B------:R-:W-:Y:S01]  /*b570*/  UISETP.NE.AND UP1, UPT, UR54, URZ, UPT ;  /* 0x000000ff3600728c */ /* 0x000fe2000bf25270 */
[----:B------:R-:W-:Y:S01]  /*b580*/  BAR.SYNC.DEFER_BLOCKING 0x1, 0x80 ;  /* 0x0042000000007b1d */ /* 0x000fe20000010000 */
[----:B------:R-:W-:Y:S01]  /*b590*/  SHF.L.U32 R0, R91, 0x1f, RZ ;  /* 0x0000001f5b007819 */ /* 0x000fe200000006ff */
[----:B------:R-:W-:Y:S03]  /*b5a0*/  IMAD R102, R95, 0x2, R102 ;  /* 0x000000025f667824 */ /* 0x000fe600078e0266 */
[----:B------:R-:W-:Y:S05]  /*b5b0*/  PLOP3.LUT P0, PT, PT, PT, UP1, 0x80, 0x8 ;  /* 0x000000000008781c */ /* 0x000fea0003f0f018 */
[----:B------:R-:W-:Y:S04]  /*b5c0*/  @UP1 ULEA UR4, UR53, UR43, 0x3 ;  /* 0x0000002b35041291 */ /* 0x000fe8000f8e18ff */
[----:B------:R-:W-:Y:S04]  /*b5d0*/  @UP1 UIADD3 UR4, UPT, UPT, UR4, 0x70, URZ ;  /* 0x0000007004041890 */ /* 0x000fe8000fffe0ff */
[----:B------:R-:W-:Y:S09]  /*b5e0*/  @UP1 UPRMT UR4, UR52, 0x654, UR4 ;  /* 0x0000065434041896 */ /* 0x000ff20008000004 */
[----:B------:R-:W-:Y:S01]  /*b5f0*/  @P0 SYNCS.ARRIVE.TRANS64.RED.A1T0 RZ, [UR4], RZ ;  /* 0x000000ffffff09a7 */ /* 0x000fe20008100404 */
[----:B------:R-:W-:Y:S01]  /*b600*/  @UP1 UIADD3 UR4, UPT, UPT, UR53, 0x1, URZ ;  /* 0x0000000135041890 */ /* 0x000fe2000fffe0ff */
[----:B------:R-:W-:Y:S01]  /*b610*/  BSSY B0, `(.L_x_158) ;  /* 0x0000008000007945 */ /* 0x000fe20003800000 */
[----:B------:R-:W-:Y:S02]  /*b620*/  FSETP.NEU.AND P0, PT, R48, RZ, PT ;  /* 0x000000ff3000720b */ /* 0x000fe40003f0d000 */
[----:B------:R-:W-:Y:S01]  /*b630*/  @UP1 UISETP.NE.AND UP0, UPT, UR4, 0x4, UPT ;  /* 0x000000040400188c */ /* 0x000fe2000bf05270 */
[----:B------:R-:W2:Y:S03]  /*b640*/  SYNCS.PHASECHK.TRANS64.TRYWAIT P1, [UR43+0x58], R0 ;  /* 0x00005800ff0075a7 */ /* 0x000ea6000802112b */
[----:B------:R-:W-:Y:S01]  /*b650*/  @UP1 USEL UR53, UR4, URZ, UP0 ;  /* 0x000000ff04351287 */ /* 0x000fe20008000000 */
[----:B--2---:R-:W-:Y:S11]  /*b660*/  @P1 BRA `(.L_x_159) ;  /* 0x0000000000081947 */ /* 0x004ff60003800000 */
[----:B------:R-:W2:Y:S02]  /*b670*/  SYNCS.PHASECHK.TRANS64.TRYWAIT P1, [UR43+0x58], R0 ;  /* 0x00005800ff0075a7 */ /* 0x000ea4000802112b */
[----:B--2---:R-:W-:Y:S05]  /*b680*/  @!P1 BRA `(.L_x_160) ;  /* 0x0000006000409947 */ /* 0x004fea0003800000 */
.L_x_159:
[----:B------:R-:W-:Y:S05]  /*b690*/  BSYNC B0 ;  /* 0x0000000000007941 */ /* 0x000fea0003800000 */
.L_x_158:
[----:B------:R-:W-:Y:S05]  /*b6a0*/  @P0 WARPSYNC.ALL ;  /* 0x0000000000000948 */ /* 0x000fea0003800000 */
[----:B------:R3:W1:Y:S01]  /*b6b0*/  @P0 LDSM.16.MT88.4 R60, [R92+UR43+0x3000] ;  /* 0x0030002b5c3c083b */ /* 0x0006620008004200 */
[----:B------:R-:W-:Y:S02]  /*b6c0*/  CS2R R38, SRZ ;  /* 0x0000000000267805 */ /* 0x000fe4000001ff00 */
[----:B------:R-:W-:Y:S02]  /*b6d0*/  CS2R R36, SRZ ;  /* 0x0000000000247805 */ /* 0x000fe4000001ff00 */
[----:B------:R-:W-:Y:S01]  /*b6e0*/  CS2R R34, SRZ ;  /* 0x0000000000227805 */ /* 0x000fe2000001ff00 */
[----:B------:R3:W1:Y:S01]  /*b6f0*/  @P0 LDSM.16.MT88.4 R56, [R92+UR43+0x3800] ;  /* 0x0038002b5c38083b */ /* 0x0006620008004200 */
[----:B------:R-:W-:Y:S02]  /*b700*/  CS2R R32, SRZ ;  /* 0x0000000000207805 */ /* 0x000fe4000001ff00 */
[----:B------:R-:W-:Y:S02]  /*b710*/  CS2R R30, SRZ ;  /* 0x00000000001e7805 */ /* 0x000fe4000001ff00 */
[----:B------:R-:W-:Y:S01]  /*b720*/  CS2R R28, SRZ ;  /* 0x00000000001c7805 */ /* 0x000fe2000001ff00 */
[----:B------:R3:W1:Y:S01]  /*b730*/  @P0 LDSM.16.MT88.4 R68, [R102+0x2000] ;  /* 0x002000006644083b */ /* 0x0006620000004200 */
[----:B------:R-:W-:Y:S02]  /*b740*/  CS2R R26, SRZ ;  /* 0x00000000001a7805 */ /* 0x000fe4000001ff00 */
[----:B------:R-:W-:Y:S02]  /*b750*/  CS2R R24, SRZ ;  /* 0x0000000000187805 */ /* 0x000fe4000001ff00 */
[----:B------:R-:W-:Y:S01]  /*b760*/  CS2R R18, SRZ ;  /* 0x0000000000127805 */ /* 0x000fe2000001ff00 */
[----:B------:R3:W1:Y:S01]  /*b770*/  @P0 LDSM.16.MT88.4 R72, [R102+0x2800] ;  /* 0x002800006648083b */ /* 0x0006620000004200 */
[----:B------:R-:W-:Y:S02]  /*b780*/  ISETP.GE.AND P0, PT, R100, 0x1, PT ;  /* 0x000000016400780c */ /* 0x000fe40003f06270 */
[----:B------:R-:W-:Y:S02]  /*b790*/  CS2R R16, SRZ ;  /* 0x0000000000107805 */ /* 0x000fe4000001ff00 */
[----:B------:R-:W-:Y:S02]  /*b7a0*/  CS2R R14, SRZ ;  /* 0x00000000000e7805 */ /* 0x000fe4000001ff00 */
[----:B------:R-:W-:Y:S02]  /*b7b0*/  CS2R R12, SRZ ;  /* 0x00000000000c7805 */ /* 0x000fe4000001ff00 */
[----:B------:R-:W-:Y:S02]  /*b7c0*/  CS2R R10, SRZ ;  /* 0x00000000000a7805 */ /* 0x000fe4000001ff00 */
[----:B------:R-:W-:Y:S02]  /*b7d0*/  CS2R R8, SRZ ;  /* 0x0000000000087805 */ /* 0x000fe4000001ff00 */
[----:B------:R-:W-:Y:S02]  /*b7e0*/  CS2R R6, SRZ ;  /* 0x0000000000067805 */ /* 0x000fe4000001ff00 */
[----:B------:R-:W-:Y:S01]  /*b7f0*/  CS2R R4, SRZ ;  /* 0x0000000000047805 */ /* 0x000fe2000001ff00 */
[----:B------:R-:W-:Y:S06]  /*b800*/  @!P0 BRA `(.L_x_161) ;  /* 0x0000000000c48947 */ /* 0x000fec0003800000 */
[----:B--2---:R-:W-:Y:S05]  /*b810*/  VIADD R3, R54, 0x20 ;  /* 0x0000002036037836 */ /* 0x004fea0000000000 */
[----:B------:R-:W-:Y:S04]  /*b820*/  SHF.R.U32.HI R3, RZ, 0x15, R3 ;  /* 0x00000015ff037819 */ /* 0x000fe80000011603 */
[----:B------:R-:W-:Y:S11]  /*b830*/  LOP3.LUT P0, RZ, R3, 0x3, R80, 0x48, !PT ;  /* 0x0000000303ff7812 */ /* 0x000ff60007804850 */
[----:B------:R-:W-:Y:S02]  /*b840*/  @!UPT UIADD3 URZ, UPT, UPT, URZ, URZ, URZ ;  /* 0x000000fffffff290 */ /* 0x000fe4000fffe0ff */
[----:B------:R-:W-:Y:S05]  /*b850*/  @!P0 BRA `(.L_x_162) ;  /* 0x0000000000408947 */ /* 0x000fea0003800000 */
[----:B------:R-:W2:Y:S01]  /*b860*/  LDCU.64 UR8, c[0x4][0x70] ;  /* 0x01000e00ff0877ac */ /* 0x000ea20008000a00 */
[----:B------:R-:W-:Y:S01]  /*b870*/  MOV R3, 0x0 ;  /* 0x0000000000037802 */ /* 0x000fe20000000f00 */
[----:B------:R-:W-:Y:S02]  /*b880*/  HFMA2 R12, -RZ, RZ, 0, 5.9604644775390625e-08 ;  /* 0x00000001ff0c7431 */ /* 0x000fe400000001ff */
[----:B------:R-:W-:Y:S02]  /*b890*/  IMAD.MOV.U32 R8, RZ, RZ, 0x192 ;  /* 0x00000192ff087424 */ /* 0x000fe400078e00ff */
[----:B------:R-:W-:Y:S01]  /*b8a0*/  IMAD.MOV.U32 R13, RZ, RZ, RZ ;  /* 0x000000ffff0d7224 */ /* 0x000fe200078e00ff */
[----:B------:R-:W5:Y:S01]  /*b8b0*/  LDCU.64 UR6, c[0x4][0x78] ;  /* 0x01000f00ff0677ac */ /* 0x000f620008000a00 */
[----:B------:R-:W1:Y:S01]  /*b8c0*/  LDC.64 R2, c[0x4][R3] ;  /* 0x0100000003027b82 */ /* 0x000e620000000a00 */
[----:B------:R-:W3:Y:S01]  /*b8d0*/  LDCU.64 UR4, c[0x4][0x10] ;  /* 0x01000200ff0477ac */ /* 0x000ee20008000a00 */
[----:B--2---:R-:W-:Y:S01]  /*b8e0*/  MOV R5, UR9 ;  /* 0x0000000900057c02 */ /* 0x004fe20008000f00 */
[----:B------:R-:W-:Y:S01]  /*b8f0*/  IMAD.U32 R4, RZ, RZ, UR8 ;  /* 0x00000008ff047e24 */ /* 0x000fe2000f8e00ff */
[----:B-----5:R-:W-:Y:S01]  /*b900*/  MOV R7, UR7 ;  /* 0x0000000700077c02 */ /* 0x020fe20008000f00 */
[----:B------:R-:W-:Y:S01]  /*b910*/  IMAD.U32 R6, RZ, RZ, UR6 ;  /* 0x00000006ff067e24 */ /* 0x000fe2000f8e00ff */
[----:B---3--:R-:W-:Y:S01]  /*b920*/  MOV R11, UR5 ;  /* 0x00000005000b7c02 */ /* 0x008fe20008000f00 */
[----:B------:R-:W-:Y:S02]  /*b930*/  IMAD.U32 R10, RZ, RZ, UR4 ;  /* 0x00000004ff0a7e24 */ /* 0x000fe4000f8e00ff */
[----:B------:R-:W-:Y:S07]  /*b940*/  LEPC R20, `(.L_x_162) ;  /* 0x000000001014794e */ /* 0x000fee0000000000 */
[----:B-1--4-:R-:W-:Y:S05]  /*b950*/  CALL.ABS.NOINC R2 ;  /* 0x0000000002007343 */ /* 0x012fea0003c00000 */
.L_x_162:
[----:B------:R-:W-:Y:S05]  /*b960*/  WARPSYNC.ALL ;  /* 0x0000000000007948 */ /* 0x000fea0003800000 */
[C---:B------:R-:W-:Y:S01]  /*b970*/  R2UR UR4, R54.reuse ;  /* 0x00000000360472ca */ /* 0x040fe200000e0000 */
[----:B------:R-:W-:Y:S05]  /*b980*/  VIADD R3, R54, 0x100020 ;  /* 0x0010002036037836 */ /* 0x000fea0000000000 */
[----:B------:R-:W-:Y:S04]  /*b990*/  SHF.R.U32.HI R3, RZ, 0x15, R3 ;  /* 0x00000015ff037819 */ /* 0x000fe80000011603 */
[----:B------:R-:W-:Y:S03]  /*b9a0*/  LOP3.LUT P0, RZ, R3, 0x3, R80, 0x48, !PT ;  /* 0x0000000303ff7812 */ /* 0x000fe60007804850 */
[----:B------:R-:W2:Y:S10]  /*b9b0*/  LDTM.16dp256bit.x4 R24, tmem[UR4+0x20] ;  /* 0x00002004001879ee */ /* 0x000eb40008120000 */
[----:B--2---:R-:W-:Y:S05]  /*b9c0*/  @!P0 BRA `(.L_x_163) ;  /* 0x0000000000408947 */ /* 0x004fea0003800000 */
        /* <DEDUP_REMOVED lines=16> */
.L_x_163:
[----:B------:R-:W-:Y:S05]  /*bad0*/  WARPSYNC.ALL ;  /* 0x0000000000007948 */ /* 0x000fea0003800000 */
[----:B------:R-:W-:Y:S11]  /*bae0*/  R2UR UR4, R54 ;  /* 0x00000000360472ca */ /* 0x000ff600000e0000 */
[----:B------:R-:W-:Y:S02]  /*baf0*/  @!UPT UIADD3 URZ, UPT, UPT, URZ, URZ, URZ ;  /* 0x000000fffffff290 */ /* 0x000fe4000fffe0ff */
[----:B------:R-:W2:Y:S02]  /*bb00*/  LDTM.16dp256bit.x4 R4, tmem[UR4+0x100020] ;  /* 0x10002004000479ee */ /* 0x000ea40008120000 */
[----:B--2---:R-:W-:Y:S01]  /*bb10*/  NOP ;  /* 0x0000000000007918 */ /* 0x004fe20000000000 */
.L_x_161:
[--C-:B-1----:R-:W-:Y:S01]  /*bb20*/  HADD2.F32 R49, -RZ, R60.reuse.H0_H0 ;  /* 0x2000003cff317230 */ /* 0x102fe20000004100 */
[----:B------:R-:W-:Y:S05]  /*bb30*/  WARPSYNC.ALL ;  /* 0x0000000000007948 */ /* 0x000fea0003800000 */
[-C--:B--2---:R-:W-:Y:S01]  /*bb40*/  FMUL R0, R24, R47.reuse ;  /* 0x0000002f18007220 */ /* 0x084fe20000400000 */
        /* <DEDUP_REMOVED lines=25> */
[--C-:B------:R-:W-:Y:S02]  /*bce0*/  HADD2.F32 R49, -RZ, R56.reuse.H0_H0 ;  /* 0x20000038ff317230 */ /* 0x100fe40000004100 */
[-C--:B------:R-:W-:Y:S01]  /*bcf0*/  FMUL R7, R30, R47.reuse ;  /* 0x0000002f1e077220 */ /* 0x080fe20000400000 */
[----:B------:R-:W-:Y:S01]  /*bd00*/  FMUL R8, R31, R47 ;  /* 0x0000002f1f087220 */ /* 0x000fe20000400000 */
[----:B------:R-:W-:Y:S01]  /*bd10*/  HADD2.F32 R52, -RZ, R69.H1_H1 ;  /* 0x30000045ff347230 */ /* 0x000fe20000004100 */
        /* <DEDUP_REMOVED lines=96> */
[----:B------:R-:W-:Y:S01]  /*c320*/  UIADD3 UR8, UPT, UPT, UR43, 0x3000, URZ ;  /* 0x000030002b087890 */ /* 0x000fe2000fffe0ff */
[----:B------:R-:W-:Y:S01]  /*c330*/  UMOV UR9, UR41 ;  /* 0x0000002900097c82 */ /* 0x000fe20008000000 */
[----:B------:R-:W-:Y:S02]  /*c340*/  UIADD3 UR5, UPT, UPT, UR41, 0x40, URZ ;  /* 0x0000004029057890 */ /* 0x000fe4000fffe0ff */
[----:B------:R-:W-:Y:S01]  /*c350*/  UIADD3 UR4, UPT, UPT, UR43, 0x4000, URZ ;  /* 0x000040002b047890 */ /* 0x000fe2000fffe0ff */
[----:B------:R-:W-:Y:S04]  /*c360*/  UMOV UR6, UR10 ;  /* 0x0000000a00067c82 */ /* 0x000fe80008000000 */
[----:B------:R2:W-:Y:S04]  /*c370*/  UTMASTG.2D [UR8], [UR56] ;  /* 0x00000008380073b5 */ /* 0x0005e80008008000 */
[----:B------:R2:W-:Y:S01]  /*c380*/  UTMASTG.2D [UR4], [UR56] ;  /* 0x00000004380073b5 */ /* 0x0005e20008008000 */
[----:B------:R0:W-:Y:S01]  /*c390*/  UTMACMDFLUSH ;  /* 0x00000000000079b7 */ /* 0x0001e20000000000 */
[----:B--2---:R-:W-:Y:S04]  /*c3a0*/  DEPBAR.LE SB0, 0x1 ;  /* 0x000080400000791a */ /* 0x004fe80000000000 */
.L_x_165:
[----:B------:R-:W-:Y:S05]  /*c3b0*/  BSYNC.RECONVERGENT B0 ;  /* 0x0000000000007941 */ /* 0x000fea0003800200 */
.L_x_164:
[----:B------:R-:W-:Y:S01]  /*c3c0*/  BAR.SYNC.DEFER_BLOCKING 0x1, 0x80 ;  /* 0x0042000000007b1d */ /* 0x000fe20000010000 */
[----:B------:R-:W-:Y:S01]  /*c3d0*/  ULEA UR4, UR53, UR43, 0x3 ;  /* 0x0000002b35047291 */ /* 0x000fe2000f8e18ff */
[----:B------:R-:W-:Y:S01]  /*c3e0*/  SHF.L.U32 R3, R91, 0x1f, RZ ;  /* 0x0000001f5b037819 */ /* 0x000fe200000006ff */
[----:B------:R-:W-:Y:S01]  /*c3f0*/  UIADD3 UR40, UPT, UPT, UR53, 0x1, URZ ;  /* 0x0000000135287890 */ /* 0x000fe2000fffe0ff */
[----:B------:R-:W-:Y:S01]  /*c400*/  FSETP.NEU.AND P0, PT, R48, RZ, PT ;  /* 0x000000ff3000720b */ /* 0x000fe20003f0d000 */
[----:B------:R-:W-:Y:S04]  /*c410*/  UIADD3 UR4, UPT, UPT, UR4, 0x70, URZ ;  /* 0x0000007004047890 */ /* 0x000fe8000fffe0ff */
[----:B------:R-:W-:Y:S09]  /*c420*/  UPRMT UR4, UR52, 0x654, UR4 ;  /* 0x0000065434047896 */ /* 0x000ff20008000004 */
[----:B------:R-:W-:Y:S01]  /*c430*/  SYNCS.ARRIVE.TRANS64.RED.A1T0 RZ, [UR4], RZ ;  /* 0x000000ffffff79a7 */ /* 0x000fe20008100404 */
[----:B------:R-:W-:Y:S01]  /*c440*/  BSSY B0, `(.L_x_166) ;  /* 0x0000005000007945 */ /* 0x000fe20003800000 */
[----:B------:R-:W2:Y:S03]  /*c450*/  SYNCS.PHASECHK.TRANS64.TRYWAIT P1, [UR43+0x60], R3 ;  /* 0x00006003ff0075a7 */ /* 0x000ea6000802112b */
[----:B--2---:R-:W-:Y:S05]  /*c460*/  @P1 BRA `(.L_x_167) ;  /* 0x0000000000081947 */ /* 0x004fea0003800000 */
[----:B------:R-:W2:Y:S02]  /*c470*/  SYNCS.PHASECHK.TRANS64.TRYWAIT P1, [UR43+0x60], R3 ;  /* 0x00006003ff0075a7 */ /* 0x000ea4000802112b */
[----:B--2---:R-:W-:Y:S05]  /*c480*/  @!P1 BRA `(.L_x_168) ;  /* 0x0000005000d89947 */ /* 0x004fea0003800000 */
.L_x_167:
[----:B------:R-:W-:Y:S05]  /*c490*/  BSYNC B0 ;  /* 0x0000000000007941 */ /* 0x000fea0003800000 */
.L_x_166:
        /* <DEDUP_REMOVED lines=44> */
.L_x_170:
        /* <DEDUP_REMOVED lines=23> */
.L_x_171:
[----:B------:R-:W-:Y:S05]  /*c8d0*/  WARPSYNC.ALL ;  /* 0x0000000000007948 */ /* 0x000fea0003800000 */
[----:B------:R-:W-:Y:S11]  /*c8e0*/  R2UR UR4, R54 ;  /* 0x00000000360472ca */ /* 0x000ff600000e0000 */
[----:B------:R-:W-:Y:S02]  /*c8f0*/  @!UPT UIADD3 URZ, UPT, UPT, URZ, URZ, URZ ;  /* 0x000000fffffff290 */ /* 0x000fe4000fffe0ff */
[----:B------:R-:W2:Y:S02]  /*c900*/  LDTM.16dp256bit.x4 R4, tmem[UR4+0x100040] ;  /* 0x10004004000479ee */ /* 0x000ea40008120000 */
[----:B--2---:R-:W-:Y:S01]  /*c910*/  NOP ;  /* 0x0000000000007918 */ /* 0x004fe20000000000 */
.L_x_169:
        /* <DEDUP_REMOVED lines=137> */
.L_x_173:
[----:B------:R-:W-:Y:S05]  /*d1b0*/  BSYNC.RECONVERGENT B0 ;  /* 0x0000000000007941 */ /* 0x000fea0003800200 */
.L_x_172:
[----:B------:R-:W-:Y:S01]  /*d1c0*/  UISETP.NE.AND UP0, UPT, UR40, 0x4, UPT ;  /* 0x000000042800788c */ /* 0x000fe2000bf05270 */
[----:B------:R-:W-:Y:S01]  /*d1d0*/  BAR.SYNC.DEFER_BLOCKING 0x1, 0x80 ;  /* 0x0042000000007b1d */ /* 0x000fe20000010000 */
[----:B------:R-:W-:Y:S02]  /*d1e0*/  SHF.L.U32 R3, R91, 0x1f, RZ ;  /* 0x0000001f5b037819 */ /* 0x000fe400000006ff */
[----:B------:R-:W-:Y:S01]  /*d1f0*/  USEL UR5, UR40, URZ, UP0 ;  /* 0x000000ff28057287 */ /* 0x000fe20008000000 */
[----:B------:R-:W-:Y:S03]  /*d200*/  FSETP.NEU.AND P0, PT, R48, RZ, PT ;  /* 0x000000ff3000720b */ /* 0x000fe60003f0d000 */
[----:B------:R-:W-:Y:S02]  /*d210*/  ULEA UR4, UR5, UR43, 0x3 ;  /* 0x0000002b05047291 */ /* 0x000fe4000f8e18ff */
[----:B------:R-:W-:Y:S02]  /*d220*/  UIADD3 UR5, UPT, UPT, UR5, 0x1, URZ ;  /* 0x0000000105057890 */ /* 0x000fe4000fffe0ff */
[----:B------:R-:W-:Y:S02]  /*d230*/  UIADD3 UR4, UPT, UPT, UR4, 0x70, URZ ;  /* 0x0000007004047890 */ /* 0x000fe4000fffe0ff */
[----:B------:R-:W-:Y:S02]  /*d240*/  UISETP.NE.AND UP0, UPT, UR5, 0x4, UPT ;  /* 0x000000040500788c */ /* 0x000fe4000bf05270 */
[----:B------:R-:W-:Y:S02]  /*d250*/  UPRMT UR4, UR52, 0x654, UR4 ;  /* 0x0000065434047896 */ /* 0x000fe40008000004 */
[----:B------:R-:W-:Y:S07]  /*d260*/  USEL UR53, UR5, URZ, UP0 ;  /* 0x000000ff05357287 */ /* 0x000fee0008000000 */
[----:B------:R-:W-:Y:S01]  /*d270*/  SYNCS.ARRIVE.TRANS64.RED.A1T0 RZ, [UR4], RZ ;  /* 0x000000ffffff79a7 */ /* 0x000fe20008100404 */
[----:B------:R-:W-:Y:S01]  /*d280*/  BSSY B0, `(.L_x_174) ;  /* 0x0000005000007945 */ /* 0x000fe20003800000 */
[----:B------:R-:W2:Y:S03]  /*d290*/  SYNCS.PHASECHK.TRANS64.TRYWAIT P1, [UR43+0x68], R3 ;  /* 0x00006803ff0075a7 */ /* 0x000ea6000802112b */
[----:B--2---:R-:W-:Y:S05]  /*d2a0*/  @P1 BRA `(.L_x_175) ;  /* 0x0000000000081947 */ /* 0x004fea0003800000 */
[----:B------:R-:W2:Y:S02]  /*d2b0*/  SYNCS.PHASECHK.TRANS64.TRYWAIT P1, [UR43+0x68], R3 ;  /* 0x00006803ff0075a7 */ /* 0x000ea4000802112b */
[----:B--2---:R-:W-:Y:S05]  /*d2c0*/  @!P1 BRA `(.L_x_176) ;  /* 0x0000004400609947 */ /* 0x004fea0003800000 */
.L_x_175:
[----:B------:R-:W-:Y:S05]  /*d2d0*/  BSYNC B0 ;  /* 0x0000000000007941 */ /* 0x000fea0003800000 */
.L_x_174:
        /* <DEDUP_REMOVED lines=44> */
.L_x_178:
        /* <DEDUP_REMOVED lines=23> */
.L_x_179:
[----:B------:R-:W-:Y:S05]  /*d710*/  WARPSYNC.ALL ;  /* 0x0000000000007948 */ /* 0x000fea0003800000 */
[----:B------:R-:W-:Y:S11]  /*d720*/  R2UR UR4, R54 ;  /* 0x00000000360472ca */ /* 0x000ff600000e0000 */
[----:B------:R-:W-:Y:S02]  /*d730*/  @!UPT UIADD3 URZ, UPT, UPT, URZ, URZ, URZ ;  /* 0x000000fffffff290 */ /* 0x000fe4000fffe0ff */
[----:B------:R-:W2:Y:S02]  /*d740*/  LDTM.16dp256bit.x4 R4, tmem[UR4+0x100060] ;  /* 0x10006004000479ee */ /* 0x000ea40008120000 */
[----:B--2---:R-:W-:Y:S01]  /*d750*/  NOP ;  /* 0x0000000000007918 */ /* 0x004fe20000000000 */
.L_x_177:
[--C-:B-1----:R-:W-:Y:S01]  /*d760*/  HADD2.F32 R41, -RZ, R60.reuse.H0_H0 ;  /* 0x2000003cff297230 */ /* 0x102fe20000004100 */
[----:B------:R-:W-:Y:S01]  /*d770*/  ISETP.GE.AND P0, PT, R100, 0x1, PT ;  /* 0x000000016400780c */ /* 0x000fe20003f06270 */
[-C--:B--2---:R-:W-:Y:S01]  /*d780*/  FMUL R0, R24, R47.reuse ;  /* 0x0000002f18007220 */ /* 0x084fe20000400000 */
[----:B------:R-:W1:Y:S01]  /*d790*/  S2R R100, SR_CgaCtaId ;  /* 0x0000000000647919 */ /* 0x000e620000008800 */
[----:B------:R-:W-:Y:S02]  /*d7a0*/  HADD2.F32 R43, -RZ, R60.H1_H1 ;  /* 0x3000003cff2b7230 */ /* 0x000fe40000004100 */
[----:B------:R-:W-:Y:S01]  /*d7b0*/  FMUL R2, R25, R47 ;  /* 0x0000002f19027220 */ /* 0x000fe20000400000 */
[--C-:B------:R-:W-:Y:S02]  /*d7c0*/  HADD2.F32 R40, -RZ, R61.reuse.H0_H0 ;  /* 0x2000003dff287230 */ /* 0x100fe40000004100 */
[----:B------:R-:W-:Y:S01]  /*d7d0*/  FFMA R0, R48, R41, R0 ;  /* 0x0000002930007223 */ /* 0x000fe20000000000 */
[----:B------:R-:W-:Y:S01]  /*d7e0*/  FMUL R3, R26, R47 ;  /* 0x0000002f1a037220 */ /* 0x000fe20000400000 */
[----:B------:R-:W-:Y:S02]  /*d7f0*/  HADD2.F32 R45, -RZ, R61.H1_H1 ;  /* 0x3000003dff2d7230 */ /* 0x000fe40000004100 */
[C---:B------:R-:W-:Y:S01]  /*d800*/  FFMA R2, R48.reuse, R43, R2 ;  /* 0x0000002b30027223 */ /* 0x040fe20000000002 */
[----:B------:R-:W-:Y:S01]  /*d810*/  FMUL R20, R27, R47 ;  /* 0x0000002f1b147220 */ /* 0x000fe20000400000 */
[--C-:B------:R-:W-:Y:S02]  /*d820*/  HADD2.F32 R42, -RZ, R62.reuse.H0_H0 ;  /* 0x2000003eff2a7230 */ /* 0x100fe40000004100 */
[----:B------:R-:W-:Y:S01]  /*d830*/  FFMA R3, R48, R40, R3 ;  /* 0x0000002830037223 */ /* 0x000fe20000000003 */
[----:B------:R-:W-:Y:S05]  /*d840*/  @P0 WARPSYNC.ALL ;  /* 0x0000000000000948 */ /* 0x000fea0003800000 */
[----:B------:R-:W-:Y:S01]  /*d850*/  @P0 NOP ;  /* 0x0000000000000918 */ /* 0x000fe20000000000 */
[----:B------:R-:W-:Y:S01]  /*d860*/  F2FP.F16.F32.PACK_AB R104, R2, R0 ;  /* 0x000000000268723e */ /* 0x000fe200000000ff */
[----:B------:R-:W-:Y:S01]  /*d870*/  FFMA R20, R48, R45, R20 ;  /* 0x0000002d30147223 */ /* 0x000fe20000000014 */
[----:B------:R-:W-:Y:S01]  /*d880*/  @P0 IADD3 R97, PT, PT, R97, 0x140, RZ ;  /* 0x0000014061610810 */ /* 0x000fe20007ffe0ff */
[-C--:B------:R-:W-:Y:S01]  /*d890*/  FMUL R21, R28, R47.reuse ;  /* 0x0000002f1c157220 */ /* 0x080fe20000400000 */
[----:B------:R-:W-:Y:S02]  /*d8a0*/  HADD2.F32 R49, -RZ, R62.H1_H1 ;  /* 0x3000003eff317230 */ /* 0x000fe40000004100 */
[----:B------:R-:W-:Y:S01]  /*d8b0*/  FMUL R22, R29, R47 ;  /* 0x0000002f1d167220 */ /* 0x000fe20000400000 */
[--C-:B------:R-:W-:Y:S01]  /*d8c0*/  HADD2.F32 R44, -RZ, R63.reuse.H0_H0 ;  /* 0x2000003fff2c7230 */ /* 0x100fe20000004100 */
[----:B------:R-:W-:Y:S01]  /*d8d0*/  F2FP.F16.F32.PACK_AB R105, R20, R3 ;  /* 0x000000031469723e */ /* 0x000fe200000000ff */
[C---:B------:R-:W-:Y:S01]  /*d8e0*/  FFMA R21, R48.reuse, R42, R21 ;  /* 0x0000002a30157223 */ /* 0x040fe20000000015 */
[----:B------:R-:W-:Y:S01]  /*d8f0*/  FFMA R22, R48, R49, R22 ;  /* 0x0000003130167223 */ /* 0x000fe20000000016 */
[-C--:B------:R-:W-:Y:S01]  /*d900*/  FMUL R23, R30, R47.reuse ;  /* 0x0000002f1e177220 */ /* 0x080fe20000400000 */
[----:B------:R-:W-:Y:S02]  /*d910*/  HADD2.F32 R51, -RZ, R63.H1_H1 ;  /* 0x3000003fff337230 */ /* 0x000fe40000004100 */
[----:B------:R-:W-:Y:S01]  /*d920*/  FMUL R24, R31, R47 ;  /* 0x0000002f1f187220 */ /* 0x000fe20000400000 */
[--C-:B------:R-:W-:Y:S01]  /*d930*/  HADD2.F32 R46, -RZ, R56.reuse.H0_H0 ;  /* 0x20000038ff2e7230 */ /* 0x100fe20000004100 */
[----:B------:R-:W-:Y:S01]  /*d940*/  F2FP.F16.F32.PACK_AB R106, R22, R21 ;  /* 0x00000015166a723e */ /* 0x000fe200000000ff */
[----:B------:R-:W-:Y:S01]  /*d950*/  FFMA R23, R48, R44, R23 ;  /* 0x0000002c30177223 */ /* 0x000fe20000000017 */
[----:B-1----:R-:W-:Y:S01]  /*d960*/  @P0 PRMT R100, R100, 0x654, R97 ;  /* 0x0000065464640816 */ /* 0x002fe20000000061 */
[----:B------:R-:W-:Y:S01]  /*d970*/  FFMA R24, R48, R51, R24 ;  /* 0x0000003330187223 */ /* 0x000fe20000000018 */
[----:B------:R-:W-:Y:S01]  /*d980*/  FMUL R25, R32, R47 ;  /* 0x0000002f20197220 */ /* 0x000fe20000400000 */
[----:B------:R-:W-:Y:S01]  /*d990*/  HADD2.F32 R53, -RZ, R56.H1_H1 ;  /* 0x30000038ff357230 */ /* 0x000fe20000004100 */
[----:B------:R1:W-:Y:S06]  /*d9a0*/  @P0 SYNCS.ARRIVE.TRANS64.RED.A1T0 RZ, [R100+URZ], RZ ;  /* 0x000000ff64ff09a7 */ /* 0x0003ec00081004ff */
[----:B------:R-:W-:Y:S05]  /*d9b0*/  WARPSYNC.ALL ;  /* 0x0000000000007948 */ /* 0x000fea0003800000 */
[----:B------:R-:W-:Y:S01]  /*d9c0*/  F2FP.F16.F32.PACK_AB R107, R24, R23 ;  /* 0x00000017186b723e */ /* 0x000fe200000000ff */
[----:B------:R-:W-:Y:S01]  /*d9d0*/  FFMA R25, R48, R46, R25 ;  /* 0x0000002e30197223 */ /* 0x000fe20000000019 */
[-C--:B------:R-:W-:Y:S01]  /*d9e0*/  FMUL R26, R33, R47.reuse ;  /* 0x0000002f211a7220 */ /* 0x080fe20000400000 */
[--C-:B------:R-:W-:Y:S02]  /*d9f0*/  HADD2.F32 R50, -RZ, R57.reuse.H0_H0 ;  /* 0x20000039ff327230 */ /* 0x100fe40000004100 */
[----:B------:R-:W-:Y:S01]  /*da00*/  FMUL R27, R34, R47 ;  /* 0x0000002f221b7220 */ /* 0x000fe20000400000 */
[----:B------:R-:W-:Y:S01]  /*da10*/  HADD2.F32 R55, -RZ, R57.H1_H1 ;  /* 0x30000039ff377230 */ /* 0x000fe20000004100 */
[----:B------:R2:W-:Y:S01]  /*da20*/  STSM.16.MT88.4 [R86+0x7000], R104 ;  /* 0x0070006856007844 */ /* 0x0005e20000004200 */
[C---:B------:R-:W-:Y:S01]  /*da30*/  FFMA R26, R48.reuse, R53, R26 ;  /* 0x00000035301a7223 */ /* 0x040fe2000000001a */
[----:B------:R-:W-:Y:S01]  /*da40*/  FFMA R27, R48, R50, R27 ;  /* 0x00000032301b7223 */ /* 0x000fe2000000001b */
[----:B------:R-:W-:Y:S01]  /*da50*/  FMUL R28, R35, R47 ;  /* 0x0000002f231c7220 */ /* 0x000fe20000400000 */
[----:B------:R-:W-:-:S02]  /*da60*/  HADD2.F32 R52, -RZ, R58.H0_H0 ;  /* 0x2000003aff347230 */ /* 0x000fc40000004100 */
[----:B------:R-:W-:Y:S01]  /*da70*/  FMUL R29, R36, R47 ;  /* 0x0000002f241d7220 */ /* 0x000fe20000400000 */
[----:B------:R-:W-:Y:S01]  /*da80*/  HADD2.F32 R57, -RZ, R58.H1_H1 ;  /* 0x3000003aff397230 */ /* 0x000fe20000004100 */
[----:B------:R-:W-:Y:S01]  /*da90*/  F2FP.F16.F32.PACK_AB R108, R26, R25 ;  /* 0x000000191a6c723e */ /* 0x000fe200000000ff */
[C---:B------:R-:W-:Y:S01]  /*daa0*/  FFMA R28, R48.reuse, R55, R28 ;  /* 0x00000037301c7223 */ /* 0x040fe2000000001c */
[----:B------:R-:W-:Y:S01]  /*dab0*/  FFMA R29, R48, R52, R29 ;  /* 0x00000034301d7223 */ /* 0x000fe2000000001d */
[-C--:B------:R-:W-:Y:S01]  /*dac0*/  FMUL R30, R37, R47.reuse ;  /* 0x0000002f251e7220 */ /* 0x080fe20000400000 */
[--C-:B------:R-:W-:Y:S02]  /*dad0*/  HADD2.F32 R54, -RZ, R59.reuse.H0_H0 ;  /* 0x2000003bff367230 */ /* 0x100fe40000004100 */
[----:B------:R-:W-:Y:S01]  /*dae0*/  FMUL R31, R38, R47 ;  /* 0x0000002f261f7220 */ /* 0x000fe20000400000 */
[----:B------:R-:W-:Y:S01]  /*daf0*/  HADD2.F32 R59, -RZ, R59.H1_H1 ;  /* 0x3000003bff3b7230 */ /* 0x000fe20000004100 */
[----:B------:R-:W-:Y:S01]  /*db00*/  F2FP.F16.F32.PACK_AB R109, R28, R27 ;  /* 0x0000001b1c6d723e */ /* 0x000fe200000000ff */
        /* <DEDUP_REMOVED lines=15> */
[C---:B------:R-:W-:Y:S01]  /*dc00*/  FFMA R6, R48.reuse, R63, R6 ;  /* 0x0000003f30067223 */ /* 0x040fe20000000006 */
[-C--:B------:R-:W-:Y:S01]  /*dc10*/  FMUL R7, R7, R47.reuse ;  /* 0x0000002f07077220 */ /* 0x080fe20000400000 */
[--C-:B------:R-:W-:Y:S01]  /*dc20*/  HADD2.F32 R65, -RZ, R70.reuse.H0_H0 ;  /* 0x20000046ff417230 */ /* 0x100fe20000004100 */
[----:B------:R2:W-:Y:S01]  /*dc30*/  STSM.16.MT88.4 [R86+0x7800], R108 ;  /* 0x0078006c56007844 */ /* 0x0005e20000004200 */
[----:B------:R-:W-:Y:S01]  /*dc40*/  F2FP.F16.F32.PACK_AB R112, R5, R4 ;  /* 0x000000040570723e */ /* 0x000fe200000000ff */
[----:B------:R-:W-:Y:S01]  /*dc50*/  FFMA R7, R48, R58, R7 ;  /* 0x0000003a30077223 */ /* 0x000fe20000000007 */
[----:B------:R-:W-:Y:S01]  /*dc60*/  FMUL R8, R8, R47 ;  /* 0x0000002f08087220 */ /* 0x000fe20000400000 */
[----:B------:R-:W-:-:S02]  /*dc70*/  HADD2.F32 R60, -RZ, R70.H1_H1 ;  /* 0x30000046ff3c7230 */ /* 0x000fc40000004100 */
[----:B------:R-:W-:Y:S01]  /*dc80*/  FMUL R9, R9, R47 ;  /* 0x0000002f09097220 */ /* 0x000fe20000400000 */
[--C-:B------:R-:W-:Y:S01]  /*dc90*/  HADD2.F32 R67, -RZ, R71.reuse.H0_H0 ;  /* 0x20000047ff437230 */ /* 0x100fe20000004100 */
[----:B------:R-:W-:Y:S01]  /*dca0*/  F2FP.F16.F32.PACK_AB R113, R7, R6 ;  /* 0x000000060771723e */ /* 0x000fe200000000ff */
[C---:B------:R-:W-:Y:S01]  /*dcb0*/  FFMA R8, R48.reuse, R65, R8 ;  /* 0x0000004130087223 */ /* 0x040fe20000000008 */
[----:B------:R-:W-:Y:S01]  /*dcc0*/  FFMA R9, R48, R60, R9 ;  /* 0x0000003c30097223 */ /* 0x000fe20000000009 */
[-C--:B------:R-:W-:Y:S01]  /*dcd0*/  FMUL R10, R10, R47.reuse ;  /* 0x0000002f0a0a7220 */ /* 0x080fe20000400000 */
[----:B------:R-:W-:Y:S02]  /*dce0*/  HADD2.F32 R62, -RZ, R71.H1_H1 ;  /* 0x30000047ff3e7230 */ /* 0x000fe40000004100 */
[-C--:B------:R-:W-:Y:S01]  /*dcf0*/  FMUL R11, R11, R47.reuse ;  /* 0x0000002f0b0b7220 */ /* 0x080fe20000400000 */
[--C-:B------:R-:W-:Y:S02]  /*dd00*/  HADD2.F32 R41, -RZ, R72.reuse.H0_H0 ;  /* 0x20000048ff297230 */ /* 0x100fe40000004100 */
[----:B------:R-:W-:Y:S01]  /*dd10*/  FMUL R12, R12, R47 ;  /* 0x0000002f0c0c7220 */ /* 0x000fe20000400000 */
[----:B------:R-:W-:-:S02]  /*dd20*/  HADD2.F32 R64, -RZ, R72.H1_H1 ;  /* 0x30000048ff407230 */ /* 0x000fc40000004100 */
[----:B------:R-:W-:Y:S01]  /*dd30*/  FMUL R13, R13, R47 ;  /* 0x0000002f0d0d7220 */ /* 0x000fe20000400000 */
[--C-:B------:R-:W-:Y:S02]  /*dd40*/  HADD2.F32 R43, -RZ, R73.reuse.H0_H0 ;  /* 0x20000049ff2b7230 */ /* 0x100fe40000004100 */
[----:B------:R-:W-:Y:S01]  /*dd50*/  FFMA R10, R48, R67, R10 ;  /* 0x00000043300a7223 */ /* 0x000fe2000000000a */
[-C--:B------:R-:W-:Y:S01]  /*dd60*/  FMUL R14, R14, R47.reuse ;  /* 0x0000002f0e0e7220 */ /* 0x080fe20000400000 */
[----:B------:R-:W-:Y:S02]  /*dd70*/  HADD2.F32 R66, -RZ, R73.H1_H1 ;  /* 0x30000049ff427230 */ /* 0x000fe40000004100 */
[C---:B------:R-:W-:Y:S01]  /*dd80*/  FFMA R11, R48.reuse, R62, R11 ;  /* 0x0000003e300b7223 */ /* 0x040fe2000000000b */
[----:B------:R-:W-:Y:S01]  /*dd90*/  FMUL R15, R15, R47 ;  /* 0x0000002f0f0f7220 */ /* 0x000fe20000400000 */
[--C-:B------:R-:W-:Y:S02]  /*dda0*/  HADD2.F32 R69, -RZ, R74.reuse.H0_H0 ;  /* 0x2000004aff457230 */ /* 0x100fe40000004100 */
[----:B------:R-:W-:Y:S01]  /*ddb0*/  FFMA R12, R48, R41, R12 ;  /* 0x00000029300c7223 */ /* 0x000fe2000000000c */
[----:B------:R-:W-:Y:S01]  /*ddc0*/  FMUL R16, R16, R47 ;  /* 0x0000002f10107220 */ /* 0x000fe20000400000 */
[----:B------:R-:W-:-:S02]  /*ddd0*/  HADD2.F32 R68, -RZ, R74.H1_H1 ;  /* 0x3000004aff447230 */ /* 0x000fc40000004100 */
[C---:B------:R-:W-:Y:S01]  /*dde0*/  FFMA R13, R48.reuse, R64, R13 ;  /* 0x00000040300d7223 */ /* 0x040fe2000000000d */
[----:B------:R-:W-:Y:S01]  /*ddf0*/  FMUL R17, R17, R47 ;  /* 0x0000002f11117220 */ /* 0x000fe20000400000 */
[--C-:B------:R-:W-:Y:S02]  /*de00*/  HADD2.F32 R71, -RZ, R75.reuse.H0_H0 ;  /* 0x2000004bff477230 */ /* 0x100fe40000004100 */
[----:B------:R-:W-:Y:S01]  /*de10*/  FFMA R14, R48, R43, R14 ;  /* 0x0000002b300e7223 */ /* 0x000fe2000000000e */
[-C--:B------:R-:W-:Y:S01]  /*de20*/  FMUL R18, R18, R47.reuse ;  /* 0x0000002f12127220 */ /* 0x080fe20000400000 */
[----:B------:R-:W-:Y:S02]  /*de30*/  HADD2.F32 R70, -RZ, R75.H1_H1 ;  /* 0x3000004bff467230 */ /* 0x000fe40000004100 */
[C---:B------:R-:W-:Y:S01]  /*de40*/  FFMA R15, R48.reuse, R66, R15 ;  /* 0x00000042300f7223 */ /* 0x040fe2000000000f */
[----:B------:R-:W-:Y:S01]  /*de50*/  FMUL R19, R19, R47 ;  /* 0x0000002f13137220 */ /* 0x000fe20000400000 */
[C---:B------:R-:W-:Y:S01]  /*de60*/  FFMA R16, R48.reuse, R69, R16 ;  /* 0x0000004530107223 */ /* 0x040fe20000000010 */
[C---:B------:R-:W-:Y:S01]  /*de70*/  FFMA R17, R48.reuse, R68, R17 ;  /* 0x0000004430117223 */ /* 0x040fe20000000011 */
[C---:B------:R-:W-:Y:S01]  /*de80*/  FFMA R18, R48.reuse, R71, R18 ;  /* 0x0000004730127223 */ /* 0x040fe20000000012 */
[----:B------:R-:W-:Y:S01]  /*de90*/  FFMA R19, R48, R70, R19 ;  /* 0x0000004630137223 */ /* 0x000fe20000000013 */
[----:B------:R-:W-:Y:S01]  /*dea0*/  F2FP.F16.F32.PACK_AB R114, R9, R8 ;  /* 0x000000080972723e */ /* 0x000fe200000000ff */
[----:B------:R-:W-:Y:S01]  /*deb0*/  BSSY.RECONVERGENT B0, `(.L_x_180) ;  /* 0x000001d000007945 */ /* 0x000fe20003800200 */
[----:B------:R-:W-:-:S02]  /*dec0*/  F2FP.F16.F32.PACK_AB R115, R11, R10 ;  /* 0x0000000a0b73723e */ /* 0x000fc400000000ff */
[----:B------:R-:W-:Y:S02]  /*ded0*/  F2FP.F16.F32.PACK_AB R116, R13, R12 ;  /* 0x0000000c0d74723e */ /* 0x000fe400000000ff */
[----:B------:R-:W-:Y:S01]  /*dee0*/  F2FP.F16.F32.PACK_AB R117, R15, R14 ;  /* 0x0000000e0f75723e */ /* 0x000fe200000000ff */
[----:B------:R2:W-:Y:S01]  /*def0*/  STSM.16.MT88.4 [R102+0x6000], R112 ;  /* 0x0060007066007844 */ /* 0x0005e20000004200 */
[----:B------:R-:W-:Y:S02]  /*df00*/  F2FP.F16.F32.PACK_AB R118, R17, R16 ;  /* 0x000000101176723e */ /* 0x000fe400000000ff */
[----:B------:R-:W-:Y:S02]  /*df10*/  F2FP.F16.F32.PACK_AB R119, R19, R18 ;  /* 0x000000121377723e */ /* 0x000fe400000000ff */
[----:B------:R-:W-:Y:S02]  /*df20*/  ISETP.NE.AND P2, PT, R101, RZ, PT ;  /* 0x000000ff6500720c */ /* 0x000fe40003f45270 */
[----:B------:R-:W-:Y:S01]  /*df30*/  @P0 IADD3 R97, PT, PT, R90, 0x1, RZ ;  /* 0x000000015a610810 */ /* 0x000fe20007ffe0ff */
[----:B------:R2:W-:Y:S03]  /*df40*/  STSM.16.MT88.4 [R102+0x6800], R116 ;  /* 0x0068007466007844 */ /* 0x0005e60000004200 */
[----:B------:R-:W-:Y:S01]  /*df50*/  @P0 ISETP.NE.AND P1, PT, R97, 0x4, PT ;  /* 0x000000046100080c */ /* 0x000fe20003f25270 */
[----:B------:R-:W-:Y:S01]  /*df60*/  @!PT LDS RZ, [RZ] ;  /* 0x00000000fffff984 */ /* 0x000fe20000000800 */
[----:B------:R-:W-:Y:S01]  /*df70*/  @!PT LDS RZ, [RZ] ;  /* 0x00000000fffff984 */ /* 0x000fe20000000800 */
[----:B------:R-:W-:Y:S01]  /*df80*/  @!PT LDS RZ, [RZ] ;  /* 0x00000000fffff984 */ /* 0x000fe20000000800 */
[----:B------:R-:W-:Y:S01]  /*df90*/  @!PT LDS RZ, [RZ] ;  /* 0x00000000fffff984 */ /* 0x000fe20000000800 */
[----:B------:R5:W-:Y:S06]  /*dfa0*/  MEMBAR.ALL.CTA ;  /* 0x0000000000007992 */ /* 0x000bec0000008000 */
[----:B-----5:R-:W5:Y:S01]  /*dfb0*/  FENCE.VIEW.ASYNC.S ;  /* 0x00000000000073c6 */ /* 0x020f620000000000 */
[----:B------:R-:W-:Y:S01]  /*dfc0*/  @P0 SEL R101, RZ, 0x1, P1 ;  /* 0x00000001ff650807 */ /* 0x000fe20000800000 */
[----:B-----5:R-:W-:Y:S06]  /*dfd0*/  BAR.SYNC.DEFER_BLOCKING 0x1, 0x80 ;  /* 0x0042000000007b1d */ /* 0x020fec0000010000 */
        /* <DEDUP_REMOVED lines=8> */
[----:B------:R1:W-:Y:S02]  /*e060*/  UTMASTG.2D [UR4], [UR56] ;  /* 0x00000004380073b5 */ /* 0x0003e40008008000 */
[----:B-1----:R0:W-:Y:S02]  /*e070*/  UTMACMDFLUSH ;  /* 0x00000000000079b7 */ /* 0x0021e40000000000 */
.L_x_181:
[----:B------:R-:W-:Y:S05]  /*e080*/  BSYNC.RECONVERGENT B0 ;  /* 0x0000000000007941 */ /* 0x000fea0003800200 */
.L_x_180:
[----:B------:R-:W-:Y:S01]  /*e090*/  @P0 SEL R90, R97, RZ, P1 ;  /* 0x000000ff615a0207 */ /* 0x000fe20000800000 */
[----:B------:R-:W-:Y:S01]  /*e0a0*/  BSSY.RECONVERGENT B0, `(.L_x_182) ;  /* 0x0000004000007945 */ /* 0x000fe20003800200 */
[----:B------:R-:W-:Y:S03]  /*e0b0*/  @P0 LOP3.LUT R88, R88, R101, RZ, 0x3c, !PT ;  /* 0x0000006558580212 */ /* 0x000fe600078e3cff */
[----:B------:R-:W-:Y:S05]  /*e0c0*/  @!P2 BRA `(.L_x_183) ;  /* 0x000000000004a947 */ /* 0x000fea0003800000 */
[----:B------:R-:W-:Y:S04]  /*e0d0*/  DEPBAR.LE SB0, 0x1 ;  /* 0x000080400000791a */ /* 0x000fe80000000000 */
.L_x_183:
[----:B------:R-:W-:Y:S05]  /*e0e0*/  BSYNC.RECONVERGENT B0 ;  /* 0x0000000000007941 */ /* 0x000fea0003800200 */
.L_x_182:
[----:B------:R-:W-:Y:S01]  /*e0f0*/  UISETP.NE.AND UP1, UPT, UR54, -0x4, UPT ;  /* 0xfffffffc3600788c */ /* 0x000fe2000bf25270 */
[----:B------:R-:W-:Y:S01]  /*e100*/  BAR.SYNC.DEFER_BLOCKING 0x1, 0x80 ;  /* 0x0042000000007b1d */ /* 0x000fe20000010000 */
[----:B------:R-:W-:Y:S01]  /*e110*/  UISETP.NE.AND UP0, UPT, UR55, 0x8, UPT ;  /* 0x000000083700788c */ /* 0x000fe2000bf05270 */
[----:B------:R-:W-:Y:S01]  /*e120*/  PLOP3.LUT P2, PT, PT, PT, PT, 0x8, 0x80 ;  /* 0x000000000080781c */ /* 0x000fe20003f4e170 */
[----:B------:R-:W-:Y:S01]  /*e130*/  UIADD3 UR54, UPT, UPT, UR54, 0x4, URZ ;  /* 0x0000000436367890 */ /* 0x000fe2000fffe0ff */
[----:B------:R-:W-:Y:S01]  /*e140*/  IMAD.MOV.U32 R15, RZ, RZ, R85 ;  /* 0x000000ffff0f7224 */ /* 0x000fe200078e0055 */
[----:B------:R-:W-:Y:S01]  /*e150*/  USEL UR6, URZ, 0x1, UP0 ;  /* 0x00000001ff067887 */ /* 0x000fe20008000000 */
[----:B------:R-:W-:Y:S01]  /*e160*/  PLOP3.LUT P0, PT, PT, PT, UP1, 0x80, 0x8 ;  /* 0x000000000008781c */ /* 0x000fe20003f0f018 */
[----:B------:R-:W-:Y:S01]  /*e170*/  USEL UR5, UR55, URZ, UP0 ;  /* 0x000000ff37057287 */ /* 0x000fe20008000000 */
[----:B------:R-:W-:Y:S02]  /*e180*/  IMAD.MOV.U32 R14, RZ, RZ, R84 ;  /* 0x000000ffff0e7224 */ /* 0x000fe400078e0054 */
[----:B------:R-:W-:Y:S01]  /*e190*/  @UP1 ULEA UR4, UR53, UR43, 0x3 ;  /* 0x0000002b35041291 */ /* 0x000fe2000f8e18ff */
[----:B------:R-:W-:Y:S01]  /*e1a0*/  LOP3.LUT R87, R87, UR6, RZ, 0x3c, !PT ;  /* 0x0000000657577c12 */ /* 0x000fe2000f8e3cff */
[----:B------:R-:W-:Y:S02]  /*e1b0*/  IMAD.MOV.U32 R17, RZ, RZ, R83 ;  /* 0x000000ffff117224 */ /* 0x000fe400078e0053 */
[----:B------:R-:W-:Y:S04]  /*e1c0*/  @UP1 UIADD3 UR4, UPT, UPT, UR4, 0x70, URZ ;  /* 0x0000007004041890 */ /* 0x000fe8000fffe0ff */
[----:B------:R-:W-:Y:S09]  /*e1d0*/  @UP1 UPRMT UR4, UR52, 0x654, UR4 ;  /* 0x0000065434041896 */ /* 0x000ff20008000004 */
[----:B------:R-:W-:Y:S01]  /*e1e0*/  @P0 SYNCS.ARRIVE.TRANS64.RED.A1T0 RZ, [UR4], RZ ;  /* 0x000000ffffff09a7 */ /* 0x000fe20008100404 */
[----:B------:R-:W-:Y:S01]  /*e1f0*/  @UP1 UIADD3 UR4, UPT, UPT, UR53, 0x1, URZ ;  /* 0x0000000135041890 */ /* 0x000fe2000fffe0ff */
[----:B------:R-:W-:Y:S03]  /*e200*/  ISETP.NE.AND P0, PT, R82, RZ, PT ;  /* 0x000000ff5200720c */ /* 0x000fe60003f05270 */
[----:B------:R-:W-:Y:S04]  /*e210*/  @UP1 UISETP.NE.AND UP0, UPT, UR4, 0x4, UPT ;  /* 0x000000040400188c */ /* 0x000fe8000bf05270 */
[----:B------:R-:W-:Y:S06]  /*e220*/  @UP1 USEL UR53, UR4, URZ, UP0 ;  /* 0x000000ff04351287 */ /* 0x000fec0008000000 */
[----:B------:R-:W-:Y:S06]  /*e230*/  @P0 BRA `(.L_x_184) ;  /* 0xffffffb400f40947 */ /* 0x000fec000383ffff */
[----:B------:R-:W-:Y:S01]  /*e240*/  ULEA UR4, UR53, UR43, 0x3 ;  /* 0x0000002b35047291 */ /* 0x000fe2000f8e18ff */
[----:B------:R-:W-:-:S04]  /*e250*/  DEPBAR.LE SB0, 0x0 ;  /* 0x000080000000791a */ /* 0x000fc80000000000 */
[----:B------:R-:W-:-:S04]  /*e260*/  UIADD3 UR4, UPT, UPT, UR4, 0x70, URZ ;  /* 0x0000007004047890 */ /* 0x000fc8000fffe0ff */
[----:B------:R-:W-:-:S09]  /*e270*/  UPRMT UR4, UR52, 0x654, UR4 ;  /* 0x0000065434047896 */ /* 0x000fd20008000004 */
[----:B------:R-:W-:Y:S01]  /*e280*/  SYNCS.ARRIVE.TRANS64.RED.A1T0 RZ, [UR4], RZ ;  /* 0x000000ffffff79a7 */ /* 0x000fe20008100404 */
[----:B------:R-:W-:Y:S05]  /*e290*/  EXIT ;  /* 0x000000000000794d */ /* 0x000fea0003800000 */
.L_x_128:
[----:B------:R-:W-:-:S08]  /*e2a0*/  NOP ;  /* 0x0000000000007918 */ /* 0x000fd00000000000 */
[----:B-12--5:R-:W-:-:S00]  /*e2b0*/  USETMAXREG.DEALLOC.CTAPOOL 0x88 ;  /* 0x00000088000079c8 */ /* 0x026fc000080e0500 */
[----:B------:R-:W-:Y:S05]  /*e2c0*/  EXIT ;  /* 0x000000000000794d */ /* 0x000fea0003800000 */
.L_x_290:
[----:B------:R-:W-:-:S08]  /*e2d0*/  NOP ;  /* 0x0000000000007918 */ /* 0x000fd00000000000 */
[----:B-12--5:R-:W1:-:S00]  /*e2e0*/  USETMAXREG.DEALLOC.CTAPOOL 0x88 ;  /* 0x00000088000079c8 */ /* 0x026e4000080e0500 */
[----:B-1----:R-:W1:Y:S01]  /*e2f0*/  SHFL.IDX PT, R80, R80, RZ, 0x1f ;  /* 0x00001fff50507589 */ /* 0x002e6200000e0000 */
[----:B------:R-:W2:Y:S05]  /*e300*/  LDCU UR18, c[0x0][0xc1c] ;  /* 0x00018380ff1277ac */ /* 0x000eaa0008000800 */
[----:B------:R-:W3:Y:S01]  /*e310*/  LDC.64 R8, c[0x0][0x900] ;  /* 0x00024000ff087b82 */ /* 0x000ee20000000a00 */
[----:B------:R-:W-:Y:S01]  /*e320*/  BSSY.RECONVERGENT B0, `(.L_x_185) ;  /* 0x000003f000007945 */ /* 0x000fe20003800200 */
[----:B------:R-:W-:Y:S01]  /*e330*/  ELECT P0, URZ, PT ;  /* 0x0000000000ff782f */ /* 0x000fe20003800000 */
[----:B------:R-:W-:Y:S02]  /*e340*/  UMOV UR4, 0x400 ;  /* 0x0000040000047882 */ /* 0x000fe40000000000 */
[----:B------:R-:W-:-:S03]  /*e350*/  ULEA UR4, UR5, UR4, 0x18 ;  /* 0x0000000405047291 */ /* 0x000fc6000f8ec0ff */
[----:B------:R-:W4:Y:S08]  /*e360*/  LDC.64 R10, c[0x0][0x908] ;  /* 0x00024200ff0a7b82 */ /* 0x000f300000000a00 */
[----:B------:R-:W3:Y:S01]  /*e370*/  LDC.64 R4, c[0x0][0x910] ;  /* 0x00024400ff047b82 */ /* 0x000ee20000000a00 */
[----:B--2---:R-:W-:Y:S01]  /*e380*/  UIADD3 UR18, UPT, UPT, UR26, UR18, URZ ;  /* 0x000000121a127290 */ /* 0x004fe2000fffe0ff */
[----:B-1----:R-:W-:-:S06]  /*e390*/  R2UR UR7, R80 ;  /* 0x00000000500772ca */ /* 0x002fcc00000e0000 */
[----:B------:R-:W1:Y:S08]  /*e3a0*/  LDC.64 R6, c[0x0][0x918] ;  /* 0x00024600ff067b82 */ /* 0x000e700000000a00 */
[----:B------:R-:W2:Y:S01]  /*e3b0*/  LDC.64 R64, c[0x0][0x920] ;  /* 0x00024800ff407b82 */ /* 0x000ea20000000a00 */
[----:B------:R-:W-:Y:S02]  /*e3c0*/  USHF.R.U32.HI UR6, URZ, 0x3, UR7 ;  /* 0x00000003ff067899 */ /* 0x000fe40008011607 */
[----:B------:R-:W-:-:S02]  /*e3d0*/  ULEA UR20, UR7, UR4, 0x9 ;  /* 0x0000000407147291 */ /* 0x000fc4000f8e48ff */
[----:B------:R-:W-:-:S06]  /*e3e0*/  ULOP3.LUT UR6, UR6, 0x1, URZ, 0xc0, !UPT ;  /* 0x0000000106067892 */ /* 0x000fcc000f8ec0ff */
[----:B------:R-:W-:Y:S01]  /*e3f0*/  IMAD.U32 R0, RZ, RZ, UR6 ;  /* 0x00000006ff007e24 */ /* 0x000fe2000f8e00ff */
[----:B------:R-:W-:Y:S06]  /*e400*/  @!P0 BRA `(.L_x_186) ;  /* 0x0000000000c08947 */ /* 0x000fec0003800000 */
[----:B------:R-:W5:Y:S08]  /*e410*/  LDC.64 R20, c[0x0][0x400] ;  /* 0x00010000ff147b82 */ /* 0x000f700000000a00 */
[----:B------:R-:W5:Y:S08]  /*e420*/  LDC.64 R22, c[0x0][0x408] ;  /* 0x00010200ff167b82 */ /* 0x000f700000000a00 */
[----:B------:R-:W4:Y:S08]  /*e430*/  LDC.64 R16, c[0x0][0x410] ;  /* 0x00010400ff107b82 */ /* 0x000f300000000a00 */
[----:B------:R-:W4:Y:S08]  /*e440*/  LDC.64 R18, c[0x0][0x418] ;  /* 0x00010600ff127b82 */ /* 0x000f300000000a00 */
[----:B------:R-:W3:Y:S01]  /*e450*/  LDC.64 R12, c[0x0][0x420] ;  /* 0x00010800ff0c7b82 */ /* 0x000ee20000000a00 */
[----:B-----5:R5:W-:Y:S07]  /*e460*/  STS.128 [UR20+-0x980], R20 ;  /* 0xfff68014ff007988 */ /* 0x020bee0008000c14 */
[----:B------:R-:W3:Y:S01]  /*e470*/  LDC.64 R14, c[0x0][0x428] ;  /* 0x00010a00ff0e7b82 */ /* 0x000ee20000000a00 */
[----:B----4-:R4:W-:Y:S07]  /*e480*/  STS.128 [UR20+-0x970], R16 ;  /* 0xfff69010ff007988 */ /* 0x0109ee0008000c14 */
[----:B------:R-:W1:Y:S08]  /*e490*/  LDC.64 R60, c[0x0][0x430] ;  /* 0x00010c00ff3c7b82 */ /* 0x000e700000000a00 */
[----:B------:R-:W1:Y:S01]  /*e4a0*/  LDC.64 R62, c[0x0][0x438] ;  /* 0x00010e00ff3e7b82 */ /* 0x000e620000000a00 */
[----:B---3--:R3:W-:Y:S07]  /*e4b0*/  STS.128 [UR20+-0x960], R12 ;  /* 0xfff6a00cff007988 */ /* 0x0087ee0008000c14 */
[----:B------:R-:W2:Y:S08]  /*e4c0*/  LDC.64 R56, c[0x0][0x440] ;  /* 0x00011000ff387b82 */ /* 0x000eb00000000a00 */
[----:B------:R-:W2:Y:S08]  /*e4d0*/  LDC.64 R58, c[0x0][0x448] ;  /* 0x00011200ff3a7b82 */ /* 0x000eb00000000a00 */
[----:B------:R-:W5:Y:S01]  /*e4e0*/  LDC.64 R52, c[0x0][0x450] ;  /* 0x00011400ff347b82 */ /* 0x000f620000000a00 */
[----:B-1----:R1:W-:Y:S07]  /*e4f0*/  STS.128 [UR20+-0x950], R60 ;  /* 0xfff6b03cff007988 */ /* 0x0023ee0008000c14 */
[----:B------:R-:W5:Y:S08]  /*e500*/  LDC.64 R54, c[0x0][0x458] ;  /* 0x00011600ff367b82 */ /* 0x000f700000000a00 */
[----:B------:R-:W4:Y:S01]  /*e510*/  LDC.64 R48, c[0x0][0x460] ;  /* 0x00011800ff307b82 */ /* 0x000f220000000a00 */
[----:B--2---:R1:W-:Y:S07]  /*e520*/  STS.128 [UR20+-0x940], R56 ;  /* 0xfff6c038ff007988 */ /* 0x0043ee0008000c14 */
[----:B------:R-:W4:Y:S08]  /*e530*/  LDC.64 R50, c[0x0][0x468] ;  /* 0x00011a00ff327b82 */ /* 0x000f300000000a00 */
[----:B------:R-:W2:Y:S01]  /*e540*/  LDC.64 R44, c[0x0][0x470] ;  /* 0x00011c00ff2c7b82 */ /* 0x000ea20000000a00 */
[----:B-----5:R1:W-:Y:S07]  /*e550*/  STS.128 [UR20+-0x930], R52 ;  /* 0xfff6d034ff007988 */ /* 0x0203ee0008000c14 */
[----:B------:R-:W2:Y:S08]  /*e560*/  LDC.64 R46, c[0x0][0x478] ;  /* 0x00011e00ff2e7b82 */ /* 0x000eb00000000a00 */
[----:B------:R-:W5:Y:S01]  /*e570*/  LDC.64 R40, c[0x0][0x500] ;  /* 0x00014000ff287b82 */ /* 0x000f620000000a00 */
[----:B----4-:R1:W-:Y:S07]  /*e580*/  STS.128 [UR20+-0x920], R48 ;  /* 0xfff6e030ff007988 */ /* 0x0103ee0008000c14 */
        /* <DEDUP_REMOVED lines=19> */
[----:B---3--:R-:W3:Y:S01]  /*e6c0*/  LDC.64 R12, c[0x0][0x570] ;  /* 0x00015c00ff0c7b82 */ /* 0x008ee20000000a00 */
[----:B--2---:R1:W-:Y:S07]  /*e6d0*/  STS.128 [UR20+-0x8b0], R20 ;  /* 0xfff75014ff007988 */ /* 0x0043ee0008000c14 */
[----:B------:R-:W3:Y:S01]  /*e6e0*/  LDC.64 R14, c[0x0][0x578] ;  /* 0x00015e00ff0e7b82 */ /* 0x000ee20000000a00 */
[----:B-----5:R1:W-:Y:S04]  /*e6f0*/  STS.128 [UR20+-0x8a0], R16 ;  /* 0xfff76010ff007988 */ /* 0x0203e80008000c14 */
[----:B---3--:R1:W-:Y:S02]  /*e700*/  STS.128 [UR20+-0x890], R12 ;  /* 0xfff7700cff007988 */ /* 0x0083e40008000c14 */
.L_x_186:
[----:B------:R-:W-:Y:S05]  /*e710*/  BSYNC.RECONVERGENT B0 ;  /* 0x0000000000007941 */ /* 0x000fea0003800200 */
.L_x_185:
[----:B-1----:R-:W1:Y:S01]  /*e720*/  LDC.64 R16, c[0x0][0x960] ;  /* 0x00025800ff107b82 */ /* 0x002e620000000a00 */
[----:B------:R-:W-:Y:S01]  /*e730*/  ELECT P1, URZ, PT ;  /* 0x0000000000ff782f */ /* 0x000fe20003820000 */
[----:B------:R-:W-:-:S06]  /*e740*/  NOP ;  /* 0x0000000000007918 */ /* 0x000fcc0000000000 */
[----:B------:R-:W1:Y:S01]  /*e750*/  LDC.64 R18, c[0x0][0x968] ;  /* 0x00025a00ff127b82 */ /* 0x000e620000000a00 */
[----:B------:R-:W-:Y:S01]  /*e760*/  ELECT P0, URZ, PT ;  /* 0x0000000000ff782f */ /* 0x000fe20003800000 */
[----:B------:R-:W-:Y:S02]  /*e770*/  ULOP3.LUT UR7, UR7, 0x7, URZ, 0xc0, !UPT ;  /* 0x0000000707077892 */ /* 0x000fe4000f8ec0ff */
[----:B------:R-:W-:Y:S02]  /*e780*/  UIMAD UR9, UR26, 0xe, URZ ;  /* 0x0000000e1a0978a4 */ /* 0x000fe4000f8e02ff */
[----:B---34-:R-:W-:Y:S01]  /*e790*/  @P1 STS.128 [UR20+-0xa80], R8 ;  /* 0xfff58008ff001988 */ /* 0x018fe20008000c14 */
[----:B------:R-:W-:Y:S01]  /*e7a0*/  UIMAD UR19, UR18, 0xe, URZ ;  /* 0x0000000e121378a4 */ /* 0x000fe2000f8e02ff */
[----:B------:R-:W3:Y:S01]  /*e7b0*/  LDC.64 R12, c[0x0][0x970] ;  /* 0x00025c00ff0c7b82 */ /* 0x000ee20000000a00 */
[----:B------:R-:W-:Y:S01]  /*e7c0*/  UIADD3 UR23, UPT, UPT, UR20, -0x980, URZ ;  /* 0xfffff68014177890 */ /* 0x000fe2000fffe0ff */
[----:B------:R-:W-:Y:S01]  /*e7d0*/  @P1 STS.128 [UR20+-0xa70], R4 ;  /* 0xfff59004ff001988 */ /* 0x000fe20008000c14 */
[----:B------:R-:W-:-:S02]  /*e7e0*/  UIADD3 UR22, UPT, UPT, UR20, -0x900, URZ ;  /* 0xfffff70014167890 */ /* 0x000fc4000fffe0ff */
[----:B------:R-:W-:Y:S02]  /*e7f0*/  UIADD3 UR21, UPT, UPT, UR20, -0xa80, URZ ;  /* 0xfffff58014157890 */ /* 0x000fe4000fffe0ff */
[----:B------:R-:W-:Y:S01]  /*e800*/  UIMAD UR26, UR26, 0xf, URZ ;  /* 0x0000000f1a1a78a4 */ /* 0x000fe2000f8e02ff */
[----:B------:R-:W3:Y:S01]  /*e810*/  LDC.64 R14, c[0x0][0x978] ;  /* 0x00025e00ff0e7b82 */ /* 0x000ee20000000a00 */
[----:B------:R-:W4:Y:S01]  /*e820*/  LDCU.64 UR10, c[0x0][0xb18] ;  /* 0x00016300ff0a77ac */ /* 0x000f220008000a00 */
[----:B------:R-:W1:Y:S06]  /*e830*/  LDCU.64 UR12, c[0x0][0xb20] ;  /* 0x00016400ff0c77ac */ /* 0x000e6c0008000a00 */
[----:B------:R-:W2:Y:S01]  /*e840*/  LDC.64 R66, c[0x0][0x928] ;  /* 0x00024a00ff427b82 */ /* 0x000ea20000000a00 */
[----:B-1----:R1:W-:Y:S01]  /*e850*/  @P1 STS.128 [UR20+-0xa20], R16 ;  /* 0xfff5e010ff001988 */ /* 0x0023e20008000c14 */
[----:B------:R-:W1:Y:S01]  /*e860*/  LDCU.64 UR16, c[0x0][0x820] ;  /* 0x00010400ff1077ac */ /* 0x000e620008000a00 */
[----:B------:R-:W1:Y:S05]  /*e870*/  LDCU.64 UR14, c[0x0][0xb00] ;  /* 0x00016000ff0e77ac */ /* 0x000e6a0008000a00 */
[----:B------:R-:W5:Y:S01]  /*e880*/  LDC.64 R28, c[0x0][0x930] ;  /* 0x00024c00ff1c7b82 */ /* 0x000f620000000a00 */
[----:B------:R-:W-:Y:S01]  /*e890*/  UIMAD UR18, UR18, 0xf, URZ ;  /* 0x0000000f121278a4 */ /* 0x000fe2000f8e02ff */
[----:B------:R-:W-:-:S06]  /*e8a0*/  UMOV UR8, UR7 ;  /* 0x0000000700087c82 */ /* 0x000fcc0008000000 */
[----:B------:R-:W5:Y:S01]  /*e8b0*/  LDC.64 R30, c[0x0][0x938] ;  /* 0x00024e00ff1e7b82 */ /* 0x000f620000000a00 */
[----:B---3--:R3:W-:Y:S07]  /*e8c0*/  @P1 STS.128 [UR20+-0xa10], R12 ;  /* 0xfff5f00cff001988 */ /* 0x0087ee0008000c14 */
[----:B------:R-:W4:Y:S01]  /*e8d0*/  LDC.64 R24, c[0x0][0x940] ;  /* 0x00025000ff187b82 */ /* 0x000f220000000a00 */
[----:B--2---:R2:W-:Y:S01]  /*e8e0*/  @P1 STS.128 [UR20+-0xa60], R64 ;  /* 0xfff5a040ff001988 */ /* 0x0045e20008000c14 */
[----:B-1----:R-:W-:-:S06]  /*e8f0*/  LOP3.LUT R17, R0, 0x1, RZ, 0x3c, !PT ;  /* 0x0000000100117812 */ /* 0x002fcc00078e3cff */
[----:B------:R-:W4:Y:S08]  /*e900*/  LDC.64 R26, c[0x0][0x948] ;  /* 0x00025200ff1a7b82 */ /* 0x000f300000000a00 */
[----:B------:R-:W1:Y:S01]  /*e910*/  LDC.64 R20, c[0x0][0x950] ;  /* 0x00025400ff147b82 */ /* 0x000e620000000a00 */
[----:B-----5:R2:W-:Y:S07]  /*e920*/  @P1 STS.128 [UR20+-0xa50], R28 ;  /* 0xfff5b01cff001988 */ /* 0x0205ee0008000c14 */
[----:B------:R-:W1:Y:S08]  /*e930*/  LDC.64 R22, c[0x0][0x958] ;  /* 0x00025600ff167b82 */ /* 0x000e700000000a00 */
[----:B------:R-:W5:Y:S01]  /*e940*/  LDC.64 R52, c[0x0][0xa00] ;  /* 0x00028000ff347b82 */ /* 0x000f620000000a00 */
[----:B----4-:R2:W-:Y:S07]  /*e950*/  @P1 STS.128 [UR20+-0xa40], R24 ;  /* 0xfff5c018ff001988 */ /* 0x0105ee0008000c14 */
[----:B------:R-:W5:Y:S08]  /*e960*/  LDC.64 R54, c[0x0][0xa08] ;  /* 0x00028200ff367b82 */ /* 0x000f700000000a00 */
[----:B------:R-:W4:Y:S01]  /*e970*/  LDC.64 R48, c[0x0][0xa10] ;  /* 0x00028400ff307b82 */ /* 0x000f220000000a00 */
[----:B-1----:R2:W-:Y:S01]  /*e980*/  @P1 STS.128 [UR20+-0xa30], R20 ;  /* 0xfff5d014ff001988 */ /* 0x0025e20008000c14 */
[----:B------:R-:W-:-:S06]  /*e990*/  NOP ;  /* 0x0000000000007918 */ /* 0x000fcc0000000000 */
        /* <DEDUP_REMOVED lines=8> */
[----:B-1----:R2:W-:Y:S07]  /*ea20*/  @P0 STS.128 [UR20+-0x9e0], R44 ;  /* 0xfff6202cff000988 */ /* 0x0025ee0008000c14 */
        /* <DEDUP_REMOVED lines=12> */
[----:B---3--:R-:W3:Y:S08]  /*eaf0*/  LDC.64 R12, c[0x0][0xb08] ;  /* 0x0002c200ff0c7b82 */ /* 0x008ef00000000a00 */
[----:B------:R-:W1:Y:S01]  /*eb00*/  LDC.64 R2, c[0x0][0xb10] ;  /* 0x0002c400ff027b82 */ /* 0x000e620000000a00 */
[----:B----4-:R2:W-:Y:S01]  /*eb10*/  @P0 STS.128 [UR20+-0x990], R4 ;  /* 0xfff67004ff000988 */ /* 0x0105e20008000c14 */
[----:B------:R-:W-:Y:S01]  /*eb20*/  UIADD3 UR20, UPT, UPT, UR20, -0xa00, URZ ;  /* 0xfffff60014147890 */ /* 0x000fe2000fffe0ff */
[----:B------:R-:W-:-:S06]  /*eb30*/  NOP ;  /* 0x0000000000007918 */ /* 0x000fcc0000000000 */
.L_x_200:
[----:B------:R-:W-:Y:S09]  /*eb40*/  UISETP.NE.AND UP0, UPT, UR37, 0x1, UPT ;  /* 0x000000012500788c */ /* 0x000ff2000bf05270 */
[----:B----4-:R-:W-:Y:S05]  /*eb50*/  BRA.U UP0, `(.L_x_187) ;  /* 0x0000000100047547 */ /* 0x010fea000b800000 */
[----:B------:R-:W-:Y:S05]  /*eb60*/  BPT.TRAP 0x1 ;  /* 0x000000040000795c */ /* 0x000fea0000300000 */
.L_x_187:
[----:B------:R-:W-:Y:S01]  /*eb70*/  ULEA UR24, UR7, UR4, 0x3 ;  /* 0x0000000407187291 */ /* 0x000fe2000f8e18ff */
[----:B--2---:R-:W-:Y:S08]  /*eb80*/  SHF.L.U32 R5, R17, 0x1f, RZ ;  /* 0x0000001f11057819 */ /* 0x004ff000000006ff */
[----:B------:R-:W2:Y:S02]  /*eb90*/  SYNCS.PHASECHK.TRANS64.TRYWAIT P0, [UR24+0xa0], R5 ;  /* 0x0000a005ff0075a7 */ /* 0x000ea40008001118 */
[----:B--2---:R-:W-:Y:S05]  /*eba0*/  @!P0 BRA `(.L_x_188) ;  /* 0x0000002c00408947 */ /* 0x004fea0003800000 */
.L_x_264:
[----:B------:R-:W-:Y:S09]  /*ebb0*/  UIMAD UR6, UR7, 0x14, UR36 ;  /* 0x00000014070678a4 */ /* 0x000ff2000f8e0224 */
[----:B------:R-:W4:Y:S04]  /*ebc0*/  LDS R10, [UR6+0x10] ;  /* 0x00001006ff0a7984 */ /* 0x000f280008000800 */
        /* <DEDUP_REMOVED lines=10> */
[----:B----4-:R-:W-:Y:S01]  /*ec70*/  PRMT R21, R10, 0x7632, R21 ;  /* 0x000076320a157816 */ /* 0x010fe20000000015 */
[----:B------:R-:W-:Y:S06]  /*ec80*/  BRA.U UP0, `(.L_x_189) ;  /* 0x0000000100047547 */ /* 0x000fec000b800000 */
[----:B------:R-:W-:Y:S05]  /*ec90*/  BPT.TRAP 0x1 ;  /* 0x000000040000795c */ /* 0x000fea0000300000 */
.L_x_189:
[----:B------:R-:W-:Y:S02]  /*eca0*/  UIADD3 UR6, UPT, UPT, UR24, 0xe0, URZ ;  /* 0x000000e018067890 */ /* 0x000fe4000fffe0ff */
[----:B------:R-:W-:Y:S02]  /*ecb0*/  UISETP.NE.AND UP0, UPT, UR37, 0x8, UPT ;  /* 0x000000082500788c */ /* 0x000fe4000bf05270 */
[----:B------:R-:W-:Y:S09]  /*ecc0*/  UPRMT UR6, UR5, 0x654, UR6 ;  /* 0x0000065405067896 */ /* 0x000ff20008000006 */
[----:B-1----:R-:W-:Y:S01]  /*ecd0*/  SYNCS.ARRIVE.TRANS64.RED.A1T0 RZ, [UR6], RZ ;  /* 0x000000ffffff79a7 */ /* 0x002fe20008100406 */
[----:B------:R-:W-:Y:S05]  /*ece0*/  BRA.U !UP0, `(.L_x_190) ;  /* 0x0000000108047547 */ /* 0x000fea000b800000 */
[----:B------:R-:W-:Y:S05]  /*ecf0*/  BPT.TRAP 0x1 ;  /* 0x000000040000795c */ /* 0x000fea0000300000 */
.L_x_190:
[----:B------:R-:W-:Y:S01]  /*ed00*/  ULEA UR24, UR8, UR4, 0x3 ;  /* 0x0000000408187291 */ /* 0x000fe2000f8e18ff */
[----:B--2---:R-:W-:Y:S02]  /*ed10*/  SHF.L.U32 R5, R0, 0x1f, RZ ;  /* 0x0000001f00057819 */ /* 0x004fe400000006ff */
[----:B------:R-:W-:Y:S04]  /*ed20*/  PRMT R4, R10, 0x9910, RZ ;  /* 0x000099100a047816 */ /* 0x000fe800000000ff */
[----:B------:R-:W-:Y:S02]  /*ed30*/  ISETP.NE.AND P0, PT, R4, RZ, PT ;  /* 0x000000ff0400720c */ /* 0x000fe40003f05270 */
[----:B------:R-:W1:Y:S02]  /*ed40*/  SYNCS.PHASECHK.TRANS64.TRYWAIT P1, [UR24+0x1c0], R5 ;  /* 0x0001c005ff0075a7 */ /* 0x000e640008021118 */
[----:B------:R-:W-:Y:S01]  /*ed50*/  ISETP.EQ.OR P0, PT, R11, RZ, !P0 ;  /* 0x000000ff0b00720c */ /* 0x000fe20004702670 */
[----:B------:R-:W-:Y:S01]  /*ed60*/  @!UPT UIADD3 URZ, UPT, UPT, URZ, URZ, URZ ;  /* 0x000000fffffff290 */ /* 0x000fe2000fffe0ff */
[----:B-1----:R-:W-:Y:S11]  /*ed70*/  @!P1 BRA `(.L_x_191) ;  /* 0x0000002800e49947 */ /* 0x002ff60003800000 */
.L_x_266:
[----:B------:R-:W-:Y:S05]  /*ed80*/  @P0 BRA `(.L_x_192) ;  /* 0x0000000c00d00947 */ /* 0x000fea0003800000 */
[----:B------:R-:W-:Y:S01]  /*ed90*/  ELECT P0, URZ, PT ;  /* 0x0000000000ff782f */ /* 0x000fe20003800000 */
[----:B------:R-:W2:Y:S01]  /*eda0*/  LDC.64 R8, c[0x0][0x838] ;  /* 0x00020e00ff087b82 */ /* 0x000ea20000000a00 */
[----:B------:R-:W-:Y:S07]  /*edb0*/  BSSY.RECONVERGENT B0, `(.L_x_193) ;  /* 0x000009c000007945 */ /* 0x000fee0003800200 */
[----:B-1----:R-:W1:Y:S08]  /*edc0*/  LDC.64 R4, c[0x0][0x830] ;  /* 0x00020c00ff047b82 */ /* 0x002e700000000a00 */
[----:B------:R-:W4:Y:S08]  /*edd0*/  @P0 LDC.64 R32, c[0x0][0x828] ;  /* 0x00020a00ff200b82 */ /* 0x000f300000000a00 */
[----:B------:R-:W5:Y:S08]  /*ede0*/  @P0 LDC.64 R30, c[0x0][0x390] ;  /* 0x0000e400ff1e0b82 */ /* 0x000f700000000a00 */
[----:B------:R-:W3:Y:S02]  /*edf0*/  @P0 LDC.64 R6, c[0x0][0x840] ;  /* 0x00021000ff060b82 */ /* 0x000ee40000000a00 */
[C---:B---3--:R-:W-:Y:S04]  /*ee00*/  @P0 IMAD.WIDE R6, R14.reuse, 0x8, R6 ;  /* 0x000000080e060825 */ /* 0x048fe800078e0206 */
[C---:B----4-:R-:W-:Y:S01]  /*ee10*/  @P0 IMAD.WIDE R32, R14.reuse, 0x8, R32 ;  /* 0x000000080e200825 */ /* 0x050fe200078e0220 */
[----:B------:R-:W3:Y:S03]  /*ee20*/  @P0 LDG.E.64 R22, desc[UR50][R6.64] ;  /* 0x0000003206160981 */ /* 0x000ee6000c1e1b00 */
[C---:B--2---:R-:W-:Y:S02]  /*ee30*/  @P0 IMAD.WIDE R8, R14.reuse, 0x8, R8 ;  /* 0x000000080e080825 */ /* 0x044fe400078e0208 */
[----:B------:R-:W2:Y:S02]  /*ee40*/  @P0 LDG.E.64 R32, desc[UR50][R32.64] ;  /* 0x0000003220200981 */ /* 0x000ea4000c1e1b00 */
[C---:B-1----:R-:W-:Y:S02]  /*ee50*/  @P0 IMAD.WIDE R4, R14.reuse, 0x8, R4 ;  /* 0x000000080e040825 */ /* 0x042fe400078e0204 */
[----:B------:R-:W4:Y:S02]  /*ee60*/  @P0 LDG.E.64 R8, desc[UR50][R8.64] ;  /* 0x0000003208080981 */ /* 0x000f24000c1e1b00 */
[----:B-----5:R-:W-:Y:S02]  /*ee70*/  @P0 IMAD.WIDE R30, R14, 0xc, R30 ;  /* 0x0000000c0e1e0825 */ /* 0x020fe400078e021e */
[----:B------:R-:W5:Y:S04]  /*ee80*/  @P0 LDG.E.64 R26, desc[UR50][R4.64] ;  /* 0x00000032041a0981 */ /* 0x000f68000c1e1b00 */
[----:B------:R-:W5:Y:S04]  /*ee90*/  @P0 LDG.E R20, desc[UR50][R30.64+0x4] ;  /* 0x000004321e140981 */ /* 0x000f68000c1e1900 */
[----:B------:R-:W5:Y:S04]  /*eea0*/  @P0 LDG.E R5, desc[UR50][R30.64] ;  /* 0x000000321e050981 */ /* 0x000f68000c1e1900 */
[----:B------:R-:W5:Y:S01]  /*eeb0*/  @P0 LDG.E R4, desc[UR50][R30.64+0x8] ;  /* 0x000008321e040981 */ /* 0x000f62000c1e1900 */
[----:B---3--:R-:W-:Y:S03]  /*eec0*/  @P0 LOP3.LUT R23, R23, 0x1fffffff, RZ, 0xc0, !PT ;  /* 0x1fffffff17170812 */ /* 0x008fe600078ec0ff */
[----:B--2---:R-:W-:Y:S04]  /*eed0*/  @P0 STS.64 [UR23], R32 ;  /* 0x00000020ff000988 */ /* 0x004fe80008000a17 */
[----:B----4-:R-:W-:Y:S04]  /*eee0*/  @P0 STS.64 [UR22], R8 ;  /* 0x00000008ff000988 */ /* 0x010fe80008000a16 */
[----:B------:R-:W1:Y:S01]  /*eef0*/  @P0 LDS R7, [UR23+0x1c] ;  /* 0x00001c17ff070984 */ /* 0x000e620008000800 */
[----:B-----5:R-:W-:Y:S03]  /*ef00*/  @P0 LOP3.LUT R25, R27, 0x1fffffff, RZ, 0xc0, !PT ;  /* 0x1fffffff1b190812 */ /* 0x020fe600078ec0ff */
[----:B------:R-:W-:Y:S01]  /*ef10*/  @P0 STS [UR23+0x30], RZ ;  /* 0x000030ffff000988 */ /* 0x000fe20008000817 */
[--C-:B------:R-:W-:Y:S02]  /*ef20*/  @P0 SHF.R.U32.HI R6, RZ, 0x4, R25.reuse ;  /* 0x00000004ff060819 */ /* 0x100fe40000011619 */
[----:B------:R-:W-:Y:S02]  /*ef30*/  @P0 SHF.R.U64 R25, R26, 0x4, R25 ;  /* 0x000000041a190819 */ /* 0x000fe40000001219 */
[--C-:B------:R-:W-:Y:S02]  /*ef40*/  @P0 SHF.R.U32.HI R26, RZ, 0x4, R23.reuse ;  /* 0x00000004ff1a0819 */ /* 0x100fe40000011617 */
[----:B------:R-:W-:Y:S01]  /*ef50*/  @P0 SHF.R.U64 R23, R22, 0x4, R23 ;  /* 0x0000000416170819 */ /* 0x000fe20000001217 */
[----:B------:R2:W-:Y:S01]  /*ef60*/  @P0 STS [UR23+0xc], R25 ;  /* 0x00000c19ff000988 */ /* 0x0005e20008000817 */
[----:B------:R-:W-:Y:S02]  /*ef70*/  @P0 VIADD R5, R5, 0xffffffff ;  /* 0xffffffff05050836 */ /* 0x000fe40000000000 */
[----:B------:R-:W-:Y:S01]  /*ef80*/  @P0 VIADD R4, R4, 0xffffffff ;  /* 0xffffffff04040836 */ /* 0x000fe20000000000 */
[----:B--2---:R-:W2:Y:S01]  /*ef90*/  S2R R25, SR_LANEID ;  /* 0x0000000000197919 */ /* 0x004ea20000000000 */
[----:B-1----:R-:W-:Y:S01]  /*efa0*/  @P0 LOP3.LUT R28, R7, 0xf, R6, 0xb8, !PT ;  /* 0x0000000f071c0812 */ /* 0x002fe200078eb806 */
[----:B------:R-:W-:Y:S04]  /*efb0*/  IMAD.U32 R7, RZ, RZ, UR23 ;  /* 0x00000017ff077e24 */ /* 0x000fe8000f8e00ff */
[----:B------:R-:W-:Y:S01]  /*efc0*/  @P0 STS [UR23+0x1c], R28 ;  /* 0x00001c1cff000988 */ /* 0x000fe20008000817 */
[----:B------:R-:W-:Y:S03]  /*efd0*/  @P0 SHF.R.U64 R8, R7, 0x4, RZ ;  /* 0x0000000407080819 */ /* 0x000fe600000012ff */
[----:B------:R-:W1:Y:S04]  /*efe0*/  @P0 LDS R6, [UR23+0x1c] ;  /* 0x00001c17ff060984 */ /* 0x000e680008000800 */
[----:B------:R-:W-:Y:S04]  /*eff0*/  @P0 STS [UR23+0x10], R8 ;  /* 0x00001008ff000988 */ /* 0x000fe80008000817 */
[----:B------:R-:W-:Y:S01]  /*f000*/  @P0 STS [UR23+0x14], R8 ;  /* 0x00001408ff000988 */ /* 0x000fe20008000817 */
[----:B-1----:R-:W-:Y:S05]  /*f010*/  @P0 LOP3.LUT R27, R6, 0xf0, RZ, 0xb8, !PT ;  /* 0x000000f0061b0812 */ /* 0x002fea00078eb8ff */
[----:B------:R-:W-:Y:S04]  /*f020*/  @P0 STS [UR23+0x1c], R27 ;  /* 0x00001c1bff000988 */ /* 0x000fe80008000817 */
[----:B------:R-:W1:Y:S02]  /*f030*/  @P0 LDS R6, [UR23+0x1c] ;  /* 0x00001c17ff060984 */ /* 0x000e640008000800 */
[----:B-1----:R-:W-:Y:S02]  /*f040*/  @P0 LOP3.LUT R9, R6, 0xf00, RZ, 0xb8, !PT ;  /* 0x00000f0006090812 */ /* 0x002fe400078eb8ff */
[----:B------:R-:W-:Y:S03]  /*f050*/  CS2R R6, SRZ ;  /* 0x0000000000067805 */ /* 0x000fe6000001ff00 */
[----:B------:R-:W-:Y:S04]  /*f060*/  @P0 STS.64 [UR23+0x18], R8 ;  /* 0x00001808ff000988 */ /* 0x000fe80008000a17 */
[----:B------:R-:W1:Y:S04]  /*f070*/  @P0 LDS R24, [UR23+0x1c] ;  /* 0x00001c17ff180984 */ /* 0x000e680008000800 */
[----:B------:R3:W-:Y:S02]  /*f080*/  @P0 STS.128 [UR23+0x20], R4 ;  /* 0x00002004ff000988 */ /* 0x0007e40008000c17 */
[----:B---3--:R-:W-:Y:S05]  /*f090*/  IMAD.U32 R6, RZ, RZ, UR22 ;  /* 0x00000016ff067e24 */ /* 0x008fea000f8e00ff */
[----:B------:R-:W-:Y:S01]  /*f0a0*/  @P0 SHF.R.U64 R8, R6, 0x4, RZ ;  /* 0x0000000406080819 */ /* 0x000fe200000012ff */
[----:B------:R-:W-:Y:S01]  /*f0b0*/  IMAD.MOV.U32 R6, RZ, RZ, RZ ;  /* 0x000000ffff067224 */ /* 0x000fe200078e00ff */
[----:B-1----:R-:W-:Y:S05]  /*f0c0*/  @P0 LOP3.LUT R24, R24, 0xf000, RZ, 0xb8, !PT ;  /* 0x0000f00018180812 */ /* 0x002fea00078eb8ff */
[----:B------:R1:W-:Y:S04]  /*f0d0*/  @P0 STS [UR23+0x1c], R24 ;  /* 0x00001c18ff000988 */ /* 0x0003e80008000817 */
[----:B------:R-:W3:Y:S04]  /*f0e0*/  @P0 LDS R9, [UR22+0x1c] ;  /* 0x00001c16ff090984 */ /* 0x000ee80008000800 */
[----:B------:R-:W-:Y:S04]  /*f0f0*/  @P0 STS [UR22+0x10], R8 ;  /* 0x00001008ff000988 */ /* 0x000fe80008000816 */
[----:B------:R-:W-:Y:S04]  /*f100*/  @P0 STS [UR22+0x14], R8 ;  /* 0x00001408ff000988 */ /* 0x000fe80008000816 */
[----:B------:R-:W-:Y:S04]  /*f110*/  @P0 STS [UR22+0xc], R23 ;  /* 0x00000c17ff000988 */ /* 0x000fe80008000816 */
[----:B------:R-:W-:Y:S01]  /*f120*/  @P0 STS [UR22+0x30], RZ ;  /* 0x000030ffff000988 */ /* 0x000fe20008000816 */
[----:B-1----:R-:W-:Y:S02]  /*f130*/  PRMT R24, R10, 0x7732, RZ ;  /* 0x000077320a187816 */ /* 0x002fe400000000ff */
[----:B---3--:R-:W-:Y:S05]  /*f140*/  @P0 LOP3.LUT R27, R9, 0xf, R26, 0xb8, !PT ;  /* 0x0000000f091b0812 */ /* 0x008fea00078eb81a */
[----:B------:R1:W-:Y:S04]  /*f150*/  @P0 STS [UR22+0x1c], R27 ;  /* 0x00001c1bff000988 */ /* 0x0003e80008000816 */
[----:B------:R-:W3:Y:S01]  /*f160*/  @P0 LDS R26, [UR22+0x1c] ;  /* 0x00001c16ff1a0984 */ /* 0x000ee20008000800 */
[----:B-1----:R-:W-:Y:S01]  /*f170*/  IMAD R27, R24, 0x8889, RZ ;  /* 0x00008889181b7824 */ /* 0x002fe200078e02ff */
[----:B------:R-:W-:Y:S04]  /*f180*/  SHF.R.U32.HI R24, RZ, 0x1, R24 ;  /* 0x00000001ff187819 */ /* 0x000fe80000011618 */
[----:B------:R-:W-:Y:S04]  /*f190*/  SHF.R.U32.HI R27, RZ, 0x13, R27 ;  /* 0x00000013ff1b7819 */ /* 0x000fe8000001161b */
[----:B------:R-:W-:Y:S05]  /*f1a0*/  PRMT R27, R27, 0x9910, RZ ;  /* 0x000099101b1b7816 */ /* 0x000fea00000000ff */
[----:B------:R-:W-:Y:S04]  /*f1b0*/  IMAD R27, R27, 0xf, RZ ;  /* 0x0000000f1b1b7824 */ /* 0x000fe800078e02ff */
[----:B------:R-:W-:Y:S01]  /*f1c0*/  IMAD.MOV R27, RZ, RZ, -R27 ;  /* 0x000000ffff1b7224 */ /* 0x000fe200078e0a1b */
[----:B---3--:R-:W-:Y:S04]  /*f1d0*/  @P0 LOP3.LUT R28, R26, 0xf0, RZ, 0xb8, !PT ;  /* 0x000000f01a1c0812 */ /* 0x008fe800078eb8ff */
[----:B------:R-:W-:Y:S01]  /*f1e0*/  PRMT R22, R27, 0x7710, RZ ;  /* 0x000077101b167816 */ /* 0x000fe200000000ff */
[----:B------:R-:W-:Y:S04]  /*f1f0*/  @P0 STS [UR22+0x1c], R28 ;  /* 0x00001c1cff000988 */ /* 0x000fe80008000816 */
[----:B------:R-:W-:Y:S01]  /*f200*/  IMAD.IADD R22, R21, 0x1, R22 ;  /* 0x0000000115167824 */ /* 0x000fe200078e0216 */
[----:B------:R-:W1:Y:S04]  /*f210*/  @P0 LDS R5, [UR22+0x1c] ;  /* 0x00001c16ff050984 */ /* 0x000e680008000800 */
[----:B------:R-:W-:Y:S11]  /*f220*/  R2UR UR6, R22 ;  /* 0x00000000160672ca */ /* 0x000ff600000e0000 */
[----:B------:R-:W-:Y:S02]  /*f230*/  @!UPT UIADD3 URZ, UPT, UPT, URZ, URZ, URZ ;  /* 0x000000fffffff290 */ /* 0x000fe4000fffe0ff */
[----:B------:R-:W-:Y:S04]  /*f240*/  ULOP3.LUT UR6, UR6, 0xffff, URZ, 0xc0, !UPT ;  /* 0x0000ffff06067892 */ /* 0x000fe8000f8ec0ff */
[----:B------:R-:W-:Y:S02]  /*f250*/  UIADD3 UR25, UP1, UPT, UR26, UR6, URZ ;  /* 0x000000061a197290 */ /* 0x000fe4000ff3e0ff */
[----:B------:R-:W-:Y:S02]  /*f260*/  UIADD3 UR6, UP0, UPT, UR18, UR6, URZ ;  /* 0x0000000612067290 */ /* 0x000fe4000ff1e0ff */
[----:B------:R-:W-:Y:S02]  /*f270*/  UIADD3.X UR31, UPT, UPT, URZ, URZ, URZ, UP1, !UPT ;  /* 0x000000ffff1f7290 */ /* 0x000fe40008ffe4ff */
[----:B------:R-:W-:Y:S02]  /*f280*/  ULEA UR32, UP1, UR25, UR16, 0x7 ;  /* 0x0000001019207291 */ /* 0x000fe4000f8238ff */
[----:B------:R-:W-:Y:S02]  /*f290*/  UIADD3.X UR29, UPT, UPT, URZ, URZ, URZ, UP0, !UPT ;  /* 0x000000ffff1d7290 */ /* 0x000fe400087fe4ff */
[----:B------:R-:W-:Y:S02]  /*f2a0*/  ULEA UR30, UP0, UR6, UR16, 0x7 ;  /* 0x00000010061e7291 */ /* 0x000fe4000f8038ff */
[----:B------:R-:W-:Y:S02]  /*f2b0*/  ULEA.HI.X UR31, UR25, UR17, UR31, 0x7, UP1 ;  /* 0x00000011191f7291 */ /* 0x000fe400088f3c1f */
[----:B------:R-:W-:Y:S01]  /*f2c0*/  ULEA.HI.X UR29, UR6, UR17, UR29, 0x7, UP0 ;  /* 0x00000011061d7291 */ /* 0x000fe200080f3c1d */
[----:B-1----:R-:W-:Y:S01]  /*f2d0*/  @P0 LOP3.LUT R9, R5, 0xf00, RZ, 0xb8, !PT ;  /* 0x00000f0005090812 */ /* 0x002fe200078eb8ff */
[----:B------:R-:W-:Y:S02]  /*f2e0*/  @P0 VIADD R5, R20, 0xffffffff ;  /* 0xffffffff14050836 */ /* 0x000fe40000000000 */
[----:B--2---:R-:W-:Y:S02]  /*f2f0*/  IMAD.SHL.U32 R20, R25, 0x4, RZ ;  /* 0x0000000419147824 */ /* 0x004fe400078e00ff */
[----:B------:R-:W-:Y:S03]  /*f300*/  @P0 STS.64 [UR22+0x18], R8 ;  /* 0x00001808ff000988 */ /* 0x000fe60008000a16 */
[----:B------:R-:W-:Y:S01]  /*f310*/  IADD3 R22, P1, PT, R20, UR32, RZ ;  /* 0x0000002014167c10 */ /* 0x000fe2000ff3e0ff */
[----:B------:R-:W1:Y:S04]  /*f320*/  @P0 LDS R26, [UR22+0x1c] ;  /* 0x00001c16ff1a0984 */ /* 0x000e680008000800 */
[----:B------:R2:W-:Y:S01]  /*f330*/  @P0 STS.128 [UR22+0x20], R4 ;  /* 0x00002004ff000988 */ /* 0x0005e20008000c16 */
[----:B------:R-:W-:Y:S01]  /*f340*/  IMAD.X R23, RZ, RZ, UR31, P1 ;  /* 0x0000001fff177e24 */ /* 0x000fe200088e06ff */
[----:B--2---:R-:W-:Y:S05]  /*f350*/  LOP3.LUT R4, R24, 0xffff, RZ, 0xc0, !PT ;  /* 0x0000ffff18047812 */ /* 0x004fea00078ec0ff */
[----:B------:R-:W-:Y:S01]  /*f360*/  IMAD R4, R4, 0x4925, RZ ;  /* 0x0000492504047824 */ /* 0x000fe200078e02ff */
[----:B-1----:R-:W-:Y:S04]  /*f370*/  @P0 LOP3.LUT R26, R26, 0xf000, RZ, 0xb8, !PT ;  /* 0x0000f0001a1a0812 */ /* 0x002fe800078eb8ff */
[----:B------:R-:W-:Y:S01]  /*f380*/  SHF.R.U32.HI R4, RZ, 0x11, R4 ;  /* 0x00000011ff047819 */ /* 0x000fe20000011604 */
[----:B------:R-:W-:Y:S01]  /*f390*/  @P0 STS [UR22+0x1c], R26 ;  /* 0x00001c1aff000988 */ /* 0x000fe20008000816 */
[----:B------:R-:W-:Y:S03]  /*f3a0*/  NOP ;  /* 0x0000000000007918 */ /* 0x000fe60000000000 */
[----:B------:R-:W1:Y:S01]  /*f3b0*/  LDS R6, [R20+UR23] ;  /* 0x0000001714067984 */ /* 0x000e620008000800 */
[----:B------:R-:W-:Y:S02]  /*f3c0*/  IADD3 R8, P0, PT, R20, UR30, RZ ;  /* 0x0000001e14087c10 */ /* 0x000fe4000ff1e0ff */
[----:B------:R-:W-:Y:S01]  /*f3d0*/  PRMT R4, R4, 0x9910, RZ ;  /* 0x0000991004047816 */ /* 0x000fe200000000ff */
[----:B------:R-:W2:Y:S02]  /*f3e0*/  LDS R5, [R20+UR23+0x80] ;  /* 0x0000801714057984 */ /* 0x000ea40008000800 */
[----:B------:R-:W-:Y:S02]  /*f3f0*/  IMAD.X R9, RZ, RZ, UR29, P0 ;  /* 0x0000001dff097e24 */ /* 0x000fe400080e06ff */
[----:B------:R-:W-:Y:S04]  /*f400*/  IMAD R4, R4, 0xe, RZ ;  /* 0x0000000e04047824 */ /* 0x000fe800078e02ff */
[----:B------:R-:W-:Y:S05]  /*f410*/  IMAD.MOV R4, RZ, RZ, -R4 ;  /* 0x000000ffff047224 */ /* 0x000fea00078e0a04 */
[----:B------:R-:W-:Y:S05]  /*f420*/  PRMT R4, R4, 0x7710, RZ ;  /* 0x0000771004047816 */ /* 0x000fea00000000ff */
[----:B------:R-:W-:Y:S05]  /*f430*/  IMAD.IADD R4, R21, 0x1, R4 ;  /* 0x0000000115047824 */ /* 0x000fea00078e0204 */
[----:B------:R-:W-:Y:S01]  /*f440*/  R2UR UR25, R4 ;  /* 0x00000000041972ca */ /* 0x000fe200000e0000 */
[----:B-1----:R1:W3:Y:S04]  /*f450*/  ATOMG.E.EXCH.STRONG.GPU PT, RZ, [R22], R6 ;  /* 0x0000000616ff73a8 */ /* 0x0022e800041ee100 */
[----:B--2---:R1:W3:Y:S02]  /*f460*/  ATOMG.E.EXCH.STRONG.GPU PT, RZ, [R8], R5 ;  /* 0x0000000508ff73a8 */ /* 0x0042e400041ee100 */
[----:B---3--:R-:W-:Y:S11]  /*f470*/  ELECT P0, URZ, PT ;  /* 0x0000000000ff782f */ /* 0x008ff60003800000 */
[----:B------:R-:W-:Y:S02]  /*f480*/  @!UPT UIADD3 URZ, UPT, UPT, URZ, URZ, URZ ;  /* 0x000000fffffff290 */ /* 0x000fe4000fffe0ff */
[----:B------:R-:W-:Y:S05]  /*f490*/  @!P0 BRA `(.L_x_194) ;  /* 0x0000000000b48947 */ /* 0x000fea0003800000 */
[----:B------:R-:W-:Y:S01]  /*f4a0*/  STS [UR21+0x30], RZ ;  /* 0x000030ffff007988 */ /* 0x000fe20008000815 */
[----:B------:R-:W-:Y:S01]  /*f4b0*/  ISETP.NE.U32.AND P0, PT, R2, RZ, PT ;  /* 0x000000ff0200720c */ /* 0x000fe20003f05070 */
[----:B-1----:R-:W-:Y:S01]  /*f4c0*/  IMAD.WIDE R8, R14, 0xc, R18 ;  /* 0x0000000c0e087825 */ /* 0x002fe200078e0212 */
[----:B------:R-:W-:Y:S02]  /*f4d0*/  ISETP.NE.U32.AND P1, PT, R12, RZ, PT ;  /* 0x000000ff0c00720c */ /* 0x000fe40003f25070 */
[----:B------:R-:W-:Y:S02]  /*f4e0*/  ISETP.NE.AND.EX P0, PT, R3, RZ, PT, P0 ;  /* 0x000000ff0300720c */ /* 0x000fe40003f05300 */
[----:B------:R-:W2:Y:S01]  /*f4f0*/  LDG.E R28, desc[UR50][R8.64] ;  /* 0x00000032081c7981 */ /* 0x000ea2000c1e1900 */
[----:B------:R-:W-:Y:S10]  /*f500*/  ISETP.NE.AND.EX P1, PT, R13, RZ, PT, P1 ;  /* 0x000000ff0d00720c */ /* 0x000ff40003f25310 */
[----:B------:R-:W1:Y:S08]  /*f510*/  @P0 LDC.64 R4, c[0x0][0xb10] ;  /* 0x0002c400ff040b82 */ /* 0x000e700000000a00 */
[----:B------:R-:W3:Y:S01]  /*f520*/  @P1 LDC.64 R6, c[0x0][0xb08] ;  /* 0x0002c200ff061b82 */ /* 0x000ee20000000a00 */
[----:B--2---:R-:W-:Y:S01]  /*f530*/  SHF.R.S32.HI R29, RZ, 0x1f, R28 ;  /* 0x0000001fff1d7819 */ /* 0x004fe2000001141c */
[C---:B-1----:R-:W-:Y:S04]  /*f540*/  @P0 IMAD.WIDE R4, R14.reuse, 0x8, R4 ;  /* 0x000000080e040825 */ /* 0x042fe800078e0204 */
[----:B---3--:R-:W-:Y:S01]  /*f550*/  @P1 IMAD.WIDE R6, R14, 0x8, R6 ;  /* 0x000000080e061825 */ /* 0x008fe200078e0206 */
[----:B------:R-:W2:Y:S04]  /*f560*/  @P0 LDG.E.64 R24, desc[UR50][R4.64] ;  /* 0x0000003204180981 */ /* 0x000ea8000c1e1b00 */
[----:B------:R1:W3:Y:S04]  /*f570*/  @P1 LDG.E.64 R26, desc[UR50][R6.64] ;  /* 0x00000032061a1981 */ /* 0x0002e8000c1e1b00 */
[----:B------:R4:W5:Y:S04]  /*f580*/  LDG.E R5, desc[UR50][R8.64+0x4] ;  /* 0x0000043208057981 */ /* 0x000968000c1e1900 */
[----:B-1----:R-:W1:Y:S01]  /*f590*/  LDS R7, [UR21+0x1c] ;  /* 0x00001c15ff077984 */ /* 0x002e620008000800 */
[----:B------:R-:W-:Y:S05]  /*f5a0*/  IMAD.U32 R6, RZ, RZ, UR21 ;  /* 0x00000015ff067e24 */ /* 0x000fea000f8e00ff */
[----:B----4-:R-:W-:Y:S05]  /*f5b0*/  SHF.R.U64 R8, R6, 0x4, RZ ;  /* 0x0000000406087819 */ /* 0x010fea00000012ff */
[----:B------:R-:W-:Y:S04]  /*f5c0*/  STS [UR21+0x10], R8 ;  /* 0x00001008ff007988 */ /* 0x000fe80008000815 */
[----:B------:R-:W-:Y:S01]  /*f5d0*/  STS [UR21+0x14], R8 ;  /* 0x00001408ff007988 */ /* 0x000fe20008000815 */
[----:B------:R-:W-:Y:S02]  /*f5e0*/  @!P0 IMAD.MOV.U32 R24, RZ, RZ, R28 ;  /* 0x000000ffff188224 */ /* 0x000fe400078e001c */
[----:B------:R-:W-:Y:S01]  /*f5f0*/  @!P0 IMAD.MOV.U32 R25, RZ, RZ, R29 ;  /* 0x000000ffff198224 */ /* 0x000fe200078e001d */
[----:B---3--:R-:W-:Y:S04]  /*f600*/  @P1 STS.64 [UR21], R26 ;  /* 0x0000001aff001988 */ /* 0x008fe80008000a15 */
[C---:B--2---:R-:W-:Y:S01]  /*f610*/  SHF.L.U64.HI R21, R24.reuse, 0x1, R25 ;  /* 0x0000000118157819 */ /* 0x044fe20000010219 */
[----:B------:R-:W-:Y:S03]  /*f620*/  IMAD.SHL.U32 R24, R24, 0x2, RZ ;  /* 0x0000000218187824 */ /* 0x000fe600078e00ff */
[----:B------:R-:W-:Y:S02]  /*f630*/  LOP3.LUT R21, R21, 0x1fffffff, RZ, 0xc0, !PT ;  /* 0x1fffffff15157812 */ /* 0x000fe400078ec0ff */
[----:B------:R-:W-:Y:S02]  /*f640*/  LOP3.LUT R24, R24, 0xfffffffe, RZ, 0xc0, !PT ;  /* 0xfffffffe18187812 */ /* 0x000fe400078ec0ff */
[--C-:B------:R-:W-:Y:S02]  /*f650*/  SHF.R.U32.HI R4, RZ, 0x4, R21.reuse ;  /* 0x00000004ff047819 */ /* 0x100fe40000011615 */
[----:B------:R-:W-:Y:S02]  /*f660*/  SHF.R.U64 R21, R24, 0x4, R21 ;  /* 0x0000000418157819 */ /* 0x000fe40000001215 */
[----:B-1----:R-:W-:Y:S02]  /*f670*/  LOP3.LUT R30, R7, 0xf, R4, 0xb8, !PT ;  /* 0x0000000f071e7812 */ /* 0x002fe400078eb804 */
[----:B------:R-:W-:Y:S01]  /*f680*/  CS2R R6, SRZ ;  /* 0x0000000000067805 */ /* 0x000fe2000001ff00 */
[----:B------:R-:W-:Y:S01]  /*f690*/  STS [UR21+0xc], R21 ;  /* 0x00000c15ff007988 */ /* 0x000fe20008000815 */
[----:B-----5:R-:W-:Y:S03]  /*f6a0*/  VIADD R5, R5, 0xffffffff ;  /* 0xffffffff05057836 */ /* 0x020fe60000000000 */
[----:B------:R-:W-:Y:S04]  /*f6b0*/  STS [UR21+0x1c], R30 ;  /* 0x00001c1eff007988 */ /* 0x000fe80008000815 */
[----:B------:R-:W1:Y:S02]  /*f6c0*/  LDS R4, [UR21+0x1c] ;  /* 0x00001c15ff047984 */ /* 0x000e640008000800 */
[----:B-1----:R-:W-:Y:S05]  /*f6d0*/  LOP3.LUT R23, R4, 0xf0, RZ, 0xb8, !PT ;  /* 0x000000f004177812 */ /* 0x002fea00078eb8ff */
        /* <DEDUP_REMOVED lines=9> */
.L_x_194:
[----:B------:R-:W-:Y:S05]  /*f770*/  BSYNC.RECONVERGENT B0 ;  /* 0x0000000000007941 */ /* 0x000fea0003800200 */
.L_x_193:
[----:B------:R-:W-:Y:S01]  /*f780*/  ULOP3.LUT UR25, UR25, 0xffff, URZ, 0xc0, !UPT ;  /* 0x0000ffff19197892 */ /* 0x000fe2000f8ec0ff */
[----:B------:R-:W-:Y:S03]  /*f790*/  NOP ;  /* 0x0000000000007918 */ /* 0x000fe60000000000 */
[----:B------:R-:W-:Y:S01]  /*f7a0*/  UIADD3 UR6, UP0, UPT, UR9, UR25, URZ ;  /* 0x0000001909067290 */ /* 0x000fe2000ff1e0ff */
[----:B--2---:R-:W2:Y:S01]  /*f7b0*/  LDS R4, [R20+UR21] ;  /* 0x0000001514047984 */ /* 0x004ea20008000800 */
[----:B------:R-:W-:Y:S02]  /*f7c0*/  BSSY.RECONVERGENT B0, `(.L_x_195) ;  /* 0x0000039000007945 */ /* 0x000fe40003800200 */
[----:B------:R-:W-:Y:S02]  /*f7d0*/  UIADD3.X UR27, UPT, UPT, URZ, URZ, URZ, UP0, !UPT ;  /* 0x000000ffff1b7290 */ /* 0x000fe400087fe4ff */
[----:B------:R-:W-:Y:S04]  /*f7e0*/  ULEA UR28, UP0, UR6, UR14, 0x7 ;  /* 0x0000000e061c7291 */ /* 0x000fe8000f8038ff */
[----:B------:R-:W-:Y:S02]  /*f7f0*/  ULEA.HI.X UR27, UR6, UR15, UR27, 0x7, UP0 ;  /* 0x0000000f061b7291 */ /* 0x000fe400080f3c1b */
[----:B------:R-:W-:Y:S01]  /*f800*/  UIADD3 UR25, UP0, UPT, UR19, UR25, URZ ;  /* 0x0000001913197290 */ /* 0x000fe2000ff1e0ff */
[----:B-1----:R-:W-:Y:S03]  /*f810*/  IADD3 R6, P0, PT, R20, UR28, RZ ;  /* 0x0000001c14067c10 */ /* 0x002fe6000ff1e0ff */
[----:B------:R-:W-:Y:S02]  /*f820*/  UIADD3.X UR6, UPT, UPT, URZ, URZ, URZ, UP0, !UPT ;  /* 0x000000ffff067290 */ /* 0x000fe400087fe4ff */
[----:B------:R-:W-:Y:S05]  /*f830*/  IMAD.X R7, RZ, RZ, UR27, P0 ;  /* 0x0000001bff077e24 */ /* 0x000fea00080e06ff */
[----:B--2---:R1:W2:Y:S02]  /*f840*/  ATOMG.E.EXCH.STRONG.GPU PT, RZ, [R6], R4 ;  /* 0x0000000406ff73a8 */ /* 0x0042a400041ee100 */
[----:B--2---:R-:W-:Y:S11]  /*f850*/  ELECT P0, URZ, PT ;  /* 0x0000000000ff782f */ /* 0x004ff60003800000 */
[----:B------:R-:W-:Y:S02]  /*f860*/  @!UPT UIADD3 URZ, UPT, UPT, URZ, URZ, URZ ;  /* 0x000000fffffff290 */ /* 0x000fe4000fffe0ff */
[----:B------:R-:W-:Y:S05]  /*f870*/  @!P0 BRA `(.L_x_196) ;  /* 0x0000000000b48947 */ /* 0x000fea0003800000 */
[----:B------:R-:W-:Y:S01]  /*f880*/  STS [UR20+0x30], RZ ;  /* 0x000030ffff007988 */ /* 0x000fe20008000814 */
[----:B------:R-:W-:Y:S01]  /*f890*/  ISETP.NE.U32.AND P0, PT, RZ, UR12, PT ;  /* 0x0000000cff007c0c */ /* 0x000fe2000bf05070 */
[C---:B------:R-:W-:Y:S03]  /*f8a0*/  IMAD.WIDE R8, R14.reuse, 0xc, R18 ;  /* 0x0000000c0e087825 */ /* 0x040fe600078e0212 */
[----:B------:R-:W-:Y:S02]  /*f8b0*/  ISETP.NE.AND.EX P1, PT, RZ, UR13, PT, P0 ;  /* 0x0000000dff007c0c */ /* 0x000fe4000bf25300 */
[----:B------:R-:W2:Y:S01]  /*f8c0*/  LDG.E R28, desc[UR50][R8.64] ;  /* 0x00000032081c7981 */ /* 0x000ea2000c1e1900 */
[C---:B-1----:R-:W-:Y:S03]  /*f8d0*/  LEA R6, P0, R14.reuse, RZ, 0x3 ;  /* 0x000000ff0e067211 */ /* 0x042fe600078018ff */
[----:B------:R1:W3:Y:S01]  /*f8e0*/  LDG.E R5, desc[UR50][R8.64+0x4] ;  /* 0x0000043208057981 */ /* 0x0002e2000c1e1900 */
[----:B------:R-:W-:Y:S06]  /*f8f0*/  LEA.HI.X.SX32 R7, R14, RZ, 0x3, P0 ;  /* 0x000000ff0e077211 */ /* 0x000fec00000f1eff */
[C---:B------:R-:W-:Y:S04]  /*f900*/  @P1 IADD3 R22, P0, PT, R6.reuse, UR12, RZ ;  /* 0x0000000c06161c10 */ /* 0x040fe8000ff1e0ff */
[C---:B------:R-:W-:Y:S02]  /*f910*/  @P1 IADD3.X R23, PT, PT, R7.reuse, UR13, RZ, P0, !PT ;  /* 0x0000000d07171c10 */ /* 0x040fe400087fe4ff */
[----:B------:R-:W-:Y:S01]  /*f920*/  IADD3 R26, P0, PT, R6, UR10, RZ ;  /* 0x0000000a061a7c10 */ /* 0x000fe2000ff1e0ff */
[----:B------:R-:W-:Y:S02]  /*f930*/  IMAD.U32 R6, RZ, RZ, UR20 ;  /* 0x00000014ff067e24 */ /* 0x000fe4000f8e00ff */
[----:B------:R-:W4:Y:S01]  /*f940*/  @P1 LDG.E.64 R24, desc[UR50][R22.64] ;  /* 0x0000003216181981 */ /* 0x000f22000c1e1b00 */
[----:B------:R-:W-:Y:S03]  /*f950*/  IADD3.X R27, PT, PT, R7, UR11, RZ, P0, !PT ;  /* 0x0000000b071b7c10 */ /* 0x000fe600087fe4ff */
[----:B------:R-:W5:Y:S04]  /*f960*/  LDS R7, [UR20+0x1c] ;  /* 0x00001c14ff077984 */ /* 0x000f680008000800 */
[----:B------:R-:W5:Y:S01]  /*f970*/  LDG.E.64 R26, desc[UR50][R26.64] ;  /* 0x000000321a1a7981 */ /* 0x000f62000c1e1b00 */
[----:B-1----:R-:W-:Y:S05]  /*f980*/  SHF.R.U64 R8, R6, 0x4, RZ ;  /* 0x0000000406087819 */ /* 0x002fea00000012ff */
[----:B------:R-:W-:Y:S04]  /*f990*/  STS [UR20+0x10], R8 ;  /* 0x00001008ff007988 */ /* 0x000fe80008000814 */
[----:B------:R-:W-:Y:S04]  /*f9a0*/  STS [UR20+0x14], R8 ;  /* 0x00001408ff007988 */ /* 0x000fe80008000814 */
[----:B-----5:R-:W-:Y:S01]  /*f9b0*/  STS.64 [UR20], R26 ;  /* 0x0000001aff007988 */ /* 0x020fe20008000a14 */
[--C-:B--2---:R-:W-:Y:S01]  /*f9c0*/  SHF.R.S32.HI R29, RZ, 0x1f, R28.reuse ;  /* 0x0000001fff1d7819 */ /* 0x104fe2000001141c */
[----:B------:R-:W-:Y:S02]  /*f9d0*/  @!P1 IMAD.MOV.U32 R24, RZ, RZ, R28 ;  /* 0x000000ffff189224 */ /* 0x000fe400078e001c */
[----:B---3--:R-:W-:Y:S02]  /*f9e0*/  VIADD R5, R5, 0xffffffff ;  /* 0xffffffff05057836 */ /* 0x008fe40000000000 */
[----:B------:R-:W-:Y:S05]  /*f9f0*/  @!P1 IMAD.MOV.U32 R25, RZ, RZ, R29 ;  /* 0x000000ffff199224 */ /* 0x000fea00078e001d */
[C---:B----4-:R-:W-:Y:S01]  /*fa00*/  SHF.L.U64.HI R21, R24.reuse, 0x1, R25 ;  /* 0x0000000118157819 */ /* 0x050fe20000010219 */
[----:B------:R-:W-:Y:S03]  /*fa10*/  IMAD.SHL.U32 R24, R24, 0x2, RZ ;  /* 0x0000000218187824 */ /* 0x000fe600078e00ff */
[----:B------:R-:W-:Y:S02]  /*fa20*/  LOP3.LUT R21, R21, 0x1fffffff, RZ, 0xc0, !PT ;  /* 0x1fffffff15157812 */ /* 0x000fe400078ec0ff */
[----:B------:R-:W-:Y:S02]  /*fa30*/  LOP3.LUT R24, R24, 0xfffffffe, RZ, 0xc0, !PT ;  /* 0xfffffffe18187812 */ /* 0x000fe400078ec0ff */
[--C-:B------:R-:W-:Y:S02]  /*fa40*/  SHF.R.U32.HI R4, RZ, 0x4, R21.reuse ;  /* 0x00000004ff047819 */ /* 0x100fe40000011615 */
[----:B------:R-:W-:Y:S02]  /*fa50*/  SHF.R.U64 R21, R24, 0x4, R21 ;  /* 0x0000000418157819 */ /* 0x000fe40000001215 */
[----:B------:R-:W-:Y:S02]  /*fa60*/  LOP3.LUT R30, R7, 0xf, R4, 0xb8, !PT ;  /* 0x0000000f071e7812 */ /* 0x000fe400078eb804 */
[----:B------:R-:W-:Y:S01]  /*fa70*/  CS2R R6, SRZ ;  /* 0x0000000000067805 */ /* 0x000fe2000001ff00 */
[----:B------:R-:W-:Y:S04]  /*fa80*/  STS [UR20+0xc], R21 ;  /* 0x00000c15ff007988 */ /* 0x000fe80008000814 */
        /* <DEDUP_REMOVED lines=12> */
.L_x_196:
[----:B------:R-:W-:Y:S05]  /*fb50*/  BSYNC.RECONVERGENT B0 ;  /* 0x0000000000007941 */ /* 0x000fea0003800200 */
.L_x_195:
[----:B------:R-:W-:Y:S01]  /*fb60*/  NOP ;  /* 0x0000000000007918 */ /* 0x000fe20000000000 */
[----:B-12---:R-:W1:Y:S01]  /*fb70*/  LDS R4, [R20+UR20] ;  /* 0x0000001414047984 */ /* 0x006e620008000800 */
[----:B------:R-:W-:Y:S01]  /*fb80*/  ULEA UR34, UP0, UR25, UR14, 0x7 ;  /* 0x0000000e19227291 */ /* 0x000fe2000f8038ff */
[----:B------:R-:W-:Y:S01]  /*fb90*/  UMOV UR33, UR31 ;  /* 0x0000001f00217c82 */ /* 0x000fe20008000000 */
[----:B------:R-:W-:Y:S02]  /*fba0*/  UMOV UR31, UR29 ;  /* 0x0000001d001f7c82 */ /* 0x000fe40008000000 */
[----:B------:R-:W-:Y:S02]  /*fbb0*/  ULEA.HI.X UR35, UR25, UR15, UR6, 0x7, UP0 ;  /* 0x0000000f19237291 */ /* 0x000fe400080f3c06 */
[----:B------:R-:W-:Y:S01]  /*fbc0*/  IADD3 R6, P0, PT, R20, UR34, RZ ;  /* 0x0000002214067c10 */ /* 0x000fe2000ff1e0ff */
[----:B------:R-:W-:Y:S03]  /*fbd0*/  UMOV UR29, UR27 ;  /* 0x0000001b001d7c82 */ /* 0x000fe60008000000 */
[----:B------:R-:W-:Y:S05]  /*fbe0*/  IADD3.X R7, PT, PT, RZ, UR35, RZ, P0, !PT ;  /* 0x00000023ff077c10 */ /* 0x000fea00087fe4ff */
[----:B-1----:R2:W5:Y:S01]  /*fbf0*/  ATOMG.E.EXCH.STRONG.GPU PT, RZ, [R6], R4 ;  /* 0x0000000406ff73a8 */ /* 0x00256200041ee100 */
[----:B------:R-:W-:Y:S04]  /*fc00*/  DEPBAR {5,4,3,2,1,0} ;  /* 0x0000003f0000791a */ /* 0x000fe80000000000 */
[----:B------:R-:W1:Y:S02]  /*fc10*/  CCTL.E.C.LDCU.IV.DEEP [UR32] ;  /* 0x0000000020007540 */ /* 0x000e640009c08000 */
[----:B-1----:R2:W-:Y:S01]  /*fc20*/  UTMACCTL.IV [UR32] ;  /* 0x00000000200079b9 */ /* 0x0025e20008000000 */
        /* <DEDUP_REMOVED lines=9> */
[----:B------:R-:W-:Y:S01]  /*fcc0*/  NOP ;  /* 0x0000000000007918 */ /* 0x000fe20000000000 */
.L_x_192:
[----:B-----5:R-:W-:Y:S01]  /*fcd0*/  ELECT P0, URZ, PT ;  /* 0x0000000000ff782f */ /* 0x020fe20003800000 */
[----:B------:R-:W-:Y:S11]  /*fce0*/  BSSY.RECONVERGENT B0, `(.L_x_197) ;  /* 0x0000011000007945 */ /* 0x000ff60003800200 */
[----:B------:R-:W-:Y:S01]  /*fcf0*/  @!UPT UIADD3 URZ, UPT, UPT, URZ, URZ, URZ ;  /* 0x000000fffffff290 */ /* 0x000fe2000fffe0ff */
[----:B------:R-:W-:Y:S05]  /*fd00*/  @!P0 BRA `(.L_x_198) ;  /* 0x0000000000388947 */ /* 0x000fea0003800000 */
[----:B------:R0:W-:Y:S01]  /*fd10*/  UTMACMDFLUSH ;  /* 0x00000000000079b7 */ /* 0x0001e20000000000 */
[----:B------:R-:W-:Y:S09]  /*fd20*/  UIMAD UR6, UR8, 0x14, UR4 ;  /* 0x00000014080678a4 */ /* 0x000ff2000f8e0204 */
[----:B------:R4:W-:Y:S04]  /*fd30*/  STS [UR6+0x2a0], R16 ;  /* 0x0002a010ff007988 */ /* 0x0009e80008000806 */
        /* <DEDUP_REMOVED lines=9> */
[----:B-----5:R-:W1:Y:S01]  /*fdd0*/  FENCE.VIEW.ASYNC.S ;  /* 0x00000000000073c6 */ /* 0x020e620000000000 */
[----:B------:R-:W-:Y:S04]  /*fde0*/  DEPBAR.LE SB0, 0x0 ;  /* 0x000080000000791a */ /* 0x000fe80000000000 */
.L_x_198:
[----:B--2---:R-:W-:Y:S05]  /*fdf0*/  BSYNC.RECONVERGENT B0 ;  /* 0x0000000000007941 */ /* 0x004fea0003800200 */
.L_x_197:
[----:B------:R-:W-:Y:S09]  /*fe00*/  UISETP.NE.AND UP0, UPT, UR37, 0x8, UPT ;  /* 0x000000082500788c */ /* 0x000ff2000bf05270 */
[----:B------:R-:W-:Y:S05]  /*fe10*/  BRA.U !UP0, `(.L_x_199) ;  /* 0x0000000108047547 */ /* 0x000fea000b800000 */
[----:B------:R-:W-:Y:S05]  /*fe20*/  BPT.TRAP 0x1 ;  /* 0x000000040000795c */ /* 0x000fea0000300000 */
.L_x_199:
[----:B------:R-:W-:Y:S01]  /*fe30*/  UIADD3 UR6, UPT, UPT, UR8, -0x4, URZ ;  /* 0xfffffffc08067890 */ /* 0x000fe2000fffe0ff */
[----:B-1----:R-:W-:Y:S01]  /*fe40*/  SYNCS.ARRIVE.TRANS64.A1T0 RZ, [UR24+0x180], RZ ;  /* 0x000180ffffff79a7 */ /* 0x002fe20008100018 */
[----:B------:R-:W-:Y:S01]  /*fe50*/  UIADD3 UR24, UPT, UPT, UR7, -0x4, URZ ;  /* 0xfffffffc07187890 */ /* 0x000fe2000fffe0ff */
[----:B------:R-:W-:Y:S01]  /*fe60*/  ISETP.NE.AND P0, PT, R11, RZ, PT ;  /* 0x000000ff0b00720c */ /* 0x000fe20003f05270 */
[----:B------:R-:W-:Y:S02]  /*fe70*/  UISETP.GE.U32.AND UP1, UPT, UR6, -0x8, UPT ;  /* 0xfffffff80600788c */ /* 0x000fe4000bf26070 */
[----:B------:R-:W-:Y:S02]  /*fe80*/  UISETP.GE.U32.AND UP0, UPT, UR24, -0x8, UPT ;  /* 0xfffffff81800788c */ /* 0x000fe4000bf06070 */
[----:B------:R-:W-:Y:S02]  /*fe90*/  USEL UR24, URZ, 0x1, UP1 ;  /* 0x00000001ff187887 */ /* 0x000fe40008800000 */
[----:B------:R-:W-:Y:S02]  /*fea0*/  USEL UR6, URZ, 0x1, UP0 ;  /* 0x00000001ff067887 */ /* 0x000fe40008000000 */
[----:B------:R-:W-:Y:S02]  /*feb0*/  ULOP3.LUT UR27, UR8, 0x7, URZ, 0xc0, !UPT ;  /* 0x00000007081b7892 */ /* 0x000fe4000f8ec0ff */
[----:B------:R-:W-:Y:S01]  /*fec0*/  ULOP3.LUT UR25, UR7, 0x7, URZ, 0xc0, !UPT ;  /* 0x0000000707197892 */ /* 0x000fe2000f8ec0ff */
[----:B------:R-:W-:Y:S01]  /*fed0*/  LOP3.LUT R0, R0, UR24, RZ, 0x3c, !PT ;  /* 0x0000001800007c12 */ /* 0x000fe2000f8e3cff */
[----:B------:R-:W-:Y:S01]  /*fee0*/  ULOP3.LUT UR8, UR27, 0x4, URZ, 0x3c, !UPT ;  /* 0x000000041b087892 */ /* 0x000fe2000f8e3cff */
[----:B------:R-:W-:Y:S01]  /*fef0*/  LOP3.LUT R17, R17, UR6, RZ, 0x3c, !PT ;  /* 0x0000000611117c12 */ /* 0x000fe2000f8e3cff */
[----:B------:R-:W-:Y:S01]  /*ff00*/  ULOP3.LUT UR7, UR25, 0x4, URZ, 0x3c, !UPT ;  /* 0x0000000419077892 */ /* 0x000fe2000f8e3cff */
[----:B------:R-:W-:Y:S11]  /*ff10*/  @!P0 EXIT ;  /* 0x000000000000894d */ /* 0x000ff60003800000 */
[----:B------:R-:W-:Y:S05]  /*ff20*/  BRA `(.L_x_200) ;  /* 0xffffffec00047947 */ /* 0x000fea000383ffff */
.L_x_282:
[----:B------:R-:W-:Y:S01]  /*ff30*/  UMOV UR4, 0x40 ;  /* 0x0000004000047882 */ /* 0x000fe20000000000 */
[----:B------:R-:W-:Y:S01]  /*ff40*/  NOP ;  /* 0x0000000000007918 */ /* 0x000fe20000000000 */
[----:B------:R-:W-:Y:S01]  /*ff50*/  ULEA UR4, UR5, UR4, 0x18 ;  /* 0x0000000405047291 */ /* 0x000fe2000f8ec0ff */
[----:B------:R-:W-:Y:S02]  /*ff60*/  UMOV UR6, 0x400 ;  /* 0x0000040000067882 */ /* 0x000fe40000000000 */
[----:B------:R-:W-:-:S06]  /*ff70*/  ULEA UR6, UR5, UR6, 0x18 ;  /* 0x0000000605067291 */ /* 0x000fcc000f8ec0ff */
[----:B------:R-:W3:Y:S02]  /*ff80*/  LDS.U8 R0, [UR4+0x1c] ;  /* 0x00001c04ff007984 */ /* 0x000ee40008000000 */
[----:B---3--:R-:W-:-:S13]  /*ff90*/  ISETP.NE.AND P0, PT, R0, RZ, PT ;  /* 0x000000ff0000720c */ /* 0x008fda0003f05270 */
[----:B------:R-:W-:Y:S05]  /*ffa0*/  @P0 BRA `(.L_x_201) ;  /* 0x0000000000580947 */ /* 0x000fea0003800000 */
[----:B------:R-:W-:-:S13]  /*ffb0*/  ELECT P0, URZ, PT ;  /* 0x0000000000ff782f */ /* 0x000fda0003800000 */
[----:B------:R-:W-:Y:S05]  /*ffc0*/  @!P0 BRA `(.L_x_202) ;  /* 0x0000000000608947 */ /* 0x000fea0003800000 */
[----:B------:R-:W-:Y:S01]  /*ffd0*/  UMOV UR5, 0x10 ;  /* 0x0000001000057882 */ /* 0x000fe20000000000 */
[----:B------:R-:W-:Y:S01]  /*ffe0*/  HFMA2 R0, -RZ, RZ, 0, 5.9604644775390625e-08 ;  /* 0x00000001ff007431 */ /* 0x000fe200000001ff */
[----:B--2---:R-:W-:-:S03]  /*fff0*/  MOV R2, 0xffff ;  /* 0x0000ffff00027802 */ /* 0x004fc60000000f00 */
[----:B------:R-:W-:Y:S04]  /*10000*/  DEPBAR.LE SB2, 0x36 ;  /* 0x0000ad800000791a */ /* 0x000fe80000000000 */
[----:B------:R-:W2:Y:S02]  /*10010*/  UTCATOMSWS.FIND_AND_SET.ALIGN UP0, UR5, UR5 ;  /* 0x00000005000575e3 */ /* 0x000ea40008000800 */
[----:B--2---:R-:W-:Y:S01]  /*10020*/  MOV R3, UR5 ;  /* 0x0000000500037c02 */ /* 0x004fe20008000f00 */
[----:B------:R-:W-:Y:S06]  /*10030*/  BRA.U UP0, `(.L_x_203) ;  /* 0x0000000100187547 */ /* 0x000fec000b800000 */
.L_x_204:
[----:B------:R-:W-:Y:S05]  /*10040*/  NANOSLEEP 0x64 ;  /* 0x000000640000795d */ /* 0x000fea0003800000 */
[----:B------:R-:W-:-:S05]  /*10050*/  UMOV UR5, 0x10 ;  /* 0x0000001000057882 */ /* 0x000fca0000000000 */
[----:B------:R-:W-:Y:S04]  /*10060*/  DEPBAR.LE SB2, 0x36 ;  /* 0x0000ad800000791a */ /* 0x000fe80000000000 */
[----:B------:R-:W2:Y:S02]  /*10070*/  UTCATOMSWS.FIND_AND_SET.ALIGN UP0, UR5, UR5 ;  /* 0x00000005000575e3 */ /* 0x000ea40008000800 */
[----:B--2---:R-:W-:Y:S01]  /*10080*/  MOV R3, UR5 ;  /* 0x0000000500037c02 */ /* 0x004fe20008000f00 */
[----:B------:R-:W-:Y:S05]  /*10090*/  BRA.U !UP0, `(.L_x_204) ;  /* 0xfffffffd08e87547 */ /* 0x000fea000b83ffff */
.L_x_203:
[-C--:B------:R-:W-:Y:S02]  /*100a0*/  SHF.L.U32 R2, R2, R3.reuse, RZ ;  /* 0x0000000302027219 */ /* 0x080fe400000006ff */
[----:B------:R-:W-:Y:S01]  /*100b0*/  SHF.L.U32 R0, R0, R3, RZ ;  /* 0x0000000300007219 */ /* 0x000fe200000006ff */
[----:B------:R-:W-:Y:S02]  /*100c0*/  IMAD.SHL.U32 R3, R3, 0x20, RZ ;  /* 0x0000002003037824 */ /* 0x000fe400078e00ff */
[----:B------:R3:W-:Y:S04]  /*100d0*/  ATOMS.OR RZ, [UR4+0x14], R2 ;  /* 0x00001402ffff798c */ /* 0x0007e8000b000004 */
[----:B------:R3:W-:Y:S04]  /*100e0*/  ATOMS.OR RZ, [UR4+0x18], R0 ;  /* 0x00001800ffff798c */ /* 0x0007e8000b000004 */
[----:B------:R3:W-:Y:S01]  /*100f0*/  STS [UR6+0x340], R3 ;  /* 0x00034003ff007988 */ /* 0x0007e20008000806 */
[----:B------:R-:W-:Y:S05]  /*10100*/  BRA `(.L_x_202) ;  /* 0x0000000000107947 */ /* 0x000fea0003800000 */
.L_x_201:
[----:B------:R-:W-:Y:S02]  /*10110*/  MOV R0, 0xffffffff ;  /* 0xffffffff00007802 */ /* 0x000fe40000000f00 */
[----:B--2---:R-:W-:-:S03]  /*10120*/  MOV R2, 0x10150 ;  /* 0x0001015000027802 */ /* 0x004fc60000000f00 */
[----:B------:R2:W-:Y:S04]  /*10130*/  STS [UR6+0x340], R0 ;  /* 0x00034000ff007988 */ /* 0x0005e80008000806 */
[----:B-12--5:R-:W-:Y:S05]  /*10140*/  CALL.REL.NOINC `($__internal_1_$__cuda_sm10x_tcgen05_guardrail_trap_phase_invalid_during_alloc) ;  /* 0x0000001800bc7944 */ /* 0x026fea0003c00000 */
.L_x_202:
[----:B------:R-:W-:Y:S05]  /*10150*/  WARPSYNC.ALL ;  /* 0x0000000000007948 */ /* 0x000fea0003800000 */
[----:B------:R-:W4:Y:S01]  /*10160*/  S2UR UR5, SR_CgaCtaId ;  /* 0x00000000000579c3 */ /* 0x000f220000008800 */
[----:B------:R-:W-:Y:S01]  /*10170*/  UMOV UR4, 0x400 ;  /* 0x0000040000047882 */ /* 0x000fe20000000000 */
[----:B------:R-:W-:-:S06]  /*10180*/  NOP ;  /* 0x0000000000007918 */ /* 0x000fcc0000000000 */
[----:B------:R-:W-:Y:S06]  /*10190*/  BAR.ARV 0x6, 0xa0 ;  /* 0x0182800000007b1d */ /* 0x000fec0000002000 */
[----:B----4-:R-:W-:-:S04]  /*101a0*/  ULEA UR4, UR5, UR4, 0x18 ;  /* 0x0000000405047291 */ /* 0x010fc8000f8ec0ff */
[----:B------:R-:W-:Y:S02]  /*101b0*/  UIADD3 UR10, UPT, UPT, UR4, 0x9400, URZ ;  /* 0x00009400040a7890 */ /* 0x000fe4000fffe0ff */
[----:B------:R-:W-:Y:S02]  /*101c0*/  UIADD3 UR11, UPT, UPT, UR4, 0x1d400, URZ ;  /* 0x0001d400040b7890 */ /* 0x000fe4000fffe0ff */
[----:B------:R-:W-:Y:S01]  /*101d0*/  USHF.R.U32.HI UR10, URZ, 0x4, UR10 ;  /* 0x00000004ff0a7899 */ /* 0x000fe2000801160a */
[----:B---3--:R-:W3:Y:S01]  /*101e0*/  LDS R0, [UR4+0x340] ;  /* 0x00034004ff007984 */ /* 0x008ee20008000800 */
[----:B------:R-:W-:Y:S02]  /*101f0*/  USHF.R.U32.HI UR11, URZ, 0x4, UR11 ;  /* 0x00000004ff0b7899 */ /* 0x000fe4000801160b */
[----:B------:R-:W-:Y:S02]  /*10200*/  ULOP3.LUT UR10, UR10, 0x3fff, URZ, 0xc0, !UPT ;  /* 0x00003fff0a0a7892 */ /* 0x000fe4000f8ec0ff */
[----:B------:R-:W-:-:S02]  /*10210*/  ULOP3.LUT UR11, UR11, 0x3fff, URZ, 0xc0, !UPT ;  /* 0x00003fff0b0b7892 */ /* 0x000fc4000f8ec0ff */
[----:B------:R-:W-:Y:S02]  /*10220*/  ULOP3.LUT UR10, UR10, 0x10000, URZ, 0xfc, !UPT ;  /* 0x000100000a0a7892 */ /* 0x000fe4000f8efcff */
[----:B------:R-:W-:Y:S01]  /*10230*/  ULOP3.LUT UR11, UR11, 0x10000, URZ, 0xfc, !UPT ;  /* 0x000100000b0b7892 */ /* 0x000fe2000f8efcff */
[----:B---3--:R-:W-:Y:S01]  /*10240*/  R2UR UR16, R0 ;  /* 0x00000000001072ca */ /* 0x008fe200000e0000 */
[----:B-12--5:R-:W1:-:S00]  /*10250*/  USETMAXREG.DEALLOC.CTAPOOL 0x88 ;  /* 0x00000088000079c8 */ /* 0x026e4000080e0500 */
[----:B-1----:R-:W-:Y:S01]  /*10260*/  HFMA2 R3, -RZ, RZ, 0, 5.9604644775390625e-08 ;  /* 0x00000001ff037431 */ /* 0x002fe200000001ff */
[----:B------:R-:W-:Y:S01]  /*10270*/  MOV R2, RZ ;  /* 0x000000ff00027202 */ /* 0x000fe20000000f00 */
[----:B------:R-:W-:Y:S01]  /*10280*/  HFMA2 R0, -RZ, RZ, 0, 0 ;  /* 0x00000000ff007431 */ /* 0x000fe200000001ff */
[----:B------:R-:W-:Y:S01]  /*10290*/  UMOV UR15, URZ ;  /* 0x000000ff000f7c82 */ /* 0x000fe20008000000 */
[----:B------:R-:W-:Y:S01]  /*102a0*/  UMOV UR14, URZ ;  /* 0x000000ff000e7c82 */ /* 0x000fe20008000000 */
[----:B------:R-:W-:-:S07]  /*102b0*/  UMOV UR17, URZ ;  /* 0x000000ff00117c82 */ /* 0x000fce0008000000 */
.L_x_215:
[----:B-1----:R-:W1:Y:S02]  /*102c0*/  LDC.64 R4, c[0x0][0x390] ;  /* 0x0000e400ff047b82 */ /* 0x002e640000000a00 */
[----:B-1-3--:R-:W-:-:S06]  /*102d0*/  IMAD.WIDE R4, R17, 0xc, R4 ;  /* 0x0000000c11047825 */ /* 0x00afcc00078e0204 */
[----:B------:R-:W2:Y:S02]  /*102e0*/  LDG.E R4, desc[UR50][R4.64+0x8] ;  /* 0x0000083204047981 */ /* 0x000ea4000c1e1900 */
[----:B--2---:R-:W-:-:S13]  /*102f0*/  R2UR UR7, R4 ;  /* 0x00000000040772ca */ /* 0x004fda00000e0000 */
[----:B------:R-:W-:-:S09]  /*10300*/  UISETP.GE.AND UP0, UPT, UR7, 0x1, UPT ;  /* 0x000000010700788c */ /* 0x000fd2000bf06270 */
[----:B------:R-:W-:Y:S05]  /*10310*/  BRA.U !UP0, `(.L_x_205) ;  /* 0x0000000508507547 */ /* 0x000fea000b800000 */
[----:B------:R-:W-:Y:S01]  /*10320*/  UISETP.NE.AND UP0, UPT, UR37, URZ, UPT ;  /* 0x000000ff2500728c */ /* 0x000fe2000bf05270 */
[----:B------:R-:W-:Y:S01]  /*10330*/  SHF.L.U32 R4, R0, 0x1f, RZ ;  /* 0x0000001f00047819 */ /* 0x000fe200000006ff */
[----:B------:R-:W-:Y:S02]  /*10340*/  ULEA UR6, UR17, UR4, 0x3 ;  /* 0x0000000411067291 */ /* 0x000fe4000f8e18ff */
[----:B------:R-:W-:Y:S02]  /*10350*/  UISETP.EQ.OR UP0, UPT, UR20, 0x4, UP0 ;  /* 0x000000041400788c */ /* 0x000fe40008702670 */
[----:B------:R-:W-:-:S05]  /*10360*/  ULEA UR9, UR15, UR16, 0x7 ;  /* 0x000000100f097291 */ /* 0x000fca000f8e38ff */
[----:B------:R1:W2:Y:S01]  /*10370*/  SYNCS.PHASECHK.TRANS64.TRYWAIT P1, [UR6], R4 ;  /* 0x00000004ff0075a7 */ /* 0x0002a20008021106 */
[----:B------:R-:W-:Y:S01]  /*10380*/  UIADD3 UR6, UPT, UPT, UR7, 0x7f, URZ ;  /* 0x0000007f07067890 */ /* 0x000fe2000fffe0ff */
[----:B------:R-:W-:Y:S11]  /*10390*/  BRA.U !UP0, `(.L_x_206) ;  /* 0x0000000108047547 */ /* 0x000ff6000b800000 */
[----:B------:R-:W-:Y:S05]  /*103a0*/  BPT.TRAP 0x1 ;  /* 0x000000040000795c */ /* 0x000fea0000300000 */
.L_x_206:
[----:B------:R-:W-:Y:S01]  /*103b0*/  ULEA UR8, UR15, UR4, 0x3 ;  /* 0x000000040f087291 */ /* 0x000fe2000f8e18ff */
[----:B------:R-:W-:Y:S01]  /*103c0*/  SHF.L.U32 R5, R3, 0x1f, RZ ;  /* 0x0000001f03057819 */ /* 0x000fe200000006ff */
[----:B------:R-:W-:-:S04]  /*103d0*/  USHF.R.S32.HI UR7, URZ, 0x1f, UR6 ;  /* 0x0000001fff077899 */ /* 0x000fc80008011406 */
[----:B------:R-:W-:-:S03]  /*103e0*/  ULEA.HI UR7, UR7, UR6, URZ, 0x7 ;  /* 0x0000000607077291 */ /* 0x000fc6000f8f38ff */
[----:B------:R-:W3:Y:S01]  /*103f0*/  SYNCS.PHASECHK.TRANS64.TRYWAIT P0, [UR8+0x140], R5 ;  /* 0x00014005ff0075a7 */ /* 0x000ee20008001108 */
[----:B------:R-:W-:Y:S01]  /*10400*/  USHF.R.S32.HI UR12, URZ, 0x7, UR7 ;  /* 0x00000007ff0c7899 */ /* 0x000fe20008011407 */
[----:B---3--:R-:W-:Y:S11]  /*10410*/  @!P0 BRA `(.L_x_207) ;  /* 0x0000001400548947 */ /* 0x008ff60003800000 */
.L_x_268:
[----:B------:R-:W-:Y:S01]  /*10420*/  UISETP.LT.AND UP1, UPT, UR12, 0x1, UPT ;  /* 0x000000010c00788c */ /* 0x000fe2000bf21270 */
[----:B--2---:R-:W-:Y:S01]  /*10430*/  PLOP3.LUT P0, PT, P1, PT, PT, 0x80, 0x8 ;  /* 0x000000000008781c */ /* 0x004fe20000f0f070 */
[----:B------:R-:W-:Y:S02]  /*10440*/  UIADD3 UR13, UPT, UPT, UR12, 0x1, URZ ;  /* 0x000000010c0d7890 */ /* 0x000fe4000fffe0ff */
[----:B------:R-:W-:Y:S02]  /*10450*/  USEL UR6, UR12, 0x1, UP1 ;  /* 0x000000010c067887 */ /* 0x000fe40008800000 */
[----:B------:R-:W-:Y:S02]  /*10460*/  UPLOP3.LUT UP3, UPT, UPT, UPT, UPT, 0x40, 0x4 ;  /* 0x000000000004789c */ /* 0x000fe40003f6e870 */
[----:B------:R-:W-:Y:S01]  /*10470*/  UIADD3 UR12, UPT, UPT, -UR12, UR6, URZ ;  /* 0x000000060c0c7290 */ /* 0x000fe2000fffe1ff */
[----:B------:R-:W-:Y:S01]  /*10480*/  UMOV UR26, 0x0 ;  /* 0x00000000001a7882 */ /* 0x000fe20000000000 */
[----:B------:R-:W-:Y:S01]  /*10490*/  UMOV UR27, 0x8200010 ;  /* 0x08200010001b7882 */ /* 0x000fe20000000000 */
[----:B------:R-:W-:Y:S01]  /*104a0*/  UMOV UR24, 0x0 ;  /* 0x0000000000187882 */ /* 0x000fe20000000000 */
[----:B------:R-:W-:Y:S01]  /*104b0*/  UMOV UR25, 0x8200010 ;  /* 0x0820001000197882 */ /* 0x000fe20000000000 */
[----:B------:R-:W-:Y:S01]  /*104c0*/  UMOV UR22, 0x0 ;  /* 0x0000000000167882 */ /* 0x000fe20000000000 */
[----:B------:R-:W-:Y:S01]  /*104d0*/  UMOV UR23, 0x8200010 ;  /* 0x0820001000177882 */ /* 0x000fe20000000000 */
[----:B------:R-:W-:Y:S01]  /*104e0*/  UMOV UR18, 0x0 ;  /* 0x0000000000127882 */ /* 0x000fe20000000000 */
[----:B------:R-:W-:-:S05]  /*104f0*/  UMOV UR19, 0x8200010 ;  /* 0x0820001000137882 */ /* 0x000fca0000000000 */
.L_x_210:
[----:B--2---:R-:W-:Y:S01]  /*10500*/  ULEA UR7, UR17, UR4, 0x3 ;  /* 0x0000000411077291 */ /* 0x004fe2000f8e18ff */
[----:B---3--:R-:W-:Y:S11]  /*10510*/  @P0 BRA `(.L_x_208) ;  /* 0x00000000000c0947 */ /* 0x008ff60003800000 */
[----:B-1----:R-:W-:Y:S04]  /*10520*/  SHF.L.U32 R5, R0, 0x1f, RZ ;  /* 0x0000001f00057819 */ /* 0x002fe800000006ff */
[----:B------:R-:W1:Y:S02]  /*10530*/  SYNCS.PHASECHK.TRANS64.TRYWAIT P0, [UR7], R5 ;  /* 0x00000005ff0075a7 */ /* 0x000e640008001107 */
[----:B-1----:R-:W-:Y:S05]  /*10540*/  @!P0 BRA `(.L_x_209) ;  /* 0x0000001400208947 */ /* 0x002fea0003800000 */
.L_x_208:
[----:B------:R-:W-:Y:S01]  /*10550*/  UISETP.NE.AND UP1, UPT, UR13, 0x2, UPT ;  /* 0x000000020d00788c */ /* 0x000fe2000bf25270 */
[----:B------:R-:W-:Y:S01]  /*10560*/  PLOP3.LUT P0, PT, PT, PT, PT, 0x80, 0x8 ;  /* 0x000000000008781c */ /* 0x000fe20003f0f070 */
[----:B------:R-:W-:Y:S02]  /*10570*/  UIADD3 UR6, UPT, UPT, UR17, 0x1, URZ ;  /* 0x0000000111067890 */ /* 0x000fe4000fffe0ff */
[----:B------:R-:W-:Y:S02]  /*10580*/  ULEA UR30, UR17, UR11, 0xa ;  /* 0x0000000b111e7291 */ /* 0x000fe4000f8e50ff */
[----:B------:R-:W-:Y:S01]  /*10590*/  UISETP.NE.AND UP2, UPT, UR6, 0x5, UPT ;  /* 0x000000050600788c */ /* 0x000fe2000bf45270 */
[----:B------:R-:W-:Y:S01]  /*105a0*/  PLOP3.LUT P1, PT, PT, PT, UP1, 0x80, 0x8 ;  /* 0x000000000008781c */ /* 0x000fe20003f2f018 */
[----:B------:R-:W-:Y:S02]  /*105b0*/  UIADD3 UR44, UPT, UPT, UR30, 0x2, URZ ;  /* 0x000000021e2c7890 */ /* 0x000fe4000fffe0ff */
[----:B------:R-:W-:Y:S02]  /*105c0*/  USEL UR28, URZ, 0x1, UP2 ;  /* 0x00000001ff1c7887 */ /* 0x000fe40009000000 */
[----:B------:R-:W-:Y:S02]  /*105d0*/  USEL UR6, UR6, URZ, UP2 ;  /* 0x000000ff06067287 */ /* 0x000fe40009000000 */
[----:B------:R-:W-:Y:S02]  /*105e0*/  UIADD3 UR40, UPT, UPT, UR30, 0x4, URZ ;  /* 0x000000041e287890 */ /* 0x000fe4000fffe0ff */
[----:B------:R-:W-:Y:S01]  /*105f0*/  @UP1 ULEA UR21, UR6, UR4, 0x3 ;  /* 0x0000000406151291 */ /* 0x000fe2000f8e18ff */
[----:B------:R-:W-:Y:S01]  /*10600*/  LOP3.LUT R0, R0, UR28, RZ, 0x3c, !PT ;  /* 0x0000001c00007c12 */ /* 0x000fe2000f8e3cff */
[----:B------:R-:W-:Y:S02]  /*10610*/  ULEA UR28, UR17, UR10, 0xa ;  /* 0x0000000a111c7291 */ /* 0x000fe4000f8e50ff */
[----:B------:R-:W-:Y:S01]  /*10620*/  UIADD3 UR34, UPT, UPT, UR30, 0x6, URZ ;  /* 0x000000061e227890 */ /* 0x000fe2000fffe0ff */
[----:B-1----:R-:W-:Y:S01]  /*10630*/  @P1 SHF.L.U32 R4, R0, 0x1f, RZ ;  /* 0x0000001f00041819 */ /* 0x002fe200000006ff */
[----:B------:R-:W-:Y:S02]  /*10640*/  UIADD3 UR42, UPT, UPT, UR28, 0x2, URZ ;  /* 0x000000021c2a7890 */ /* 0x000fe4000fffe0ff */
[----:B------:R-:W-:Y:S01]  /*10650*/  UIADD3 UR38, UPT, UPT, UR28, 0x4, URZ ;  /* 0x000000041c267890 */ /* 0x000fe2000fffe0ff */
[----:B------:R2:W3:Y:S01]  /*10660*/  @P1 SYNCS.PHASECHK.TRANS64.TRYWAIT P0, [UR21], R4 ;  /* 0x00000004ff0015a7 */ /* 0x0004e20008001115 */
[----:B------:R-:W-:Y:S02]  /*10670*/  UIADD3 UR32, UPT, UPT, UR28, 0x6, URZ ;  /* 0x000000061c207890 */ /* 0x000fe4000fffe0ff */
[----:B------:R-:W-:Y:S02]  /*10680*/  UIADD3 UR7, UPT, UPT, UR7, 0x28, URZ ;  /* 0x0000002807077890 */ /* 0x000fe4000fffe0ff */
[----:B------:R-:W-:Y:S02]  /*10690*/  UIADD3 UR12, UPT, UPT, UR12, 0x1, URZ ;  /* 0x000000010c0c7890 */ /* 0x000fe4000fffe0ff */
[----:B------:R-:W-:Y:S02]  /*106a0*/  UIADD3 UR13, UPT, UPT, UR13, -0x1, URZ ;  /* 0xffffffff0d0d7890 */ /* 0x000fe4000fffe0ff */
[----:B------:R-:W-:Y:S01]  /*106b0*/  UISETP.NE.AND UP1, UPT, UR12, 0x1, UPT ;  /* 0x000000010c00788c */ /* 0x000fe2000bf25270 */
[----:B------:R-:W-:Y:S01]  /*106c0*/  UMOV UR31, 0x40004040 ;  /* 0x40004040001f7882 */ /* 0x000fe20000000000 */
[----:B------:R-:W-:Y:S01]  /*106d0*/  UMOV UR29, 0x40004040 ;  /* 0x40004040001d7882 */ /* 0x000fe20000000000 */
[----:B------:R-:W-:Y:S01]  /*106e0*/  UMOV UR45, 0x40004040 ;  /* 0x40004040002d7882 */ /* 0x000fe20000000000 */
[----:B------:R2:W-:Y:S01]  /*106f0*/  UTCQMMA gdesc[UR28], gdesc[UR30], tmem[UR9], tmem[UR26], idesc[UR27], UP3 ;  /* 0x00ff1a1e1c0075ea */ /* 0x0005e20009800309 */
[----:B------:R-:W-:Y:S01]  /*10700*/  UPLOP3.LUT UP3, UPT, UPT, UPT, UPT, 0x80, 0x8 ;  /* 0x000000000008789c */ /* 0x000fe20003f6f070 */
[----:B------:R-:W-:Y:S01]  /*10710*/  UMOV UR43, 0x40004040 ;  /* 0x40004040002b7882 */ /* 0x000fe20000000000 */
[----:B------:R-:W-:Y:S01]  /*10720*/  UMOV UR41, 0x40004040 ;  /* 0x4000404000297882 */ /* 0x000fe20000000000 */
[----:B------:R2:W-:Y:S01]  /*10730*/  UTCQMMA gdesc[UR42], gdesc[UR44], tmem[UR9], tmem[UR24], idesc[UR25], UPT ;  /* 0x00ff182c2a0075ea */ /* 0x0005e2000b800309 */
[----:B------:R-:W-:Y:S01]  /*10740*/  UMOV UR39, 0x40004040 ;  /* 0x4000404000277882 */ /* 0x000fe20000000000 */
[----:B------:R-:W-:Y:S01]  /*10750*/  UMOV UR35, 0x40004040 ;  /* 0x4000404000237882 */ /* 0x000fe20000000000 */
[----:B------:R-:W-:Y:S01]  /*10760*/  UMOV UR33, 0x40004040 ;  /* 0x4000404000217882 */ /* 0x000fe20000000000 */
[----:B------:R2:W-:Y:S01]  /*10770*/  UTCQMMA gdesc[UR38], gdesc[UR40], tmem[UR9], tmem[UR22], idesc[UR23], UPT ;  /* 0x00ff1628260075ea */ /* 0x0005e2000b800309 */
[----:B------:R2:W-:Y:S01]  /*10780*/  UTCQMMA gdesc[UR32], gdesc[UR34], tmem[UR9], tmem[UR18], idesc[UR19], UPT ;  /* 0x00ff1222200075ea */ /* 0x0005e2000b800309 */
[----:B------:R2:W-:Y:S01]  /*10790*/  UTCBAR [UR7], URZ ;  /* 0x000000ff070073e9 */ /* 0x0005e200080000ff */
[----:B------:R-:W-:Y:S01]  /*107a0*/  UMOV UR17, UR6 ;  /* 0x0000000600117c82 */ /* 0x000fe20008000000 */
[----:B------:R-:W-:Y:S05]  /*107b0*/  BRA.U UP1, `(.L_x_210) ;  /* 0xfffffffd01507547 */ /* 0x000fea000b83ffff */
[----:B------:R-:W-:Y:S05]  /*107c0*/  BRA.U !UP0, `(.L_x_211) ;  /* 0x0000000108047547 */ /* 0x000fea000b800000 */
[----:B--2---:R-:W-:Y:S05]  /*107d0*/  BPT.TRAP 0x1 ;  /* 0x000000040000795c */ /* 0x004fea0000300000 */
.L_x_211:
[----:B------:R-:W-:Y:S02]  /*107e0*/  UIADD3 UR8, UPT, UPT, UR8, 0x120, URZ ;  /* 0x0000012008087890 */ /* 0x000fe4000fffe0ff */
[----:B------:R-:W-:Y:S01]  /*107f0*/  UIADD3 UR15, UPT, UPT, UR15, 0x1, URZ ;  /* 0x000000010f0f7890 */ /* 0x000fe2000fffe0ff */
[----:B------:R-:W-:-:S03]  /*10800*/  UMOV UR17, UR6 ;  /* 0x0000000600117c82 */ /* 0x000fc60008000000 */
[----:B------:R-:W-:-:S03]  /*10810*/  UISETP.NE.AND UP0, UPT, UR15, 0x4, UPT ;  /* 0x000000040f00788c */ /* 0x000fc6000bf05270 */
[----:B------:R1:W-:Y:S01]  /*10820*/  UTCBAR [UR8], URZ ;  /* 0x000000ff080073e9 */ /* 0x0003e200080000ff */
[----:B--2---:R-:W-:Y:S02]  /*10830*/  USEL UR7, URZ, 0x1, UP0 ;  /* 0x00000001ff077887 */ /* 0x004fe40008000000 */
[----:B------:R-:W-:-:S04]  /*10840*/  USEL UR15, UR15, URZ, UP0 ;  /* 0x000000ff0f0f7287 */ /* 0x000fc80008000000 */
[----:B------:R-:W-:-:S08]  /*10850*/  LOP3.LUT R3, R3, UR7, RZ, 0x3c, !PT ;  /* 0x0000000703037c12 */ /* 0x000fd0000f8e3cff */
.L_x_205:
[----:B------:R-:W-:-:S09]  /*10860*/  UISETP.NE.AND UP0, UPT, UR37, 0x8, UPT ;  /* 0x000000082500788c */ /* 0x000fd2000bf05270 */
[----:B------:R-:W-:Y:S05]  /*10870*/  BRA.U UP0, `(.L_x_212) ;  /* 0x0000000100047547 */ /* 0x000fea000b800000 */
[----:B-1----:R-:W-:Y:S05]  /*10880*/  BPT.TRAP 0x1 ;  /* 0x000000040000795c */ /* 0x002fea0000300000 */
.L_x_212:
[----:B------:R-:W-:Y:S01]  /*10890*/  ULEA UR6, UR14, UR4, 0x3 ;  /* 0x000000040e067291 */ /* 0x000fe2000f8e18ff */
[----:B------:R-:W-:-:S08]  /*108a0*/  SHF.L.U32 R5, R2, 0x1f, RZ ;  /* 0x0000001f02057819 */ /* 0x000fd000000006ff */
[----:B---3--:R-:W2:Y:S02]  /*108b0*/  SYNCS.PHASECHK.TRANS64.TRYWAIT P0, [UR6+0x180], R5 ;  /* 0x00018005ff0075a7 */ /* 0x008ea40008001106 */
[----:B--2---:R-:W-:Y:S05]  /*108c0*/  @!P0 BRA `(.L_x_213) ;  /* 0x0000001000588947 */ /* 0x004fea0003800000 */
.L_x_271:
[----:B------:R-:W-:-:S09]  /*108d0*/  UIMAD UR7, UR14, 0x14, UR36 ;  /* 0x000000140e0778a4 */ /* 0x000fd2000f8e0224 */
[----:B------:R-:W3:Y:S04]  /*108e0*/  LDS R17, [UR7+0x8] ;  /* 0x00000807ff117984 */ /* 0x000ee80008000800 */
[----:B--2---:R-:W2:Y:S01]  /*108f0*/  LDS R4, [UR7+0xc] ;  /* 0x00000c07ff047984 */ /* 0x004ea20008000800 */
[----:B------:R-:W-:Y:S01]  /*10900*/  @!PT LDS RZ, [RZ] ;  /* 0x00000000fffff984 */ /* 0x000fe20000000800 */
[----:B------:R-:W-:Y:S01]  /*10910*/  @!PT LDS RZ, [RZ] ;  /* 0x00000000fffff984 */ /* 0x000fe20000000800 */
[----:B------:R-:W-:Y:S01]  /*10920*/  @!PT LDS RZ, [RZ] ;  /* 0x00000000fffff984 */ /* 0x000fe20000000800 */
[----:B------:R-:W-:Y:S01]  /*10930*/  @!PT LDS RZ, [RZ] ;  /* 0x00000000fffff984 */ /* 0x000fe20000000800 */
[----:B------:R4:W-:Y:S06]  /*10940*/  MEMBAR.ALL.CTA ;  /* 0x0000000000007992 */ /* 0x0009ec0000008000 */
[----:B----4-:R-:W4:Y:S01]  /*10950*/  FENCE.VIEW.ASYNC.S ;  /* 0x00000000000073c6 */ /* 0x010f220000000000 */
[----:B------:R-:W-:Y:S05]  /*10960*/  BRA.U UP0, `(.L_x_214) ;  /* 0x0000000100047547 */ /* 0x000fea000b800000 */
[----:B-1----:R-:W-:Y:S05]  /*10970*/  BPT.TRAP 0x1 ;  /* 0x000000040000795c */ /* 0x002fea0000300000 */
.L_x_214:
[----:B------:R-:W-:Y:S01]  /*10980*/  UIADD3 UR6, UPT, UPT, UR6, 0x1c0, URZ ;  /* 0x000001c006067890 */ /* 0x000fe2000fffe0ff */
[----:B--2---:R-:W-:Y:S01]  /*10990*/  ISETP.NE.AND P0, PT, R4, RZ, PT ;  /* 0x000000ff0400720c */ /* 0x004fe20003f05270 */
[----:B------:R-:W-:Y:S02]  /*109a0*/  UIADD3 UR14, UPT, UPT, UR14, 0x1, URZ ;  /* 0x000000010e0e7890 */ /* 0x000fe4000fffe0ff */
[----:B------:R-:W-:Y:S02]  /*109b0*/  UPRMT UR6, UR5, 0x654, UR6 ;  /* 0x0000065405067896 */ /* 0x000fe40008000006 */
[----:B------:R-:W-:-:S04]  /*109c0*/  UISETP.NE.AND UP0, UPT, UR14, 0x8, UPT ;  /* 0x000000080e00788c */ /* 0x000fc8000bf05270 */
[----:B------:R-:W-:-:S03]  /*109d0*/  USEL UR14, UR14, URZ, UP0 ;  /* 0x000000ff0e0e7287 */ /* 0x000fc60008000000 */
[----:B----4-:R-:W-:Y:S01]  /*109e0*/  SYNCS.ARRIVE.TRANS64.RED.A1T0 RZ, [UR6], RZ ;  /* 0x000000ffffff79a7 */ /* 0x010fe20008100406 */
[----:B------:R-:W-:-:S06]  /*109f0*/  USEL UR6, URZ, 0x1, UP0 ;  /* 0x00000001ff067887 */ /* 0x000fcc0008000000 */
[----:B------:R-:W-:Y:S01]  /*10a00*/  LOP3.LUT R2, R2, UR6, RZ, 0x3c, !PT ;  /* 0x0000000602027c12 */ /* 0x000fe2000f8e3cff */
[----:B------:R-:W-:Y:S06]  /*10a10*/  @P0 BRA `(.L_x_215) ;  /* 0xfffffff800280947 */ /* 0x000fec000383ffff */
[----:B------:R-:W2:Y:S01]  /*10a20*/  S2UR UR5, SR_CgaCtaId ;  /* 0x00000000000579c3 */ /* 0x000ea20000008800 */
[----:B------:R-:W-:Y:S01]  /*10a30*/  ELECT P0, URZ, PT ;  /* 0x0000000000ff782f */ /* 0x000fe20003800000 */
[----:B------:R-:W-:Y:S01]  /*10a40*/  HFMA2 R0, -RZ, RZ, 0, 5.9604644775390625e-08 ;  /* 0x00000001ff007431 */ /* 0x000fe200000001ff */
[----:B------:R-:W-:-:S05]  /*10a50*/  UMOV UR6, 0x40 ;  /* 0x0000004000067882 */ /* 0x000fca0000000000 */
[----:B------:R-:W-:Y:S01]  /*10a60*/  UVIRTCOUNT.DEALLOC.SMPOOL 0x80 ;  /* 0x000000800000784c */ /* 0x000fe20000000000 */
[----:B------:R-:W-:-:S04]  /*10a70*/  UISETP.NE.AND UP0, UPT, UR37, URZ, UPT ;  /* 0x000000ff2500728c */ /* 0x000fc8000bf05270 */
[----:B------:R-:W-:Y:S02]  /*10a80*/  UISETP.EQ.OR UP0, UPT, UR20, 0x4, UP0 ;  /* 0x000000041400788c */ /* 0x000fe40008702670 */
[----:B--2---:R-:W-:-:S09]  /*10a90*/  ULEA UR5, UR5, UR6, 0x18 ;  /* 0x0000000605057291 */ /* 0x004fd2000f8ec0ff */
[----:B------:R2:W-:Y:S01]  /*10aa0*/  @P0 STS.U8 [UR5+0x1c], R0 ;  /* 0x00001c00ff000988 */ /* 0x0005e20008000005 */
[----:B------:R-:W-:Y:S05]  /*10ab0*/  BRA.U !UP0, `(.L_x_216) ;  /* 0x0000000108047547 */ /* 0x000fea000b800000 */
[----:B-1----:R-:W-:Y:S05]  /*10ac0*/  BPT.TRAP 0x1 ;  /* 0x000000040000795c */ /* 0x002fea0000300000 */
.L_x_216:
[----:B------:R-:W-:Y:S01]  /*10ad0*/  ULEA UR6, UR15, UR4, 0x3 ;  /* 0x000000040f067291 */ /* 0x000fe2000f8e18ff */
[----:B------:R-:W-:Y:S01]  /*10ae0*/  SHF.L.U32 R5, R3, 0x1f, RZ ;  /* 0x0000001f03057819 */ /* 0x000fe200000006ff */
[----:B------:R-:W-:-:S07]  /*10af0*/  UIADD3 UR15, UPT, UPT, UR15, 0x1, URZ ;  /* 0x000000010f0f7890 */ /* 0x000fce000fffe0ff */
[----:B------:R-:W4:Y:S02]  /*10b00*/  SYNCS.PHASECHK.TRANS64.TRYWAIT P0, [UR6+0x140], R5 ;  /* 0x00014005ff0075a7 */ /* 0x000f240008001106 */
[----:B----4-:R-:W-:Y:S05]  /*10b10*/  @!P0 BRA `(.L_x_217) ;  /* 0x0000000c00dc8947 */ /* 0x010fea0003800000 */
.L_x_273:
[----:B------:R-:W-:Y:S05]  /*10b20*/  BRA.U !UP0, `(.L_x_218) ;  /* 0x0000000108047547 */ /* 0x000fea000b800000 */
[----:B-1----:R-:W-:Y:S05]  /*10b30*/  BPT.TRAP 0x1 ;  /* 0x000000040000795c */ /* 0x002fea0000300000 */
.L_x_218:
[----:B------:R-:W-:-:S04]  /*10b40*/  UISETP.NE.AND UP1, UPT, UR15, 0x4, UPT ;  /* 0x000000040f00788c */ /* 0x000fc8000bf25270 */
[----:B------:R-:W-:Y:S02]  /*10b50*/  USEL UR7, URZ, 0x1, UP1 ;  /* 0x00000001ff077887 */ /* 0x000fe40008800000 */
[----:B------:R-:W-:-:S04]  /*10b60*/  USEL UR15, UR15, URZ, UP1 ;  /* 0x000000ff0f0f7287 */ /* 0x000fc80008800000 */
[----:B------:R-:W-:Y:S01]  /*10b70*/  ULEA UR6, UR15, UR4, 0x3 ;  /* 0x000000040f067291 */ /* 0x000fe2000f8e18ff */
[----:B------:R-:W-:Y:S01]  /*10b80*/  LOP3.LUT R2, R3, UR7, RZ, 0x3c, !PT ;  /* 0x0000000703027c12 */ /* 0x000fe2000f8e3cff */
[----:B------:R-:W-:-:S03]  /*10b90*/  UIADD3 UR7, UPT, UPT, UR15, 0x1, URZ ;  /* 0x000000010f077890 */ /* 0x000fc6000fffe0ff */
[----:B------:R-:W-:-:S04]  /*10ba0*/  SHF.L.U32 R3, R2, 0x1f, RZ ;  /* 0x0000001f02037819 */ /* 0x000fc800000006ff */
[----:B------:R-:W4:Y:S02]  /*10bb0*/  SYNCS.PHASECHK.TRANS64.TRYWAIT P0, [UR6+0x140], R3 ;  /* 0x00014003ff0075a7 */ /* 0x000f240008001106 */
[----:B----4-:R-:W-:Y:S05]  /*10bc0*/  @!P0 BRA `(.L_x_219) ;  /* 0x0000000c00c88947 */ /* 0x010fea0003800000 */
.L_x_275:
[----:B------:R-:W-:Y:S05]  /*10bd0*/  BRA.U !UP0, `(.L_x_220) ;  /* 0x0000000108047547 */ /* 0x000fea000b800000 */
[----:B-1----:R-:W-:Y:S05]  /*10be0*/  BPT.TRAP 0x1 ;  /* 0x000000040000795c */ /* 0x002fea0000300000 */
.L_x_220:
[----:B------:R-:W-:-:S04]  /*10bf0*/  UISETP.NE.AND UP1, UPT, UR7, 0x4, UPT ;  /* 0x000000040700788c */ /* 0x000fc8000bf25270 */
[----:B-1----:R-:W-:Y:S02]  /*10c00*/  USEL UR8, URZ, 0x1, UP1 ;  /* 0x00000001ff087887 */ /* 0x002fe40008800000 */
[----:B------:R-:W-:-:S04]  /*10c10*/  USEL UR7, UR7, URZ, UP1 ;  /* 0x000000ff07077287 */ /* 0x000fc80008800000 */
[----:B------:R-:W-:Y:S01]  /*10c20*/  ULEA UR6, UR7, UR4, 0x3 ;  /* 0x0000000407067291 */ /* 0x000fe2000f8e18ff */
[----:B------:R-:W-:Y:S01]  /*10c30*/  LOP3.LUT R2, R2, UR8, RZ, 0x3c, !PT ;  /* 0x0000000802027c12 */ /* 0x000fe2000f8e3cff */
[----:B------:R-:W-:-:S03]  /*10c40*/  UIADD3 UR7, UPT, UPT, UR7, 0x1, URZ ;  /* 0x0000000107077890 */ /* 0x000fc6000fffe0ff */
[----:B--2---:R-:W-:-:S04]  /*10c50*/  SHF.L.U32 R3, R2, 0x1f, RZ ;  /* 0x0000001f02037819 */ /* 0x004fc800000006ff */
[----:B------:R-:W1:Y:S02]  /*10c60*/  SYNCS.PHASECHK.TRANS64.TRYWAIT P0, [UR6+0x140], R3 ;  /* 0x00014003ff0075a7 */ /* 0x000e640008001106 */
[----:B-1----:R-:W-:Y:S05]  /*10c70*/  @!P0 BRA `(.L_x_221) ;  /* 0x0000000c00b48947 */ /* 0x002fea0003800000 */
.L_x_277:
[----:B------:R-:W-:Y:S05]  /*10c80*/  BRA.U !UP0, `(.L_x_222) ;  /* 0x0000000108047547 */ /* 0x000fea000b800000 */
[----:B------:R-:W-:Y:S05]  /*10c90*/  BPT.TRAP 0x1 ;  /* 0x000000040000795c */ /* 0x000fea0000300000 */
.L_x_222:
[----:B------:R-:W-:-:S04]  /*10ca0*/  UISETP.NE.AND UP0, UPT, UR7, 0x4, UPT ;  /* 0x000000040700788c */ /* 0x000fc8000bf05270 */
[----:B------:R-:W-:Y:S02]  /*10cb0*/  USEL UR6, URZ, 0x1, UP0 ;  /* 0x00000001ff067887 */ /* 0x000fe40008000000 */
[----:B------:R-:W-:-:S04]  /*10cc0*/  USEL UR7, UR7, URZ, UP0 ;  /* 0x000000ff07077287 */ /* 0x000fc80008000000 */
[----:B------:R-:W-:Y:S01]  /*10cd0*/  ULEA UR7, UR7, UR4, 0x3 ;  /* 0x0000000407077291 */ /* 0x000fe2000f8e18ff */
[----:B-1----:R-:W-:-:S04]  /*10ce0*/  LOP3.LUT R3, R2, UR6, RZ, 0x3c, !PT ;  /* 0x0000000602037c12 */ /* 0x002fc8000f8e3cff */
[----:B------:R-:W-:-:S04]  /*10cf0*/  SHF.L.U32 R3, R3, 0x1f, RZ ;  /* 0x0000001f03037819 */ /* 0x000fc800000006ff */
[----:B------:R-:W1:Y:S02]  /*10d00*/  SYNCS.PHASECHK.TRANS64.TRYWAIT P0, [UR7+0x140], R3 ;  /* 0x00014003ff0075a7 */ /* 0x000e640008001107 */
[----:B-1----:R-:W-:Y:S05]  /*10d10*/  @!P0 BRA `(.L_x_223) ;  /* 0x0000000c00a48947 */ /* 0x002fea0003800000 */
.L_x_279:
[----:B------:R-:W-:Y:S01]  /*10d20*/  NOP ;  /* 0x0000000000007918 */ /* 0x000fe20000000000 */
[----:B-1----:R-:W1:Y:S01]  /*10d30*/  LDS R0, [UR5+0x14] ;  /* 0x00001405ff007984 */ /* 0x002e620008000800 */
[----:B------:R-:W-:Y:S01]  /*10d40*/  ULOP3.LUT UR6, UR16, 0xffff, URZ, 0xc0, !UPT ;  /* 0x0000ffff10067892 */ /* 0x000fe2000f8ec0ff */
[----:B------:R-:W-:Y:S01]  /*10d50*/  UMOV UR8, 0xffff ;  /* 0x0000ffff00087882 */ /* 0x000fe20000000000 */
[----:B------:R-:W-:Y:S02]  /*10d60*/  UMOV UR4, 0x1 ;  /* 0x0000000100047882 */ /* 0x000fe40000000000 */
[----:B------:R-:W-:-:S04]  /*10d70*/  USHF.R.U32.HI UR6, URZ, 0x5, UR6 ;  /* 0x00000005ff067899 */ /* 0x000fc80008011606 */
[----:B------:R-:W-:Y:S02]  /*10d80*/  USHF.L.U32 UR8, UR8, UR6, URZ ;  /* 0x0000000608087299 */ /* 0x000fe400080006ff */
[----:B------:R-:W-:-:S04]  /*10d90*/  USHF.L.U32 UR4, UR4, UR6, URZ ;  /* 0x0000000604047299 */ /* 0x000fc800080006ff */
[----:B-1----:R-:W-:-:S04]  /*10da0*/  LOP3.LUT R0, R0, UR8, RZ, 0xc0, !PT ;  /* 0x0000000800007c12 */ /* 0x002fc8000f8ec0ff */
[----:B------:R-:W-:-:S13]  /*10db0*/  ISETP.NE.AND P0, PT, R0, UR8, PT ;  /* 0x0000000800007c0c */ /* 0x000fda000bf05270 */
[----:B------:R-:W-:Y:S05]  /*10dc0*/  @P0 BRA `(.L_x_224) ;  /* 0x0000000000580947 */ /* 0x000fea0003800000 */
[----:B------:R-:W1:Y:S02]  /*10dd0*/  LDS R0, [UR5+0x18] ;  /* 0x00001805ff007984 */ /* 0x000e640008000800 */
[----:B-1----:R-:W-:-:S04]  /*10de0*/  LOP3.LUT R0, R0, UR4, RZ, 0xc0, !PT ;  /* 0x0000000400007c12 */ /* 0x002fc8000f8ec0ff */
[----:B------:R-:W-:-:S13]  /*10df0*/  ISETP.NE.AND P0, PT, R0, UR4, PT ;  /* 0x0000000400007c0c */ /* 0x000fda000bf05270 */
[----:B------:R-:W-:Y:S05]  /*10e00*/  @P0 BRA `(.L_x_225) ;  /* 0x00000000003c0947 */ /* 0x000fea0003800000 */
[----:B------:R-:W1:Y:S01]  /*10e10*/  S2R R2, SR_LANEID ;  /* 0x0000000000027919 */ /* 0x000e620000000000 */
[----:B------:R-:W-:Y:S01]  /*10e20*/  ULOP3.LUT UR8, URZ, UR8, URZ, 0x33, !UPT ;  /* 0x00000008ff087292 */ /* 0x000fe2000f8e33ff */
[----:B------:R-:W-:Y:S01]  /*10e30*/  LOP3.LUT R4, RZ, UR4, RZ, 0x33, !PT ;  /* 0x00000004ff047c12 */ /* 0x000fe2000f8e33ff */
[----:B------:R-:W-:Y:S02]  /*10e40*/  VOTEU.ANY UR7, UPT, PT ;  /* 0x0000000000077886 */ /* 0x000fe400038e0100 */
[----:B------:R-:W-:Y:S01]  /*10e50*/  UFLO.U32 UR7, UR7 ;  /* 0x00000007000772bd */ /* 0x000fe200080e0000 */
[----:B------:R-:W2:Y:S01]  /*10e60*/  REDUX UR4, R4 ;  /* 0x00000000040473c4 */ /* 0x000ea20000000000 */
[----:B------:R-:W-:-:S06]  /*10e70*/  IMAD.U32 R0, RZ, RZ, UR8 ;  /* 0x00000008ff007e24 */ /* 0x000fcc000f8e00ff */
[----:B------:R4:W-:Y:S01]  /*10e80*/  UTCATOMSWS.AND URZ, UR8 ;  /* 0x0000000800ff79e3 */ /* 0x0009e20008000000 */
[----:B------:R-:W5:Y:S01]  /*10e90*/  REDUX UR6, R0 ;  /* 0x00000000000673c4 */ /* 0x000f620000000000 */
[----:B-1----:R-:W-:Y:S01]  /*10ea0*/  ISETP.EQ.U32.AND P0, PT, R2, UR7, PT ;  /* 0x0000000702007c0c */ /* 0x002fe2000bf02070 */
[----:B--2---:R-:W-:Y:S01]  /*10eb0*/  IMAD.U32 R2, RZ, RZ, UR4 ;  /* 0x00000004ff027e24 */ /* 0x004fe2000f8e00ff */
[----:B-----5:R-:W-:-:S11]  /*10ec0*/  MOV R3, UR6 ;  /* 0x0000000600037c02 */ /* 0x020fd60008000f00 */
[----:B------:R4:W-:Y:S04]  /*10ed0*/  @P0 ATOMS.AND RZ, [UR5+0x14], R3 ;  /* 0x00001403ffff098c */ /* 0x0009e8000a800005 */
[----:B------:R4:W-:Y:S01]  /*10ee0*/  @P0 ATOMS.AND RZ, [UR5+0x18], R2 ;  /* 0x00001802ffff098c */ /* 0x0009e2000a800005 */
[----:B------:R-:W-:Y:S05]  /*10ef0*/  BRA `(.L_x_226) ;  /* 0x0000000000147947 */ /* 0x000fea0003800000 */
.L_x_225:
[----:B------:R-:W-:Y:S02]  /*10f00*/  MOV R2, 0x10f20 ;  /* 0x00010f2000027802 */ /* 0x000fe40000000f00 */
[----:B---3--:R-:W-:Y:S05]  /*10f10*/  CALL.REL.NOINC `($__internal_0_$__cuda_sm10x_tcgen05_guardrail_trap_col_being_dealloced_not_returned_by_alloc) ;  /* 0x0000000c003c7944 */ /* 0x008fea0003c00000 */
[----:B------:R-:W-:Y:S05]  /*10f20*/  BRA `(.L_x_226) ;  /* 0x0000000000087947 */ /* 0x000fea0003800000 */
.L_x_224:
[----:B------:R-:W-:Y:S02]  /*10f30*/  MOV R2, 0x10f50 ;  /* 0x00010f5000027802 */ /* 0x000fe40000000f00 */
[----:B---3--:R-:W-:Y:S05]  /*10f40*/  CALL.REL.NOINC `($__internal_2_$__cuda_sm10x_tcgen05_guardrail_trap_unallocated_columns_being_dealloced) ;  /* 0x0000000c00487944 */ /* 0x008fea0003c00000 */
.L_x_226:
[----:B------:R-:W-:Y:S01]  /*10f50*/  NOP ;  /* 0x0000000000007918 */ /* 0x000fe20000000000 */
[----:B----4-:R-:W-:Y:S05]  /*10f60*/  EXIT ;  /* 0x000000000000794d */ /* 0x010fea0003800000 */
.L_x_31:
[----:B------:R-:W-:-:S07]  /*10f70*/  MOV R0, UR9 ;  /* 0x0000000900007c02 */ /* 0x000fce0008000f00 */
.L_x_227:
[----:B--2---:R2:W3:Y:S02]  /*10f80*/  SYNCS.PHASECHK.TRANS64.TRYWAIT P0, [R0+URZ+0x28], R3 ;  /* 0x00002803000075a7 */ /* 0x0044e400080011ff */
[----:B---3--:R-:W-:Y:S05]  /*10f90*/  @!P0 NANOSLEEP.SYNCS 0x989680 ;  /* 0x009896800000895d */ /* 0x008fea0003900000 */
[----:B------:R-:W3:Y:S02]  /*10fa0*/  @!P0 SYNCS.PHASECHK.TRANS64 P0, [R0+URZ+0x28], R3 ;  /* 0x00002803000085a7 */ /* 0x000ee400080010ff */
[----:B---3--:R-:W-:Y:S05]  /*10fb0*/  @!P0 BRA `(.L_x_227) ;  /* 0xfffffffc00f08947 */ /* 0x008fea000383ffff */
[----:B------:R-:W-:Y:S05]  /*10fc0*/  BRA `(.L_x_30) ;  /* 0xffffff2c00dc7947 */ /* 0x000fea000383ffff */
.L_x_38:
[----:B--2---:R-:W-:-:S07]  /*10fd0*/  MOV R0, UR9 ;  /* 0x0000000900007c02 */ /* 0x004fce0008000f00 */
.L_x_228:
[----:B--2---:R2:W3:Y:S02]  /*10fe0*/  SYNCS.PHASECHK.TRANS64.TRYWAIT P0, [R0+URZ+0x28], R3 ;  /* 0x00002803000075a7 */ /* 0x0044e400080011ff */
[----:B---3--:R-:W-:Y:S05]  /*10ff0*/  @!P0 NANOSLEEP.SYNCS 0x989680 ;  /* 0x009896800000895d */ /* 0x008fea0003900000 */
[----:B------:R-:W3:Y:S02]  /*11000*/  @!P0 SYNCS.PHASECHK.TRANS64 P0, [R0+URZ+0x28], R3 ;  /* 0x00002803000085a7 */ /* 0x000ee400080010ff */
[----:B---3--:R-:W-:Y:S05]  /*11010*/  @!P0 BRA `(.L_x_228) ;  /* 0xfffffffc00f08947 */ /* 0x008fea000383ffff */
[----:B------:R-:W-:Y:S05]  /*11020*/  BRA `(.L_x_37) ;  /* 0xffffff30007c7947 */ /* 0x000fea000383ffff */
.L_x_44:
[----:B--2---:R-:W-:-:S07]  /*11030*/  MOV R0, UR4 ;  /* 0x0000000400007c02 */ /* 0x004fce0008000f00 */
.L_x_229:
[----:B-1----:R1:W2:Y:S02]  /*11040*/  SYNCS.PHASECHK.TRANS64.TRYWAIT P0, [R0+URZ+0x180], R3 ;  /* 0x00018003000075a7 */ /* 0x0022a400080011ff */
[----:B--2---:R-:W-:Y:S05]  /*11050*/  @!P0 NANOSLEEP.SYNCS 0x989680 ;  /* 0x009896800000895d */ /* 0x004fea0003900000 */
[----:B------:R-:W2:Y:S02]  /*11060*/  @!P0 SYNCS.PHASECHK.TRANS64 P0, [R0+URZ+0x180], R3 ;  /* 0x00018003000085a7 */ /* 0x000ea400080010ff */
[----:B--2---:R-:W-:Y:S05]  /*11070*/  @!P0 BRA `(.L_x_229) ;  /* 0xfffffffc00f08947 */ /* 0x004fea000383ffff */
[----:B------:R-:W-:Y:S05]  /*11080*/  BRA `(.L_x_230) ;  /* 0xffffff3400007947 */ /* 0x000fea000383ffff */
.L_x_47:
[----:B------:R-:W-:-:S07]  /*11090*/  MOV R0, UR4 ;  /* 0x0000000400007c02 */ /* 0x000fce0008000f00 */
.L_x_231:
[----:B-1----:R1:W2:Y:S02]  /*110a0*/  SYNCS.PHASECHK.TRANS64.TRYWAIT P0, [R0+URZ], R3 ;  /* 0x00000003000075a7 */ /* 0x0022a400080011ff */
[----:B--2---:R-:W-:Y:S05]  /*110b0*/  @!P0 NANOSLEEP.SYNCS 0x989680 ;  /* 0x009896800000895d */ /* 0x004fea0003900000 */
[----:B------:R-:W2:Y:S02]  /*110c0*/  @!P0 SYNCS.PHASECHK.TRANS64 P0, [R0+URZ], R3 ;  /* 0x00000003000085a7 */ /* 0x000ea400080010ff */
[----:B--2---:R-:W-:Y:S05]  /*110d0*/  @!P0 BRA `(.L_x_231) ;  /* 0xfffffffc00f08947 */ /* 0x004fea000383ffff */
[----:B------:R-:W-:Y:S05]  /*110e0*/  BRA `(.L_x_232) ;  /* 0xffffff3400607947 */ /* 0x000fea000383ffff */
.L_x_48:
[----:B------:R-:W-:-:S07]  /*110f0*/  MOV R0, UR4 ;  /* 0x0000000400007c02 */ /* 0x000fce0008000f00 */
.L_x_233:
[----:B-1----:R1:W2:Y:S02]  /*11100*/  SYNCS.PHASECHK.TRANS64.TRYWAIT P0, [R0+URZ], R3 ;  /* 0x00000003000075a7 */ /* 0x0022a400080011ff */
[----:B--2---:R-:W-:Y:S05]  /*11110*/  @!P0 NANOSLEEP.SYNCS 0x989680 ;  /* 0x009896800000895d */ /* 0x004fea0003900000 */
[----:B------:R-:W2:Y:S02]  /*11120*/  @!P0 SYNCS.PHASECHK.TRANS64 P0, [R0+URZ], R3 ;  /* 0x00000003000085a7 */ /* 0x000ea400080010ff */
[----:B--2---:R-:W-:Y:S05]  /*11130*/  @!P0 BRA `(.L_x_233) ;  /* 0xfffffffc00f08947 */ /* 0x004fea000383ffff */
[----:B------:R-:W-:Y:S05]  /*11140*/  BRA `(.L_x_234) ;  /* 0xffffff34006c7947 */ /* 0x000fea000383ffff */
.L_x_49:
[----:B------:R-:W-:-:S07]  /*11150*/  MOV R0, UR4 ;  /* 0x0000000400007c02 */ /* 0x000fce0008000f00 */
.L_x_235:
[----:B-1----:R1:W2:Y:S02]  /*11160*/  SYNCS.PHASECHK.TRANS64.TRYWAIT P0, [R0+URZ], R3 ;  /* 0x00000003000075a7 */ /* 0x0022a400080011ff */
[----:B--2---:R-:W-:Y:S05]  /*11170*/  @!P0 NANOSLEEP.SYNCS 0x989680 ;  /* 0x009896800000895d */ /* 0x004fea0003900000 */
[----:B------:R-:W2:Y:S02]  /*11180*/  @!P0 SYNCS.PHASECHK.TRANS64 P0, [R0+URZ], R3 ;  /* 0x00000003000085a7 */ /* 0x000ea400080010ff */
[----:B--2---:R-:W-:Y:S05]  /*11190*/  @!P0 BRA `(.L_x_235) ;  /* 0xfffffffc00f08947 */ /* 0x004fea000383ffff */
[----:B------:R-:W-:Y:S05]  /*111a0*/  BRA `(.L_x_236) ;  /* 0xffffff3400787947 */ /* 0x000fea000383ffff */
.L_x_50:
[----:B------:R-:W-:-:S07]  /*111b0*/  MOV R0, UR4 ;  /* 0x0000000400007c02 */ /* 0x000fce0008000f00 */
.L_x_237:
[----:B-1----:R1:W2:Y:S02]  /*111c0*/  SYNCS.PHASECHK.TRANS64.TRYWAIT P0, [R0+URZ], R3 ;  /* 0x00000003000075a7 */ /* 0x0022a400080011ff */
[----:B--2---:R-:W-:Y:S05]  /*111d0*/  @!P0 NANOSLEEP.SYNCS 0x989680 ;  /* 0x009896800000895d */ /* 0x004fea0003900000 */
[----:B------:R-:W2:Y:S02]  /*111e0*/  @!P0 SYNCS.PHASECHK.TRANS64 P0, [R0+URZ], R3 ;  /* 0x00000003000085a7 */ /* 0x000ea400080010ff */
[----:B--2---:R-:W-:Y:S05]  /*111f0*/  @!P0 BRA `(.L_x_237) ;  /* 0xfffffffc00f08947 */ /* 0x004fea000383ffff */
[----:B------:R-:W-:Y:S05]  /*11200*/  BRA `(.L_x_238) ;  /* 0xffffff3400847947 */ /* 0x000fea000383ffff */
.L_x_65:
[----:B------:R-:W-:-:S07]  /*11210*/  MOV R17, UR4 ;  /* 0x0000000400117c02 */ /* 0x000fce0008000f00 */
.L_x_239:
[----:B-1----:R1:W2:Y:S02]  /*11220*/  SYNCS.PHASECHK.TRANS64.TRYWAIT P0, [R17+URZ+0xe0], R20 ;  /* 0x0000e014110075a7 */ /* 0x0022a400080011ff */
[----:B--2---:R-:W-:Y:S05]  /*11230*/  @!P0 NANOSLEEP.SYNCS 0x989680 ;  /* 0x009896800000895d */ /* 0x004fea0003900000 */
[----:B------:R-:W2:Y:S02]  /*11240*/  @!P0 SYNCS.PHASECHK.TRANS64 P0, [R17+URZ+0xe0], R20 ;  /* 0x0000e014110085a7 */ /* 0x000ea400080010ff */
[----:B--2---:R-:W-:Y:S05]  /*11250*/  @!P0 BRA `(.L_x_239) ;  /* 0xfffffffc00f08947 */ /* 0x004fea000383ffff */
[----:B------:R-:W-:Y:S05]  /*11260*/  BRA `(.L_x_240) ;  /* 0xffffff5000647947 */ /* 0x000fea000383ffff */
.L_x_81:
[----:B------:R-:W-:-:S07]  /*11270*/  MOV R23, UR4 ;  /* 0x0000000400177c02 */ /* 0x000fce0008000f00 */
.L_x_241:
[----:B--2---:R2:W3:Y:S02]  /*11280*/  SYNCS.PHASECHK.TRANS64.TRYWAIT P0, [R23+URZ+0xe0], R20 ;  /* 0x0000e014170075a7 */ /* 0x0044e400080011ff */
[----:B---3--:R-:W-:Y:S05]  /*11290*/  @!P0 NANOSLEEP.SYNCS 0x989680 ;  /* 0x009896800000895d */ /* 0x008fea0003900000 */
[----:B------:R-:W3:Y:S02]  /*112a0*/  @!P0 SYNCS.PHASECHK.TRANS64 P0, [R23+URZ+0xe0], R20 ;  /* 0x0000e014170085a7 */ /* 0x000ee400080010ff */
[----:B---3--:R-:W-:Y:S05]  /*112b0*/  @!P0 BRA `(.L_x_241) ;  /* 0xfffffffc00f08947 */ /* 0x008fea000383ffff */
[----:B------:R-:W-:Y:S05]  /*112c0*/  BRA `(.L_x_242) ;  /* 0xffffff6c00387947 */ /* 0x000fea000383ffff */
.L_x_90:
[----:B--2---:R2:W4:Y:S02]  /*112d0*/  SYNCS.PHASECHK.TRANS64.TRYWAIT P0, [R19+URZ+0x98], R6 ;  /* 0x00009806130075a7 */ /* 0x00452400080011ff */
[----:B----4-:R-:W-:Y:S05]  /*112e0*/  @!P0 NANOSLEEP.SYNCS 0x989680 ;  /* 0x009896800000895d */ /* 0x010fea0003900000 */
[----:B------:R-:W4:Y:S02]  /*112f0*/  @!P0 SYNCS.PHASECHK.TRANS64 P0, [R19+URZ+0x98], R6 ;  /* 0x00009806130085a7 */ /* 0x000f2400080010ff */
[----:B----4-:R-:W-:Y:S05]  /*11300*/  @!P0 BRA `(.L_x_90) ;  /* 0xfffffffc00f08947 */ /* 0x010fea000383ffff */
[----:B------:R-:W-:Y:S05]  /*11310*/  BRA `(.L_x_87) ;  /* 0xffffff7400507947 */ /* 0x000fea000383ffff */
.L_x_94:
[----:B------:R-:W-:Y:S07]  /*11320*/  MOV R0, UR21 ;  /* 0x0000001500007c02 */ /* 0x000fee0008000f00 */
.L_x_243:
[----:B------:R1:W1:Y:S02]  /*11330*/  SYNCS.PHASECHK.TRANS64.TRYWAIT P0, [R0+URZ+0x70], R5 ;  /* 0x00007005000075a7 */ /* 0x00026400080011ff */
[----:B-1----:R-:W-:Y:S05]  /*11340*/  @!P0 NANOSLEEP.SYNCS 0x989680 ;  /* 0x009896800000895d */ /* 0x002fea0003900000 */
[----:B------:R-:W1:Y:S02]  /*11350*/  @!P0 SYNCS.PHASECHK.TRANS64 P0, [R0+URZ+0x70], R5 ;  /* 0x00007005000085a7 */ /* 0x000e6400080010ff */
[----:B-1----:R-:W-:Y:S05]  /*11360*/  @!P0 BRA `(.L_x_243) ;  /* 0xfffffffc00f08947 */ /* 0x002fea000383ffff */
[----:B------:R-:W-:Y:S05]  /*11370*/  BRA `(.L_x_244) ;  /* 0xffffff7400dc7947 */ /* 0x000fea000383ffff */
.L_x_100:
[----:B------:R-:W-:Y:S07]  /*11380*/  MOV R0, UR21 ;  /* 0x0000001500007c02 */ /* 0x000fee0008000f00 */
.L_x_245:
[----:B-1----:R1:W4:Y:S02]  /*11390*/  SYNCS.PHASECHK.TRANS64.TRYWAIT P0, [R0+URZ+0x78], R5 ;  /* 0x00007805000075a7 */ /* 0x00232400080011ff */
[----:B----4-:R-:W-:Y:S05]  /*113a0*/  @!P0 NANOSLEEP.SYNCS 0x989680 ;  /* 0x009896800000895d */ /* 0x010fea0003900000 */
[----:B------:R-:W4:Y:S02]  /*113b0*/  @!P0 SYNCS.PHASECHK.TRANS64 P0, [R0+URZ+0x78], R5 ;  /* 0x00007805000085a7 */ /* 0x000f2400080010ff */
[----:B----4-:R-:W-:Y:S05]  /*113c0*/  @!P0 BRA `(.L_x_245) ;  /* 0xfffffffc00f08947 */ /* 0x010fea000383ffff */
[----:B------:R-:W-:Y:S05]  /*113d0*/  BRA `(.L_x_246) ;  /* 0xffffff7800347947 */ /* 0x000fea000383ffff */
.L_x_106:
[----:B-1--4-:R-:W-:Y:S07]  /*113e0*/  MOV R0, UR21 ;  /* 0x0000001500007c02 */ /* 0x012fee0008000f00 */
.L_x_247:
[----:B-1----:R1:W4:Y:S02]  /*113f0*/  SYNCS.PHASECHK.TRANS64.TRYWAIT P0, [R0+URZ+0x80], R5 ;  /* 0x00008005000075a7 */ /* 0x00232400080011ff */
[----:B----4-:R-:W-:Y:S05]  /*11400*/  @!P0 NANOSLEEP.SYNCS 0x989680 ;  /* 0x009896800000895d */ /* 0x010fea0003900000 */
[----:B------:R-:W4:Y:S02]  /*11410*/  @!P0 SYNCS.PHASECHK.TRANS64 P0, [R0+URZ+0x80], R5 ;  /* 0x00008005000085a7 */ /* 0x000f2400080010ff */
[----:B----4-:R-:W-:Y:S05]  /*11420*/  @!P0 BRA `(.L_x_247) ;  /* 0xfffffffc00f08947 */ /* 0x010fea000383ffff */
[----:B------:R-:W-:Y:S05]  /*11430*/  BRA `(.L_x_248) ;  /* 0xffffff78008c7947 */ /* 0x000fea000383ffff */
.L_x_112:
[----:B-1--4-:R-:W-:Y:S07]  /*11440*/  MOV R0, UR21 ;  /* 0x0000001500007c02 */ /* 0x012fee0008000f00 */
.L_x_249:
[----:B-1----:R1:W4:Y:S02]  /*11450*/  SYNCS.PHASECHK.TRANS64.TRYWAIT P0, [R0+URZ+0x88], R5 ;  /* 0x00008805000075a7 */ /* 0x00232400080011ff */
[----:B----4-:R-:W-:Y:S05]  /*11460*/  @!P0 NANOSLEEP.SYNCS 0x989680 ;  /* 0x009896800000895d */ /* 0x010fea0003900000 */
[----:B------:R-:W4:Y:S02]  /*11470*/  @!P0 SYNCS.PHASECHK.TRANS64 P0, [R0+URZ+0x88], R5 ;  /* 0x00008805000085a7 */ /* 0x000f2400080010ff */
[----:B----4-:R-:W-:Y:S05]  /*11480*/  @!P0 BRA `(.L_x_249) ;  /* 0xfffffffc00f08947 */ /* 0x010fea000383ffff */
[----:B------:R-:W-:Y:S05]  /*11490*/  BRA `(.L_x_250) ;  /* 0xffffff7800e47947 */ /* 0x000fea000383ffff */
.L_x_118:
[----:B----4-:R-:W-:Y:S07]  /*114a0*/  MOV R0, UR8 ;  /* 0x0000000800007c02 */ /* 0x010fee0008000f00 */
.L_x_251:
[----:B-1----:R1:W4:Y:S02]  /*114b0*/  SYNCS.PHASECHK.TRANS64.TRYWAIT P0, [R0+URZ+0x180], R5 ;  /* 0x00018005000075a7 */ /* 0x00232400080011ff */
[----:B----4-:R-:W-:Y:S05]  /*114c0*/  @!P0 NANOSLEEP.SYNCS 0x989680 ;  /* 0x009896800000895d */ /* 0x010fea0003900000 */
[----:B------:R-:W4:Y:S02]  /*114d0*/  @!P0 SYNCS.PHASECHK.TRANS64 P0, [R0+URZ+0x180], R5 ;  /* 0x00018005000085a7 */ /* 0x000f2400080010ff */
[----:B----4-:R-:W-:Y:S05]  /*114e0*/  @!P0 BRA `(.L_x_251) ;  /* 0xfffffffc00f08947 */ /* 0x010fea000383ffff */
[----:B------:R-:W-:Y:S05]  /*114f0*/  BRA `(.L_x_252) ;  /* 0xffffff7c004c7947 */ /* 0x000fea000383ffff */
.L_x_122:
[----:B------:R-:W-:-:S07]  /*11500*/  MOV R0, UR21 ;  /* 0x0000001500007c02 */ /* 0x000fce0008000f00 */
.L_x_253:
[----:B-1----:R1:W4:Y:S02]  /*11510*/  SYNCS.PHASECHK.TRANS64.TRYWAIT P0, [R0+URZ+0x70], R3 ;  /* 0x00007003000075a7 */ /* 0x00232400080011ff */
[----:B----4-:R-:W-:Y:S05]  /*11520*/  @!P0 NANOSLEEP.SYNCS 0x989680 ;  /* 0x009896800000895d */ /* 0x010fea0003900000 */
[----:B------:R-:W4:Y:S02]  /*11530*/  @!P0 SYNCS.PHASECHK.TRANS64 P0, [R0+URZ+0x70], R3 ;  /* 0x00007003000085a7 */ /* 0x000f2400080010ff */
[----:B----4-:R-:W-:Y:S05]  /*11540*/  @!P0 BRA `(.L_x_253) ;  /* 0xfffffffc00f08947 */ /* 0x010fea000383ffff */
[----:B------:R-:W-:Y:S05]  /*11550*/  BRA `(.L_x_254) ;  /* 0xffffff7c00ac7947 */ /* 0x000fea000383ffff */
.L_x_124:
[----:B-1----:R-:W-:-:S07]  /*11560*/  MOV R0, UR21 ;  /* 0x0000001500007c02 */ /* 0x002fce0008000f00 */
.L_x_255:
[----:B-1----:R1:W4:Y:S02]  /*11570*/  SYNCS.PHASECHK.TRANS64.TRYWAIT P0, [R0+URZ+0x78], R3 ;  /* 0x00007803000075a7 */ /* 0x00232400080011ff */
[----:B----4-:R-:W-:Y:S05]  /*11580*/  @!P0 NANOSLEEP.SYNCS 0x989680 ;  /* 0x009896800000895d */ /* 0x010fea0003900000 */
[----:B------:R-:W4:Y:S02]  /*11590*/  @!P0 SYNCS.PHASECHK.TRANS64 P0, [R0+URZ+0x78], R3 ;  /* 0x00007803000085a7 */ /* 0x000f2400080010ff */
[----:B----4-:R-:W-:Y:S05]  /*115a0*/  @!P0 BRA `(.L_x_255) ;  /* 0xfffffffc00f08947 */ /* 0x010fea000383ffff */
[----:B------:R-:W-:Y:S05]  /*115b0*/  BRA `(.L_x_256) ;  /* 0xffffff7c00a47947 */ /* 0x000fea000383ffff */
.L_x_126:
[----:B-1----:R-:W-:-:S07]  /*115c0*/  MOV R0, UR21 ;  /* 0x0000001500007c02 */ /* 0x002fce0008000f00 */
.L_x_257:
[----:B-1----:R1:W4:Y:S02]  /*115d0*/  SYNCS.PHASECHK.TRANS64.TRYWAIT P0, [R0+URZ+0x80], R3 ;  /* 0x00008003000075a7 */ /* 0x00232400080011ff */
[----:B----4-:R-:W-:Y:S05]  /*115e0*/  @!P0 NANOSLEEP.SYNCS 0x989680 ;  /* 0x009896800000895d */ /* 0x010fea0003900000 */
[----:B------:R-:W4:Y:S02]  /*115f0*/  @!P0 SYNCS.PHASECHK.TRANS64 P0, [R0+URZ+0x80], R3 ;  /* 0x00008003000085a7 */ /* 0x000f2400080010ff */
[----:B----4-:R-:W-:Y:S05]  /*11600*/  @!P0 BRA `(.L_x_257) ;  /* 0xfffffffc00f08947 */ /* 0x010fea000383ffff */
[----:B------:R-:W-:Y:S05]  /*11610*/  BRA `(.L_x_258) ;  /* 0xffffff7c009c7947 */ /* 0x000fea000383ffff */
.L_x_135:
[----:B------:R-:W-:Y:S07]  /*11620*/  MOV R0, UR6 ;  /* 0x0000000600007c02 */ /* 0x000fee0008000f00 */
.L_x_259:
[----:B---3--:R3:W4:Y:S02]  /*11630*/  SYNCS.PHASECHK.TRANS64.TRYWAIT P0, [R0+URZ+0x180], R3 ;  /* 0x00018003000075a7 */ /* 0x00872400080011ff */
[----:B----4-:R-:W-:Y:S05]  /*11640*/  @!P0 NANOSLEEP.SYNCS 0x989680 ;  /* 0x009896800000895d */ /* 0x010fea0003900000 */
[----:B------:R-:W4:Y:S02]  /*11650*/  @!P0 SYNCS.PHASECHK.TRANS64 P0, [R0+URZ+0x180], R3 ;  /* 0x00018003000085a7 */ /* 0x000f2400080010ff */
[----:B----4-:R-:W-:Y:S05]  /*11660*/  @!P0 BRA `(.L_x_259) ;  /* 0xfffffffc00f08947 */ /* 0x010fea000383ffff */
[----:B------:R-:W-:Y:S05]  /*11670*/  BRA `(.L_x_260) ;  /* 0xffffff8800407947 */ /* 0x000fea000383ffff */
.L_x_144:
[----:B------:R-:W-:Y:S07]  /*11680*/  MOV R15, 0xffffffff ;  /* 0xffffffff000f7802 */ /* 0x000fee0000000f00 */
[----:B---345:R-:W-:Y:S05]  /*11690*/  WARPSYNC.COLLECTIVE R15, `(.L_x_261) ;  /* 0x000000000f0c7348 */ /* 0x038fea0003c00000 */
[----:B------:R-:W-:Y:S02]  /*116a0*/  ELECT P6, UR79, PT ;  /* 0x00000000004f782f */ /* 0x000fe400038c0000 */
[----:B------:R-:W-:Y:S01]  /*116b0*/  MOV R14, UR79 ;  /* 0x0000004f000e7c02 */ /* 0x000fe20008000f00 */
[----:B---345:R-:W-:Y:S10]  /*116c0*/  ENDCOLLECTIVE ;  /* 0x000000000000791b */ /* 0x038ff40003800000 */
.L_x_261:
[----:B------:R-:W-:Y:S05]  /*116d0*/  BRA `(.L_x_262) ;  /* 0xffffff8c00587947 */ /* 0x000fea000383ffff */
.L_x_149:
[----:B--2---:R-:W-:Y:S04]  /*116e0*/  MOV R3, UR43 ;  /* 0x0000002b00037c02 */ /* 0x004fe80008000f00 */
[----:B------:R2:W1:Y:S03]  /*116f0*/  SYNCS.PHASECHK.TRANS64.TRYWAIT P0, [R3+URZ+0x50], R2 ;  /* 0x00005002030075a7 */ /* 0x00046600080011ff */
[----:B-1----:R-:W-:Y:S05]  /*11700*/  @!P0 NANOSLEEP.SYNCS 0x989680 ;  /* 0x009896800000895d */ /* 0x002fea0003900000 */
[----:B------:R-:W1:Y:S02]  /*11710*/  @!P0 SYNCS.PHASECHK.TRANS64 P0, [R3+URZ+0x50], R2 ;  /* 0x00005002030085a7 */ /* 0x000e6400080010ff */
[----:B-1----:R-:W-:Y:S05]  /*11720*/  @!P0 BRA `(.L_x_149) ;  /* 0xfffffffc00ec8947 */ /* 0x002fea000383ffff */
[----:B------:R-:W-:Y:S05]  /*11730*/  BRA `(.L_x_148) ;  /* 0xffffff8c00f87947 */ /* 0x000fea000383ffff */
.L_x_153:
[----:B------:R1:W1:Y:S02]  /*11740*/  SYNCS.PHASECHK.TRANS64.TRYWAIT P1, [R97+URZ+0x120], R0 ;  /* 0x00012000610075a7 */ /* 0x00026400080211ff */
[----:B-1----:R-:W-:Y:S05]  /*11750*/  @!P1 NANOSLEEP.SYNCS 0x989680 ;  /* 0x009896800000995d */ /* 0x002fea0003900000 */
[----:B------:R-:W1:Y:S02]  /*11760*/  @!P1 SYNCS.PHASECHK.TRANS64 P1, [R97+URZ+0x120], R0 ;  /* 0x00012000610095a7 */ /* 0x000e6400080210ff */
[----:B-1----:R-:W-:Y:S05]  /*11770*/  @!P1 BRA `(.L_x_153) ;  /* 0xfffffffc00f09947 */ /* 0x002fea000383ffff */
[----:B------:R-:W-:Y:S05]  /*11780*/  BRA `(.L_x_152) ;  /* 0xffffff9000907947 */ /* 0x000fea000383ffff */
.L_x_160:
[----:B--2---:R-:W-:Y:S04]  /*11790*/  MOV R3, UR43 ;  /* 0x0000002b00037c02 */ /* 0x004fe80008000f00 */
[----:B------:R2:W3:Y:S03]  /*117a0*/  SYNCS.PHASECHK.TRANS64.TRYWAIT P1, [R3+URZ+0x58], R0 ;  /* 0x00005800030075a7 */ /* 0x0004e600080211ff */
[----:B---3--:R-:W-:Y:S05]  /*117b0*/  @!P1 NANOSLEEP.SYNCS 0x989680 ;  /* 0x009896800000995d */ /* 0x008fea0003900000 */
[----:B------:R-:W3:Y:S02]  /*117c0*/  @!P1 SYNCS.PHASECHK.TRANS64 P1, [R3+URZ+0x58], R0 ;  /* 0x00005800030095a7 */ /* 0x000ee400080210ff */
[----:B---3--:R-:W-:Y:S05]  /*117d0*/  @!P1 BRA `(.L_x_160) ;  /* 0xfffffffc00ec9947 */ /* 0x008fea000383ffff */
[----:B------:R-:W-:Y:S05]  /*117e0*/  BRA `(.L_x_159) ;  /* 0xffffff9c00a87947 */ /* 0x000fea000383ffff */
.L_x_168:
[----:B--2---:R-:W-:Y:S04]  /*117f0*/  MOV R0, UR43 ;  /* 0x0000002b00007c02 */ /* 0x004fe80008000f00 */
[----:B------:R2:W1:Y:S03]  /*11800*/  SYNCS.PHASECHK.TRANS64.TRYWAIT P1, [R0+URZ+0x60], R3 ;  /* 0x00006003000075a7 */ /* 0x00046600080211ff */
[----:B-1----:R-:W-:Y:S05]  /*11810*/  @!P1 NANOSLEEP.SYNCS 0x989680 ;  /* 0x009896800000995d */ /* 0x002fea0003900000 */
[----:B------:R-:W1:Y:S02]  /*11820*/  @!P1 SYNCS.PHASECHK.TRANS64 P1, [R0+URZ+0x60], R3 ;  /* 0x00006003000095a7 */ /* 0x000e6400080210ff */
[----:B-1----:R-:W-:Y:S05]  /*11830*/  @!P1 BRA `(.L_x_168) ;  /* 0xfffffffc00ec9947 */ /* 0x002fea000383ffff */
[----:B------:R-:W-:Y:S05]  /*11840*/  BRA `(.L_x_167) ;  /* 0xffffffac00107947 */ /* 0x000fea000383ffff */
.L_x_176:
[----:B--2---:R-:W-:Y:S04]  /*11850*/  MOV R0, UR43 ;  /* 0x0000002b00007c02 */ /* 0x004fe80008000f00 */
[----:B------:R2:W1:Y:S03]  /*11860*/  SYNCS.PHASECHK.TRANS64.TRYWAIT P1, [R0+URZ+0x68], R3 ;  /* 0x00006803000075a7 */ /* 0x00046600080211ff */
[----:B-1----:R-:W-:Y:S05]  /*11870*/  @!P1 NANOSLEEP.SYNCS 0x989680 ;  /* 0x009896800000995d */ /* 0x002fea0003900000 */
[----:B------:R-:W1:Y:S02]  /*11880*/  @!P1 SYNCS.PHASECHK.TRANS64 P1, [R0+URZ+0x68], R3 ;  /* 0x00006803000095a7 */ /* 0x000e6400080210ff */
[----:B-1----:R-:W-:Y:S05]  /*11890*/  @!P1 BRA `(.L_x_176) ;  /* 0xfffffffc00ec9947 */ /* 0x002fea000383ffff */
[----:B------:R-:W-:Y:S05]  /*118a0*/  BRA `(.L_x_175) ;  /* 0xffffffb800887947 */ /* 0x000fea000383ffff */
.L_x_188:
[----:B------:R-:W-:Y:S07]  /*118b0*/  MOV R4, UR24 ;  /* 0x0000001800047c02 */ /* 0x000fee0008000f00 */
.L_x_263:
[----:B--2---:R2:W4:Y:S02]  /*118c0*/  SYNCS.PHASECHK.TRANS64.TRYWAIT P0, [R4+URZ+0xa0], R5 ;  /* 0x0000a005040075a7 */ /* 0x00452400080011ff */
[----:B----4-:R-:W-:Y:S05]  /*118d0*/  @!P0 NANOSLEEP.SYNCS 0x989680 ;  /* 0x009896800000895d */ /* 0x010fea0003900000 */
[----:B------:R-:W4:Y:S02]  /*118e0*/  @!P0 SYNCS.PHASECHK.TRANS64 P0, [R4+URZ+0xa0], R5 ;  /* 0x0000a005040085a7 */ /* 0x000f2400080010ff */
[----:B----4-:R-:W-:Y:S05]  /*118f0*/  @!P0 BRA `(.L_x_263) ;  /* 0xfffffffc00f08947 */ /* 0x010fea000383ffff */
[----:B------:R-:W-:Y:S05]  /*11900*/  BRA `(.L_x_264) ;  /* 0xffffffd000a87947 */ /* 0x000fea000383ffff */
.L_x_191:
[----:B------:R-:W-:Y:S07]  /*11910*/  MOV R4, UR24 ;  /* 0x0000001800047c02 */ /* 0x000fee0008000f00 */
.L_x_265:
[----:B-1----:R1:W2:Y:S02]  /*11920*/  SYNCS.PHASECHK.TRANS64.TRYWAIT P1, [R4+URZ+0x1c0], R5 ;  /* 0x0001c005040075a7 */ /* 0x0022a400080211ff */
[----:B--2---:R-:W-:Y:S05]  /*11930*/  @!P1 NANOSLEEP.SYNCS 0x989680 ;  /* 0x009896800000995d */ /* 0x004fea0003900000 */
[----:B------:R-:W2:Y:S02]  /*11940*/  @!P1 SYNCS.PHASECHK.TRANS64 P1, [R4+URZ+0x1c0], R5 ;  /* 0x0001c005040095a7 */ /* 0x000ea400080210ff */
[----:B--2---:R-:W-:Y:S05]  /*11950*/  @!P1 BRA `(.L_x_265) ;  /* 0xfffffffc00f09947 */ /* 0x004fea000383ffff */
[----:B------:R-:W-:Y:S05]  /*11960*/  BRA `(.L_x_266) ;  /* 0xffffffd400047947 */ /* 0x000fea000383ffff */
.L_x_207:
[----:B-1----:R-:W-:-:S07]  /*11970*/  MOV R4, UR8 ;  /* 0x0000000800047c02 */ /* 0x002fce0008000f00 */
.L_x_267:
[----:B-1----:R1:W3:Y:S02]  /*11980*/  SYNCS.PHASECHK.TRANS64.TRYWAIT P0, [R4+URZ+0x140], R5 ;  /* 0x00014005040075a7 */ /* 0x0022e400080011ff */
[----:B---3--:R-:W-:Y:S05]  /*11990*/  @!P0 NANOSLEEP.SYNCS 0x989680 ;  /* 0x009896800000895d */ /* 0x008fea0003900000 */
[----:B------:R-:W3:Y:S02]  /*119a0*/  @!P0 SYNCS.PHASECHK.TRANS64 P0, [R4+URZ+0x140], R5 ;  /* 0x00014005040085a7 */ /* 0x000ee400080010ff */
[----:B---3--:R-:W-:Y:S05]  /*119b0*/  @!P0 BRA `(.L_x_267) ;  /* 0xfffffffc00f08947 */ /* 0x008fea000383ffff */
[----:B------:R-:W-:Y:S05]  /*119c0*/  BRA `(.L_x_268) ;  /* 0xffffffe800947947 */ /* 0x000fea000383ffff */
.L_x_209:
[----:B------:R-:W-:Y:S07]  /*119d0*/  MOV R4, UR7 ;  /* 0x0000000700047c02 */ /* 0x000fee0008000f00 */
.L_x_269:
[----:B-1----:R1:W2:Y:S02]  /*119e0*/  SYNCS.PHASECHK.TRANS64.TRYWAIT P0, [R4+URZ], R5 ;  /* 0x00000005040075a7 */ /* 0x0022a400080011ff */
[----:B--2---:R-:W-:Y:S05]  /*119f0*/  @!P0 NANOSLEEP.SYNCS 0x989680 ;  /* 0x009896800000895d */ /* 0x004fea0003900000 */
[----:B------:R-:W2:Y:S02]  /*11a00*/  @!P0 SYNCS.PHASECHK.TRANS64 P0, [R4+URZ], R5 ;  /* 0x00000005040085a7 */ /* 0x000ea400080010ff */
[----:B--2---:R-:W-:Y:S05]  /*11a10*/  @!P0 BRA `(.L_x_269) ;  /* 0xfffffffc00f08947 */ /* 0x004fea000383ffff */
[----:B------:R-:W-:Y:S05]  /*11a20*/  BRA `(.L_x_208) ;  /* 0xffffffe800c87947 */ /* 0x000fea000383ffff */
.L_x_213:
[----:B------:R-:W-:-:S07]  /*11a30*/  MOV R4, UR6 ;  /* 0x0000000600047c02 */ /* 0x000fce0008000f00 */
.L_x_270:
[----:B--2---:R2:W3:Y:S02]  /*11a40*/  SYNCS.PHASECHK.TRANS64.TRYWAIT P0, [R4+URZ+0x180], R5 ;  /* 0x00018005040075a7 */ /* 0x0044e400080011ff */
[----:B---3--:R-:W-:Y:S05]  /*11a50*/  @!P0 NANOSLEEP.SYNCS 0x989680 ;  /* 0x009896800000895d */ /* 0x008fea0003900000 */
[----:B------:R-:W3:Y:S02]  /*11a60*/  @!P0 SYNCS.PHASECHK.TRANS64 P0, [R4+URZ+0x180], R5 ;  /* 0x00018005040085a7 */ /* 0x000ee400080010ff */
[----:B---3--:R-:W-:Y:S05]  /*11a70*/  @!P0 BRA `(.L_x_270) ;  /* 0xfffffffc00f08947 */ /* 0x008fea000383ffff */
[----:B------:R-:W-:Y:S05]  /*11a80*/  BRA `(.L_x_271) ;  /* 0xffffffec00907947 */ /* 0x000fea000383ffff */
.L_x_217:
[----:B--2---:R-:W-:-:S07]  /*11a90*/  MOV R0, UR6 ;  /* 0x0000000600007c02 */ /* 0x004fce0008000f00 */
.L_x_272:
[----:B--2---:R2:W4:Y:S02]  /*11aa0*/  SYNCS.PHASECHK.TRANS64.TRYWAIT P0, [R0+URZ+0x140], R5 ;  /* 0x00014005000075a7 */ /* 0x00452400080011ff */
[----:B----4-:R-:W-:Y:S05]  /*11ab0*/  @!P0 NANOSLEEP.SYNCS 0x989680 ;  /* 0x009896800000895d */ /* 0x010fea0003900000 */
[----:B------:R-:W4:Y:S02]  /*11ac0*/  @!P0 SYNCS.PHASECHK.TRANS64 P0, [R0+URZ+0x140], R5 ;  /* 0x00014005000085a7 */ /* 0x000f2400080010ff */
[----:B----4-:R-:W-:Y:S05]  /*11ad0*/  @!P0 BRA `(.L_x_272) ;  /* 0xfffffffc00f08947 */ /* 0x010fea000383ffff */
[----:B------:R-:W-:Y:S05]  /*11ae0*/  BRA `(.L_x_273) ;  /* 0xfffffff0000c7947 */ /* 0x000fea000383ffff */
.L_x_219:
[----:B--2---:R-:W-:-:S07]  /*11af0*/  MOV R0, UR6 ;  /* 0x0000000600007c02 */ /* 0x004fce0008000f00 */
.L_x_274:
[----:B--2---:R2:W4:Y:S02]  /*11b00*/  SYNCS.PHASECHK.TRANS64.TRYWAIT P0, [R0+URZ+0x140], R3 ;  /* 0x00014003000075a7 */ /* 0x00452400080011ff */
[----:B----4-:R-:W-:Y:S05]  /*11b10*/  @!P0 NANOSLEEP.SYNCS 0x989680 ;  /* 0x009896800000895d */ /* 0x010fea0003900000 */
[----:B------:R-:W4:Y:S02]  /*11b20*/  @!P0 SYNCS.PHASECHK.TRANS64 P0, [R0+URZ+0x140], R3 ;  /* 0x00014003000085a7 */ /* 0x000f2400080010ff */
[----:B----4-:R-:W-:Y:S05]  /*11b30*/  @!P0 BRA `(.L_x_274) ;  /* 0xfffffffc00f08947 */ /* 0x010fea000383ffff */
[----:B------:R-:W-:Y:S05]  /*11b40*/  BRA `(.L_x_275) ;  /* 0xfffffff000207947 */ /* 0x000fea000383ffff */
.L_x_221:
[----:B------:R-:W-:-:S07]  /*11b50*/  MOV R0, UR6 ;  /* 0x0000000600007c02 */ /* 0x000fce0008000f00 */
.L_x_276:
[----:B-1----:R1:W2:Y:S02]  /*11b60*/  SYNCS.PHASECHK.TRANS64.TRYWAIT P0, [R0+URZ+0x140], R3 ;  /* 0x00014003000075a7 */ /* 0x0022a400080011ff */
[----:B--2---:R-:W-:Y:S05]  /*11b70*/  @!P0 NANOSLEEP.SYNCS 0x989680 ;  /* 0x009896800000895d */ /* 0x004fea0003900000 */
[----:B------:R-:W2:Y:S02]  /*11b80*/  @!P0 SYNCS.PHASECHK.TRANS64 P0, [R0+URZ+0x140], R3 ;  /* 0x00014003000085a7 */ /* 0x000ea400080010ff */
[----:B--2---:R-:W-:Y:S05]  /*11b90*/  @!P0 BRA `(.L_x_276) ;  /* 0xfffffffc00f08947 */ /* 0x004fea000383ffff */
[----:B------:R-:W-:Y:S05]  /*11ba0*/  BRA `(.L_x_277) ;  /* 0xfffffff000347947 */ /* 0x000fea000383ffff */
.L_x_223:
[----:B------:R-:W-:-:S07]  /*11bb0*/  MOV R0, UR7 ;  /* 0x0000000700007c02 */ /* 0x000fce0008000f00 */
.L_x_278:
[----:B-1----:R1:W2:Y:S02]  /*11bc0*/  SYNCS.PHASECHK.TRANS64.TRYWAIT P0, [R0+URZ+0x140], R3 ;  /* 0x00014003000075a7 */ /* 0x0022a400080011ff */
[----:B--2---:R-:W-:Y:S05]  /*11bd0*/  @!P0 NANOSLEEP.SYNCS 0x989680 ;  /* 0x009896800000895d */ /* 0x004fea0003900000 */
[----:B------:R-:W2:Y:S02]  /*11be0*/  @!P0 SYNCS.PHASECHK.TRANS64 P0, [R0+URZ+0x140], R3 ;  /* 0x00014003000085a7 */ /* 0x000ea400080010ff */
[----:B--2---:R-:W-:Y:S05]  /*11bf0*/  @!P0 BRA `(.L_x_278) ;  /* 0xfffffffc00f08947 */ /* 0x004fea000383ffff */
[----:B------:R-:W-:Y:S05]  /*11c00*/  BRA `(.L_x_279) ;  /* 0xfffffff000447947 */ /* 0x000fea000383ffff */
        .weak           $__internal_0_$__cuda_sm10x_tcgen05_guardrail_trap_col_being_dealloced_not_returned_by_alloc
        .type           $__internal_0_$__cuda_sm10x_tcgen05_guardrail_trap_col_being_dealloced_not_returned_by_alloc,@function
        .size           $__internal_0_$__cuda_sm10x_tcgen05_guardrail_trap_col_being_dealloced_not_returned_by_alloc,($__internal_1_$__cuda_sm10x_tcgen05_guardrail_trap_phase_invalid_during_alloc - $__internal_0_$__cuda_sm10x_tcgen05_guardrail_trap_col_being_dealloced_not_returned_by_alloc)
$__internal_0_$__cuda_sm10x_tcgen05_guardrail_trap_col_being_dealloced_not_returned_by_alloc:
[----:B------:R-:W-:Y:S05]  /*11c10*/  BPT.TRAP 0x1 ;  /* 0x000000040000795c */ /* 0x000fea0000300000 */
[----:B------:R-:W-:-:S04]  /*11c20*/  HFMA2 R3, -RZ, RZ, 0, 0 ;  /* 0x00000000ff037431 */ /* 0x000fc800000001ff */
[----:B------:R-:W-:Y:S05]  /*11c30*/  RET.REL.NODEC R2 `(_ZN7cutlass13device_kernelINS_4gemm6kernel13GemmUniversalINS1_17GroupProblemShapeIN4cute5tupleIJiiiEEEEENS1_10collective13CollectiveMmaINS1_40MainloopSm100ArrayTmaUmmaWarpSpecializedILi5ELi8ELi4ENS6_IJNS5_1CILi1EEESD_SD_EEEEENS6_IJNSC_ILi128EEESG_SG_EEENS_12float_e4m3_tEPNS6_IJlSD_NSC_ILi0EEEEEESI_SL_NS5_8TiledMMAINS5_8MMA_AtomIJNS5_10MMA_TraitsINS5_19SM100_MMA_F8F6F4_SSEJSI_SI_fSG_SG_NS5_17integral_constantINS5_4UMMA5MajorELSS_0EEEST_NSQ_INSR_7ScaleInELSU_0EEESV_EEEEEENS5_6LayoutISE_NS6_IJSJ_SJ_SJ_EEEEENS6_IJNS5_10UnderscoreES11_S11_EEEEENS5_13SM90_TMA_LOADENS5_14ComposedLayoutINS5_7SwizzleILi3ELi4ELi3EEENS5_18smem_ptr_flag_bitsILi8EEENSY_INS6_IJNSC_ILi8EEESG_EEENS6_IJSG_SD_EEEEEEEvNS5_8identityES14_S1E_vS1F_EENS_8epilogue10collective18CollectiveEpilogueINS1H_31Sm100PtrArrayTmaWarpSpecializedILi4ELi2ELi32ELb1ELb0EEEJSH_NS6_IJNSY_ISG_SD_EENSY_INSC_ILi32EEESD_EEEEENS_6half_tEPNS6_IJSD_lSJ_EEES1Q_S1S_NS1H_6fusion15FusionCallbacksIS1L_NS1T_17LinearCombinationIS1Q_fS1Q_fLNS_15FloatRoundStyleE2EEESH_S1P_JEEENS5_5SM1004TMEM4LOAD26SM100_TMEM_LOAD_16dp256b4xES14_NS15_IS17_NS18_ILi16EEENSY_INS6_IJNSC_ILi64EEES1A_EEENS6_IJSD_S24_EEEEEEENS5_17SM75_U16x8_LDSM_TENS5_14SM90_TMA_STOREES28_NS5_17SM90_U16x8_STSM_TENS5_39AutoVectorizingCopyWithAssumedAlignmentILi128EEEEEEvvEEEEvNT_6ParamsE) ;  /* 0xfffffee002f07950 */ /* 0x000fea0003c3ffff */
        .weak           $__internal_1_$__cuda_sm10x_tcgen05_guardrail_trap_phase_invalid_during_alloc
        .type           $__internal_1_$__cuda_sm10x_tcgen05_guardrail_trap_phase_invalid_during_alloc,@function
        .size           $__internal_1_$__cuda_sm10x_tcgen05_guardrail_trap_phase_invalid_during_alloc,($__internal_2_$__cuda_sm10x_tcgen05_guardrail_trap_unallocated_columns_being_dealloced - $__internal_1_$__cuda_sm10x_tcgen05_guardrail_trap_phase_invalid_during_alloc)
$__internal_1_$__cuda_sm10x_tcgen05_guardrail_trap_phase_invalid_during_alloc:
[----:B------:R-:W-:Y:S05]  /*11c40*/  BPT.TRAP 0x1 ;  /* 0x000000040000795c */ /* 0x000fea0000300000 */
[----:B------:R-:W-:-:S04]  /*11c50*/  MOV R3, 0x0 ;  /* 0x0000000000037802 */ /* 0x000fc80000000f00 */
[----:B------:R-:W-:Y:S05]  /*11c60*/  RET.REL.NODEC R2 `(_ZN7cutlass13device_kernelINS_4gemm6kernel13GemmUniversalINS1_17GroupProblemShapeIN4cute5tupleIJiiiEEEEENS1_10collective13CollectiveMmaINS1_40MainloopSm100ArrayTmaUmmaWarpSpecializedILi5ELi8ELi4ENS6_IJNS5_1CILi1EEESD_SD_EEEEENS6_IJNSC_ILi128EEESG_SG_EEENS_12float_e4m3_tEPNS6_IJlSD_NSC_ILi0EEEEEESI_SL_NS5_8TiledMMAINS5_8MMA_AtomIJNS5_10MMA_TraitsINS5_19SM100_MMA_F8F6F4_SSEJSI_SI_fSG_SG_NS5_17integral_constantINS5_4UMMA5MajorELSS_0EEEST_NSQ_INSR_7ScaleInELSU_0EEESV_EEEEEENS5_6LayoutISE_NS6_IJSJ_SJ_SJ_EEEEENS6_IJNS5_10UnderscoreES11_S11_EEEEENS5_13SM90_TMA_LOADENS5_14ComposedLayoutINS5_7SwizzleILi3ELi4ELi3EEENS5_18smem_ptr_flag_bitsILi8EEENSY_INS6_IJNSC_ILi8EEESG_EEENS6_IJSG_SD_EEEEEEEvNS5_8identityES14_S1E_vS1F_EENS_8epilogue10collective18CollectiveEpilogueINS1H_31Sm100PtrArrayTmaWarpSpecializedILi4ELi2ELi32ELb1ELb0EEEJSH_NS6_IJNSY_ISG_SD_EENSY_INSC_ILi32EEESD_EEEEENS_6half_tEPNS6_IJSD_lSJ_EEES1Q_S1S_NS1H_6fusion15FusionCallbacksIS1L_NS1T_17LinearCombinationIS1Q_fS1Q_fLNS_15FloatRoundStyleE2EEESH_S1P_JEEENS5_5SM1004TMEM4LOAD26SM100_TMEM_LOAD_16dp256b4xES14_NS15_IS17_NS18_ILi16EEENSY_INS6_IJNSC_ILi64EEES1A_EEENS6_IJSD_S24_EEEEEEENS5_17SM75_U16x8_LDSM_TENS5_14SM90_TMA_STOREES28_NS5_17SM90_U16x8_STSM_TENS5_39AutoVectorizingCopyWithAssumedAlignmentILi128EEEEEEvvEEEEvNT_6ParamsE) ;  /* 0xfffffee002e47950 */ /* 0x000fea0003c3ffff */
        .weak           $__internal_2_$__cuda_sm10x_tcgen05_guardrail_trap_unallocated_columns_being_dealloced
        .type           $__internal_2_$__cuda_sm10x_tcgen05_guardrail_trap_unallocated_columns_being_dealloced,@function
        .size           $__internal_2_$__cuda_sm10x_tcgen05_guardrail_trap_unallocated_columns_being_dealloced,($__internal_3_$__cuda_sm20_div_u64 - $__internal_2_$__cuda_sm10x_tcgen05_guardrail_trap_unallocated_columns_being_dealloced)
$__internal_2_$__cuda_sm10x_tcgen05_guardrail_trap_unallocated_columns_being_dealloced:
[----:B------:R-:W-:Y:S05]  /*11c70*/  BPT.TRAP 0x1 ;  /* 0x000000040000795c */ /* 0x000fea0000300000 */
[----:B------:R-:W-:-:S04]  /*11c80*/  HFMA2 R3, -RZ, RZ, 0, 0 ;  /* 0x00000000ff037431 */ /* 0x000fc800000001ff */
[----:B------:R-:W-:Y:S05]  /*11c90*/  RET.REL.NODEC R2 `(_ZN7cutlass13device_kernelINS_4gemm6kernel13GemmUniversalINS1_17GroupProblemShapeIN4cute5tupleIJiiiEEEEENS1_10collective13CollectiveMmaINS1_40MainloopSm100ArrayTmaUmmaWarpSpecializedILi5ELi8ELi4ENS6_IJNS5_1CILi1EEESD_SD_EEEEENS6_IJNSC_ILi128EEESG_SG_EEENS_12float_e4m3_tEPNS6_IJlSD_NSC_ILi0EEEEEESI_SL_NS5_8TiledMMAINS5_8MMA_AtomIJNS5_10MMA_TraitsINS5_19SM100_MMA_F8F6F4_SSEJSI_SI_fSG_SG_NS5_17integral_constantINS5_4UMMA5MajorELSS_0EEEST_NSQ_INSR_7ScaleInELSU_0EEESV_EEEEEENS5_6LayoutISE_NS6_IJSJ_SJ_SJ_EEEEENS6_IJNS5_10UnderscoreES11_S11_EEEEENS5_13SM90_TMA_LOADENS5_14ComposedLayoutINS5_7SwizzleILi3ELi4ELi3EEENS5_18smem_ptr_flag_bitsILi8EEENSY_INS6_IJNSC_ILi8EEESG_EEENS6_IJSG_SD_EEEEEEEvNS5_8identityES14_S1E_vS1F_EENS_8epilogue10collective18CollectiveEpilogueINS1H_31Sm100PtrArrayTmaWarpSpecializedILi4ELi2ELi32ELb1ELb0EEEJSH_NS6_IJNSY_ISG_SD_EENSY_INSC_ILi32EEESD_EEEEENS_6half_tEPNS6_IJSD_lSJ_EEES1Q_S1S_NS1H_6fusion15FusionCallbacksIS1L_NS1T_17LinearCombinationIS1Q_fS1Q_fLNS_15FloatRoundStyleE2EEESH_S1P_JEEENS5_5SM1004TMEM4LOAD26SM100_TMEM_LOAD_16dp256b4xES14_NS15_IS17_NS18_ILi16EEENSY_INS6_IJNSC_ILi64EEES1A_EEENS6_IJSD_S24_EEEEEEENS5_17SM75_U16x8_LDSM_TENS5_14SM90_TMA_STOREES28_NS5_17SM90_U16x8_STSM_TENS5_39AutoVectorizingCopyWithAssumedAlignmentILi128EEEEEEvvEEEEvNT_6ParamsE) ;  /* 0xfffffee002d87950 */ /* 0x000fea0003c3ffff */
        .weak           $__internal_3_$__cuda_sm20_div_u64
        .type           $__internal_3_$__cuda_sm20_div_u64,@function
        .size           $__internal_3_$__cuda_sm20_div_u64,(.L_x_63 - $__internal_3_$__cuda_sm20_div_u64)
$__internal_3_$__cuda_sm20_div_u64:
[----:B------:R-:W-:Y:S01]  /*11ca0*/  MOV R30, R14 ;  /* 0x0000000e001e7202 */ /* 0x000fe20000000f00 */
[----:B------:R-:W-:-:S04]  /*11cb0*/  IMAD.MOV.U32 R31, RZ, RZ, R3 ;  /* 0x000000ffff1f7224 */ /* 0x000fc800078e0003 */
[----:B------:R-:W1:Y:S08]  /*11cc0*/  I2F.U64.RP R23, R30 ;  /* 0x0000001e00177312 */ /* 0x000e700000309000 */
[----:B-1----:R-:W1:Y:S02]  /*11cd0*/  MUFU.RCP R24, R23 ;  /* 0x0000001700187308 */ /* 0x002e640000001000 */
[----:B-1----:R-:W-:-:S06]  /*11ce0*/  IADD3 R24, PT, PT, R24, 0x1ffffffe, RZ ;  /* 0x1ffffffe18187810 */ /* 0x002fcc0007ffe0ff */
[----:B------:R-:W1:Y:S02]  /*11cf0*/  F2I.U64.TRUNC R24, R24 ;  /* 0x0000001800187311 */ /* 0x000e64000020d800 */
[----:B-1----:R-:W-:Y:S01]  /*11d00*/  IMAD.WIDE.U32 R26, R24, R14, RZ ;  /* 0x0000000e181a7225 */ /* 0x002fe200078e00ff */
[----:B------:R-:W-:-:S03]  /*11d10*/  MOV R29, R24 ;  /* 0x00000018001d7202 */ /* 0x000fc60000000f00 */
[----:B------:R-:W-:Y:S01]  /*11d20*/  IMAD R21, R24, R3, R27 ;  /* 0x0000000318157224 */ /* 0x000fe200078e021b */
[----:B------:R-:W-:-:S03]  /*11d30*/  IADD3 R27, P0, PT, RZ, -R26, RZ ;  /* 0x8000001aff1b7210 */ /* 0x000fc60007f1e0ff */
[----:B------:R-:W-:Y:S02]  /*11d40*/  IMAD R21, R25, R14, R21 ;  /* 0x0000000e19157224 */ /* 0x000fe400078e0215 */
[----:B------:R-:W-:-:S04]  /*11d50*/  IMAD.HI.U32 R28, R24, R27, RZ ;  /* 0x0000001b181c7227 */ /* 0x000fc800078e00ff */
[----:B------:R-:W-:-:S04]  /*11d60*/  IMAD.X R21, RZ, RZ, ~R21, P0 ;  /* 0x000000ffff157224 */ /* 0x000fc800000e0e15 */
[----:B------:R-:W-:-:S04]  /*11d70*/  IMAD.WIDE.U32 R28, P3, R24, R21, R28 ;  /* 0x00000015181c7225 */ /* 0x000fc8000786001c */
[C---:B------:R-:W-:Y:S02]  /*11d80*/  IMAD R26, R25.reuse, R21, RZ ;  /* 0x00000015191a7224 */ /* 0x040fe400078e02ff */
[----:B------:R-:W-:-:S04]  /*11d90*/  IMAD.HI.U32 R27, P1, R25, R27, R28 ;  /* 0x0000001b191b7227 */ /* 0x000fc8000782001c */
[----:B------:R-:W-:Y:S01]  /*11da0*/  IMAD.HI.U32 R21, R25, R21, RZ ;  /* 0x0000001519157227 */ /* 0x000fe200078e00ff */
[----:B------:R-:W-:-:S03]  /*11db0*/  IADD3 R27, P0, PT, R26, R27, RZ ;  /* 0x0000001b1a1b7210 */ /* 0x000fc60007f1e0ff */
[----:B------:R-:W-:Y:S02]  /*11dc0*/  IMAD.X R24, R21, 0x1, R25, P3 ;  /* 0x0000000115187824 */ /* 0x000fe400018e0619 */
[----:B------:R-:W-:-:S03]  /*11dd0*/  IMAD.WIDE.U32 R28, R27, R14, RZ ;  /* 0x0000000e1b1c7225 */ /* 0x000fc600078e00ff */
[----:B------:R-:W-:Y:S01]  /*11de0*/  IADD3.X R24, PT, PT, RZ, RZ, R24, P0, P1 ;  /* 0x000000ffff187210 */ /* 0x000fe200007e2418 */
[----:B------:R-:W-:Y:S01]  /*11df0*/  IMAD R21, R27, R3, R29 ;  /* 0x000000031b157224 */ /* 0x000fe200078e021d */
[----:B------:R-:W-:-:S03]  /*11e00*/  IADD3 R23, P0, PT, RZ, -R28, RZ ;  /* 0x8000001cff177210 */ /* 0x000fc60007f1e0ff */
[----:B------:R-:W-:Y:S02]  /*11e10*/  IMAD R21, R24, R14, R21 ;  /* 0x0000000e18157224 */ /* 0x000fe400078e0215 */
[----:B------:R-:W-:-:S03]  /*11e20*/  IMAD.HI.U32 R26, R27, R23, RZ ;  /* 0x000000171b1a7227 */ /* 0x000fc600078e00ff */
[----:B------:R-:W-:-:S05]  /*11e30*/  IADD3.X R21, PT, PT, RZ, ~R21, RZ, P0, !PT ;  /* 0x80000015ff157210 */ /* 0x000fca00007fe4ff */
[----:B------:R-:W-:-:S04]  /*11e40*/  IMAD.WIDE.U32 R26, P3, R27, R21, R26 ;  /* 0x000000151b1a7225 */ /* 0x000fc8000786001a */
[C---:B------:R-:W-:Y:S02]  /*11e50*/  IMAD R25, R24.reuse, R21, RZ ;  /* 0x0000001518197224 */ /* 0x040fe400078e02ff */
[----:B------:R-:W-:-:S04]  /*11e60*/  IMAD.HI.U32 R26, P1, R24, R23, R26 ;  /* 0x00000017181a7227 */ /* 0x000fc8000782001a */
[----:B------:R-:W-:Y:S01]  /*11e70*/  IMAD.HI.U32 R21, R24, R21, RZ ;  /* 0x0000001518157227 */ /* 0x000fe200078e00ff */
[----:B------:R-:W-:-:S03]  /*11e80*/  IADD3 R25, P0, PT, R25, R26, RZ ;  /* 0x0000001a19197210 */ /* 0x000fc60007f1e0ff */
[----:B------:R-:W-:Y:S01]  /*11e90*/  IMAD.MOV.U32 R27, RZ, RZ, RZ ;  /* 0x000000ffff1b7224 */ /* 0x000fe200078e00ff */
[----:B------:R-:W-:Y:S01]  /*11ea0*/  IADD3.X R21, PT, PT, R21, R24, RZ, P3, !PT ;  /* 0x0000001815157210 */ /* 0x000fe20001ffe4ff */
[----:B------:R-:W-:-:S03]  /*11eb0*/  IMAD.HI.U32 R26, R25, R15, RZ ;  /* 0x0000000f191a7227 */ /* 0x000fc600078e00ff */
[----:B------:R-:W-:Y:S01]  /*11ec0*/  IADD3.X R21, PT, PT, RZ, RZ, R21, P0, P1 ;  /* 0x000000ffff157210 */ /* 0x000fe200007e2415 */
[----:B------:R-:W-:-:S04]  /*11ed0*/  IMAD.WIDE.U32 R24, R25, R22, R26 ;  /* 0x0000001619187225 */ /* 0x000fc800078e001a */
[C---:B------:R-:W-:Y:S02]  /*11ee0*/  IMAD R26, R21.reuse, R22, RZ ;  /* 0x00000016151a7224 */ /* 0x040fe400078e02ff */
[----:B------:R-:W-:-:S04]  /*11ef0*/  IMAD.HI.U32 R23, P1, R21, R15, R24 ;  /* 0x0000000f15177227 */ /* 0x000fc80007820018 */
[----:B------:R-:W-:Y:S01]  /*11f00*/  IMAD.HI.U32 R21, R21, R22, RZ ;  /* 0x0000001615157227 */ /* 0x000fe200078e00ff */
[----:B------:R-:W-:-:S04]  /*11f10*/  IADD3 R26, P0, PT, R26, R23, RZ ;  /* 0x000000171a1a7210 */ /* 0x000fc80007f1e0ff */
[----:B------:R-:W-:Y:S01]  /*11f20*/  IADD3.X R21, PT, PT, R21, RZ, RZ, P1, !PT ;  /* 0x000000ff15157210 */ /* 0x000fe20000ffe4ff */
[C---:B------:R-:W-:Y:S01]  /*11f30*/  IMAD.WIDE.U32 R28, R26.reuse, R14, RZ ;  /* 0x0000000e1a1c7225 */ /* 0x040fe200078e00ff */
[C---:B------:R-:W-:Y:S02]  /*11f40*/  IADD3 R25, PT, PT, R26.reuse, 0x1, RZ ;  /* 0x000000011a197810 */ /* 0x040fe40007ffe0ff */
[----:B------:R-:W-:Y:S01]  /*11f50*/  IADD3.X R24, PT, PT, RZ, R21, RZ, P0, !PT ;  /* 0x00000015ff187210 */ /* 0x000fe200007fe4ff */
[----:B------:R-:W-:Y:S01]  /*11f60*/  IMAD R23, R26, R3, R29 ;  /* 0x000000031a177224 */ /* 0x000fe200078e021d */
[----:B------:R-:W-:-:S03]  /*11f70*/  IADD3 R21, P0, PT, -R28, R15, RZ ;  /* 0x0000000f1c157210 */ /* 0x000fc60007f1e1ff */
[-C--:B------:R-:W-:Y:S01]  /*11f80*/  IMAD R23, R24, R14.reuse, R23 ;  /* 0x0000000e18177224 */ /* 0x080fe200078e0217 */
[----:B------:R-:W-:Y:S02]  /*11f90*/  ISETP.GE.U32.AND P3, PT, R21, R14, PT ;  /* 0x0000000e1500720c */ /* 0x000fe40003f66070 */
[----:B------:R-:W-:Y:S01]  /*11fa0*/  IADD3 R24, P1, PT, -R14, R21, RZ ;  /* 0x000000150e187210 */ /* 0x000fe20007f3e1ff */
[----:B------:R-:W-:-:S05]  /*11fb0*/  IMAD.X R22, R22, 0x1, ~R23, P0 ;  /* 0x0000000116167824 */ /* 0x000fca00000e0e17 */
[----:B------:R-:W-:Y:S02]  /*11fc0*/  ISETP.GE.U32.AND.EX P0, PT, R22, R3, PT, P3 ;  /* 0x000000031600720c */ /* 0x000fe40003f06130 */
[----:B------:R-:W-:Y:S02]  /*11fd0*/  IADD3.X R23, PT, PT, ~R3, R22, RZ, P1, !PT ;  /* 0x0000001603177210 */ /* 0x000fe40000ffe5ff */
[----:B------:R-:W-:Y:S02]  /*11fe0*/  SEL R21, R24, R21, P0 ;  /* 0x0000001518157207 */ /* 0x000fe40000000000 */
[----:B------:R-:W-:Y:S02]  /*11ff0*/  SEL R25, R25, R26, P0 ;  /* 0x0000001a19197207 */ /* 0x000fe40000000000 */
[----:B------:R-:W-:Y:S01]  /*12000*/  SEL R22, R23, R22, P0 ;  /* 0x0000001617167207 */ /* 0x000fe20000000000 */
[----:B------:R-:W-:Y:S01]  /*12010*/  HFMA2 R23, -RZ, RZ, 0, 0 ;  /* 0x00000000ff177431 */ /* 0x000fe200000001ff */
[----:B------:R-:W-:Y:S01]  /*12020*/  ISETP.GE.U32.AND P1, PT, R21, R14, PT ;  /* 0x0000000e1500720c */ /* 0x000fe20003f26070 */
[----:B------:R-:W-:Y:S01]  /*12030*/  VIADD R24, R25, 0x1 ;  /* 0x0000000119187836 */ /* 0x000fe20000000000 */
[----:B------:R-:W-:-:S02]  /*12040*/  ISETP.NE.U32.AND P0, PT, R14, RZ, PT ;  /* 0x000000ff0e00720c */ /* 0x000fc40003f05070 */
[----:B------:R-:W-:Y:S02]  /*12050*/  ISETP.GE.U32.AND.EX P1, PT, R22, R3, PT, P1 ;  /* 0x000000031600720c */ /* 0x000fe40003f26110 */
[----:B------:R-:W-:Y:S02]  /*12060*/  MOV R22, R2 ;  /* 0x0000000200167202 */ /* 0x000fe40000000f00 */
[----:B------:R-:W-:Y:S02]  /*12070*/  ISETP.NE.AND.EX P0, PT, R3, RZ, PT, P0 ;  /* 0x000000ff0300720c */ /* 0x000fe40003f05300 */
[----:B------:R-:W-:-:S04]  /*12080*/  SEL R3, R24, R25, P1 ;  /* 0x0000001918037207 */ /* 0x000fc80000800000 */
[----:B------:R-:W-:Y:S01]  /*12090*/  SEL R3, R3, 0xffffffff, P0 ;  /* 0xffffffff03037807 */ /* 0x000fe20000000000 */
[----:B------:R-:W-:Y:S06]  /*120a0*/  RET.REL.NODEC R22 `(_ZN7cutlass13device_kernelINS_4gemm6kernel13GemmUniversalINS1_17GroupProblemShapeIN4cute5tupleIJiiiEEEEENS1_10collective13CollectiveMmaINS1_40MainloopSm100ArrayTmaUmmaWarpSpecializedILi5ELi8ELi4ENS6_IJNS5_1CILi1EEESD_SD_EEEEENS6_IJNSC_ILi128EEESG_SG_EEENS_12float_e4m3_tEPNS6_IJlSD_NSC_ILi0EEEEEESI_SL_NS5_8TiledMMAINS5_8MMA_AtomIJNS5_10MMA_TraitsINS5_19SM100_MMA_F8F6F4_SSEJSI_SI_fSG_SG_NS5_17integral_constantINS5_4UMMA5MajorELSS_0EEEST_NSQ_INSR_7ScaleInELSU_0EEESV_EEEEEENS5_6LayoutISE_NS6_IJSJ_SJ_SJ_EEEEENS6_IJNS5_10UnderscoreES11_S11_EEEEENS5_13SM90_TMA_LOADENS5_14ComposedLayoutINS5_7SwizzleILi3ELi4ELi3EEENS5_18smem_ptr_flag_bitsILi8EEENSY_INS6_IJNSC_ILi8EEESG_EEENS6_IJSG_SD_EEEEEEEvNS5_8identityES14_S1E_vS1F_EENS_8epilogue10collective18CollectiveEpilogueINS1H_31Sm100PtrArrayTmaWarpSpecializedILi4ELi2ELi32ELb1ELb0EEEJSH_NS6_IJNSY_ISG_SD_EENSY_INSC_ILi32EEESD_EEEEENS_6half_tEPNS6_IJSD_lSJ_EEES1Q_S1S_NS1H_6fusion15FusionCallbacksIS1L_NS1T_17LinearCombinationIS1Q_fS1Q_fLNS_15FloatRoundStyleE2EEESH_S1P_JEEENS5_5SM1004TMEM4LOAD26SM100_TMEM_LOAD_16dp256b4xES14_NS15_IS17_NS18_ILi16EEENSY_INS6_IJNSC_ILi64EEES1A_EEENS6_IJSD_S24_EEEEEEENS5_17SM75_U16x8_LDSM_TENS5_14SM90_TMA_STOREES28_NS5_17SM90_U16x8_STSM_TENS5_39AutoVectorizingCopyWithAssumedAlignmentILi128EEEEEEvvEEEEvNT_6ParamsE) ;  /* 0xfffffedc16d47950 */ /* 0x000fec0003c3ffff */
.L_x_63:
        /* <DEDUP_REMOVED lines=29> */
[----:B------:R-:W-:Y:S02]  /*12280*/  HFMA2 R29, -RZ, RZ, 0, 0 ;  /* 0x00000000ff1d7431 */ /* 0x000fe400000001ff */
[----:B------:R-:W-:Y:S01]  /*12290*/  IMAD.HI.U32 R28, R25, R23, RZ ;  /* 0x00000017191c7227 */ /* 0x000fe200078e00ff */
[----:B------:R-:W-:-:S03]  /*122a0*/  IADD3 R27, P0, PT, R27, R24, RZ ;  /* 0x000000181b1b7210 */ /* 0x000fc60007f1e0ff */
[----:B------:R-:W-:Y:S02]  /*122b0*/  IMAD.X R24, R28, 0x1, R25, P2 ;  /* 0x000000011c187824 */ /* 0x000fe400010e0619 */
        /* <DEDUP_REMOVED lines=8> */
[----:B------:R-:W-:-:S04]  /*12340*/  IMAD.WIDE.U32 R28, R23, R20, RZ ;  /* 0x00000014171c7225 */ /* 0x000fc800078e00ff */
[----:B------:R-:W-:Y:S01]  /*12350*/  IMAD.X R24, RZ, RZ, R24, P0 ;  /* 0x000000ffff187224 */ /* 0x000fe200000e0618 */
[----:B------:R-:W-:Y:S01]  /*12360*/  IADD3 R25, P0, PT, -R28, R22, RZ ;  /* 0x000000161c197210 */ /* 0x000fe20007f1e1ff */
[C---:B------:R-:W-:Y:S02]  /*12370*/  IMAD R27, R23.reuse, R3, R29 ;  /* 0x00000003171b7224 */ /* 0x040fe400078e021d */
[----:B------:R-:W-:Y:S01]  /*12380*/  VIADD R30, R23, 0x1 ;  /* 0x00000001171e7836 */ /* 0x000fe20000000000 */
[-C--:B------:R-:W-:Y:S01]  /*12390*/  ISETP.GE.U32.AND P2, PT, R25, R20.reuse, PT ;  /* 0x000000141900720c */ /* 0x080fe20003f46070 */
[----:B------:R-:W-:Y:S01]  /*123a0*/  IMAD R24, R24, R20, R27 ;  /* 0x0000001418187224 */ /* 0x000fe200078e021b */
[----:B------:R-:W-:-:S04]  /*123b0*/  IADD3 R28, P1, PT, -R20, R25, RZ ;  /* 0x00000019141c7210 */ /* 0x000fc80007f3e1ff */
[----:B------:R-:W-:-:S04]  /*123c0*/  IADD3.X R24, PT, PT, ~R24, R21, RZ, P0, !PT ;  /* 0x0000001518187210 */ /* 0x000fc800007fe5ff */
[----:B------:R-:W-:Y:S02]  /*123d0*/  ISETP.GE.U32.AND.EX P0, PT, R24, R3, PT, P2 ;  /* 0x000000031800720c */ /* 0x000fe40003f06120 */
[-C--:B------:R-:W-:Y:S02]  /*123e0*/  IADD3.X R21, PT, PT, ~R3, R24.reuse, RZ, P1, !PT ;  /* 0x0000001803157210 */ /* 0x080fe40000ffe5ff */
[----:B------:R-:W-:Y:S02]  /*123f0*/  SEL R25, R28, R25, P0 ;  /* 0x000000191c197207 */ /* 0x000fe40000000000 */
[----:B------:R-:W-:Y:S02]  /*12400*/  SEL R24, R21, R24, P0 ;  /* 0x0000001815187207 */ /* 0x000fe40000000000 */
[----:B------:R-:W-:Y:S02]  /*12410*/  SEL R30, R30, R23, P0 ;  /* 0x000000171e1e7207 */ /* 0x000fe40000000000 */
[----:B------:R-:W-:-:S02]  /*12420*/  ISETP.GE.U32.AND P1, PT, R25, R20, PT ;  /* 0x000000141900720c */ /* 0x000fc40003f26070 */
[----:B------:R-:W-:Y:S02]  /*12430*/  ISETP.NE.U32.AND P0, PT, R20, RZ, PT ;  /* 0x000000ff1400720c */ /* 0x000fe40003f05070 */
[----:B------:R-:W-:Y:S02]  /*12440*/  IADD3 R21, PT, PT, R30, 0x1, RZ ;  /* 0x000000011e157810 */ /* 0x000fe40007ffe0ff */
[----:B------:R-:W-:Y:S02]  /*12450*/  ISETP.GE.U32.AND.EX P1, PT, R24, R3, PT, P1 ;  /* 0x000000031800720c */ /* 0x000fe40003f26110 */
[----:B------:R-:W-:Y:S02]  /*12460*/  ISETP.NE.AND.EX P0, PT, R3, RZ, PT, P0 ;  /* 0x000000ff0300720c */ /* 0x000fe40003f05300 */
[----:B------:R-:W-:Y:S02]  /*12470*/  MOV R3, 0x0 ;  /* 0x0000000000037802 */ /* 0x000fe40000000f00 */
[----:B------:R-:W-:-:S04]  /*12480*/  SEL R21, R21, R30, P1 ;  /* 0x0000001e15157207 */ /* 0x000fc80000800000 */
[----:B------:R-:W-:Y:S01]  /*12490*/  SEL R21, R21, 0xffffffff, P0 ;  /* 0xffffffff15157807 */ /* 0x000fe20000000000 */
[----:B------:R-:W-:Y:S06]  /*124a0*/  RET.REL.NODEC R2 `(_ZN7cutlass13device_kernelINS_4gemm6kernel13GemmUniversalINS1_17GroupProblemShapeIN4cute5tupleIJiiiEEEEENS1_10collective13CollectiveMmaINS1_40MainloopSm100ArrayTmaUmmaWarpSpecializedILi5ELi8ELi4ENS6_IJNS5_1CILi1EEESD_SD_EEEEENS6_IJNSC_ILi128EEESG_SG_EEENS_12float_e4m3_tEPNS6_IJlSD_NSC_ILi0EEEEEESI_SL_NS5_8TiledMMAINS5_8MMA_AtomIJNS5_10MMA_TraitsINS5_19SM100_MMA_F8F6F4_SSEJSI_SI_fSG_SG_NS5_17integral_constantINS5_4UMMA5MajorELSS_0EEEST_NSQ_INSR_7ScaleInELSU_0EEESV_EEEEEENS5_6LayoutISE_NS6_IJSJ_SJ_SJ_EEEEENS6_IJNS5_10UnderscoreES11_S11_EEEEENS5_13SM90_TMA_LOADENS5_14ComposedLayoutINS5_7SwizzleILi3ELi4ELi3EEENS5_18smem_ptr_flag_bitsILi8EEENSY_INS6_IJNSC_ILi8EEESG_EEENS6_IJSG_SD_EEEEEEEvNS5_8identityES14_S1E_vS1F_EENS_8epilogue10collective18CollectiveEpilogueINS1H_31Sm100PtrArrayTmaWarpSpecializedILi4ELi2ELi32ELb1ELb0EEEJSH_NS6_IJNSY_ISG_SD_EENSY_INSC_ILi32EEESD_EEEEENS_6half_tEPNS6_IJSD_lSJ_EEES1Q_S1S_NS1H_6fusion15FusionCallbacksIS1L_NS1T_17LinearCombinationIS1Q_fS1Q_fLNS_15FloatRoundStyleE2EEESH_S1P_JEEENS5_5SM1004TMEM4LOAD26SM100_TMEM_LOAD_16dp256b4xES14_NS15_IS17_NS18_ILi16EEENSY_INS6_IJNSC_ILi64EEES1A_EEENS6_IJSD_S24_EEEEEEENS5_17SM75_U16x8_LDSM_TENS5_14SM90_TMA_STOREES28_NS5_17SM90_U16x8_STSM_TENS5_39AutoVectorizingCopyWithAssumedAlignmentILi128EEEEEEvvEEEEvNT_6ParamsE) ;  /* 0xfffffed802d47950 */ /* 0x000fec0003c3ffff */
.L_x_280:
[----:B------:R-:W-:-:S00]  /*124b0*/  BRA `(.L_x_280) ;  /* 0xfffffffc00fc7947 */ /* 0x000fc0000383ffff */
[----:B------:R-:W-:-:S00]  /*124c0*/  NOP ;  /* 0x0000000000007918 */ /* 0x000fc00000000000 */
        /* <DEDUP_REMOVED lines=11> */
.L_x_292:


//--------------------- .nv.global.init           --------------------------
	.section	.nv.global.init,"aw",@progbits
.nv.global.init:
	.type		$str$26,@object
	.size		$str$26,($str$27 - $str$26)
$str$26:
        /*0000*/ 	.byte	0x28, 0x61, 0x64, 0x64, 0x72, 0x65, 0x73, 0x73, 0x20, 0x26, 0x20, 0x6d, 0x61, 0x73, 0x6b, 0x29
        /*0010*/ 	.byte	0x20, 0x3d, 0x3d, 0x20, 0x30, 0x00
	.type		$str$27,@object
	.size		$str$27,($str$25 - $str$27)
$str$27:
        /*0016*/ 	.byte	0x2f, 0x74, 0x6d, 0x70, 0x2f, 0x63, 0x75, 0x74, 0x6c, 0x61, 0x73, 0x73, 0x5f, 0x73, 0x77, 0x65
        /*0026*/ 	.byte	0x65, 0x70, 0x5f, 0x73, 0x72, 0x63, 0x2f, 0x69, 0x6e, 0x63, 0x6c, 0x75, 0x64, 0x65, 0x2f, 0x63
        /*0036*/ 	.byte	0x75, 0x74, 0x65, 0x2f, 0x70, 0x6f, 0x69, 0x6e, 0x74, 0x65, 0x72, 0x5f, 0x66, 0x6c, 0x61, 0x67
        /*0046*/ 	.byte	0x67, 0x65, 0x64, 0x2e, 0x68, 0x70, 0x70, 0x00
	.type		$str$25,@object
	.size		$str$25,($str$24 - $str$25)
$str$25:
        /*004e*/ 	.byte	0x2f, 0x74, 0x6d, 0x70, 0x2f, 0x63, 0x75, 0x74, 0x6c, 0x61, 0x73, 0x73, 0x5f, 0x73, 0x77, 0x65
        /*005e*/ 	.byte	0x65, 0x70, 0x5f, 0x73, 0x72, 0x63, 0x2f, 0x69, 0x6e, 0x63, 0x6c, 0x75, 0x64, 0x65, 0x2f, 0x63
        /*006e*/ 	.byte	0x75, 0x74, 0x65, 0x2f, 0x61, 0x74, 0x6f, 0x6d, 0x2f, 0x63, 0x6f, 0x70, 0x79, 0x5f, 0x74, 0x72
        /*007e*/ 	.byte	0x61, 0x69, 0x74, 0x73, 0x5f, 0x73, 0x6d, 0x31, 0x30, 0x30, 0x2e, 0x68, 0x70, 0x70, 0x00
	.type		$str$24,@object
	.size		$str$24,(__unnamed_1 - $str$24)
$str$24:
        /*008d*/ 	.byte	0x28, 0x28, 0x75, 0x69, 0x6e, 0x74, 0x33, 0x32, 0x5f, 0x74, 0x28, 0x74, 0x68, 0x72, 0x65, 0x61
        /*009d*/ 	.byte	0x64, 0x49, 0x64, 0x78, 0x2e, 0x78, 0x29, 0x20, 0x2f, 0x20, 0x33, 0x32, 0x29, 0x20, 0x25, 0x20
        /*00ad*/ 	.byte	0x34, 0x29, 0x20, 0x3d, 0x3d, 0x20, 0x28, 0x28, 0x28, 0x74, 0x6d, 0x65, 0x6d, 0x5f, 0x61, 0x64
        /*00bd*/ 	.byte	0x64, 0x72, 0x20, 0x3e, 0x3e, 0x20, 0x31, 0x36, 0x29, 0x20, 0x2f, 0x20, 0x33, 0x32, 0x29, 0x20
        /*00cd*/ 	.byte	0x25, 0x20, 0x34, 0x29, 0x00
	.type		__unnamed_1,@object
	.size		__unnamed_1,(__unnamed_2 - __unnamed_1)
__unnamed_1:
        /*00d2*/ 	.byte	0x61, 0x75, 0x74, 0x6f, 0x20, 0x63, 0x75, 0x74, 0x65, 0x3a, 0x3a, 0x61, 0x73, 0x5f, 0x70, 0x6f
        /* <DEDUP_REMOVED lines=24> */
        /*0262*/ 	.byte	0x39, 0x36, 0x3e, 0x3e, 0x3e, 0x3e, 0x5d, 0x00
	.type		__unnamed_2,@object
	.size		__unnamed_2,(.L_2 - __unnamed_2)
__unnamed_2:
        /* <DEDUP_REMOVED lines=42> */
        /*050a*/ 	.byte	0x3e, 0x5d, 0x00
.L_2:


//--------------------- .nv.shared._ZN7cutlass13device_kernelINS_4gemm6kernel13GemmUniversalINS1_17GroupProblemShapeIN4cute5tupleIJiiiEEEEENS1_10collective13CollectiveMmaINS1_40MainloopSm100ArrayTmaUmmaWarpSpecializedILi5ELi8ELi4ENS6_IJNS5_1CILi1EEESD_SD_EEEEENS6_IJNSC_ILi128EEESG_SG_EEENS_12float_e4m3_tEPNS6_IJlSD_NSC_ILi0EEEEEESI_SL_NS5_8TiledMMAINS5_8MMA_AtomIJNS5_10MMA_TraitsINS5_19SM100_MMA_F8F6F4_SSEJSI_SI_fSG_SG_NS5_17integral_constantINS5_4UMMA5MajorELSS_0EEEST_NSQ_INSR_7ScaleInELSU_0EEESV_EEEEEENS5_6LayoutISE_NS6_IJSJ_SJ_SJ_EEEEENS6_IJNS5_10UnderscoreES11_S11_EEEEENS5_13SM90_TMA_LOADENS5_14ComposedLayoutINS5_7SwizzleILi3ELi4ELi3EEENS5_18smem_ptr_flag_bitsILi8EEENSY_INS6_IJNSC_ILi8EEESG_EEENS6_IJSG_SD_EEEEEEEvNS5_8identityES14_S1E_vS1F_EENS_8epilogue10collective18CollectiveEpilogueINS1H_31Sm100PtrArrayTmaWarpSpecializedILi4ELi2ELi32ELb1ELb0EEEJSH_NS6_IJNSY_ISG_SD_EENSY_INSC_ILi32EEESD_EEEEENS_6half_tEPNS6_IJSD_lSJ_EEES1Q_S1S_NS1H_6fusion15FusionCallbacksIS1L_NS1T_17LinearCombinationIS1Q_fS1Q_fLNS_15FloatRoundStyleE2EEESH_S1P_JEEENS5_5SM1004TMEM4LOAD26SM100_TMEM_LOAD_16dp256b4xES14_NS15_IS17_NS18_ILi16EEENSY_INS6_IJNSC_ILi64EEES1A_EEENS6_IJSD_S24_EEEEEEENS5_17SM75_U16x8_LDSM_TENS5_14SM90_TMA_STOREES28_NS5_17SM90_U16x8_STSM_TENS5_39AutoVectorizingCopyWithAssumedAlignmentILi128EEEEEEvvEEEEvNT_6ParamsE --------------------------
	.section	.nv.shared._ZN7cutlass13device_kernelINS_4gemm6kernel13GemmUniversalINS1_17GroupProblemShapeIN4cute5tupleIJiiiEEEEENS1_10collective13CollectiveMmaINS1_40MainloopSm100ArrayTmaUmmaWarpSpecializedILi5ELi8ELi4ENS6_IJNS5_1CILi1EEESD_SD_EEEEENS6_IJNSC_ILi128EEESG_SG_EEENS_12float_e4m3_tEPNS6_IJlSD_NSC_ILi0EEEEEESI_SL_NS5_8TiledMMAINS5_8MMA_AtomIJNS5_10MMA_TraitsINS5_19SM100_MMA_F8F6F4_SSEJSI_SI_fSG_SG_NS5_17integral_constantINS5_4UMMA5MajorELSS_0EEEST_NSQ_INSR_7ScaleInELSU_0EEESV_EEEEEENS5_6LayoutISE_NS6_IJSJ_SJ_SJ_EEEEENS6_IJNS5_10UnderscoreES11_S11_EEEEENS5_13SM90_TMA_LOADENS5_14ComposedLayoutINS5_7SwizzleILi3ELi4ELi3EEENS5_18smem_ptr_flag_bitsILi8EEENSY_INS6_IJNSC_ILi8EEESG_EEENS6_IJSG_SD_EEEEEEEvNS5_8identityES14_S1E_vS1F_EENS_8epilogue10collective18CollectiveEpilogueINS1H_31Sm100PtrArrayTmaWarpSpecializedILi4ELi2ELi32ELb1ELb0EEEJSH_NS6_IJNSY_ISG_SD_EENSY_INSC_ILi32EEESD_EEEEENS_6half_tEPNS6_IJSD_lSJ_EEES1Q_S1S_NS1H_6fusion15FusionCallbacksIS1L_NS1T_17LinearCombinationIS1Q_fS1Q_fLNS_15FloatRoundStyleE2EEESH_S1P_JEEENS5_5SM1004TMEM4LOAD26SM100_TMEM_LOAD_16dp256b4xES14_NS15_IS17_NS18_ILi16EEENSY_INS6_IJNSC_ILi64EEES1A_EEENS6_IJSD_S24_EEEEEEENS5_17SM75_U16x8_LDSM_TENS5_14SM90_TMA_STOREES28_NS5_17SM90_U16x8_STSM_TENS5_39AutoVectorizingCopyWithAssumedAlignmentILi128EEEEEEvvEEEEvNT_6ParamsE,"aw",@nobits
	.sectionflags	@""
	.align	16
	.zero		1024


//--------------------- .nv.shared.reserved.0     --------------------------
	.section	.nv.shared.reserved.0,"aw",@nobits
	.weak		__nv_reservedSMEM_offset_0_alias
	.size		__nv_reservedSMEM_offset_0_alias, 0, 64
	.other		__nv_reservedSMEM_offset_0_alias,@"STO_CUDA_RESERVED_SHARED STV_DEFAULT"
__nv_reservedSMEM_offset_0_alias:
	.zero		0
.nv.shared.reserved.0:
	.zero		64
	.weak		__nv_reservedSMEM_tcgen05_partition
	.type		__nv_reservedSMEM_tcgen05_partition,@object
	.size		__nv_reservedSMEM_tcgen05_partition,(.L_0 - __nv_reservedSMEM_tcgen05_partition)
__nv_reservedSMEM_tcgen05_partition:
	.zero		32
.L_0:


//--------------------- .nv.global                --------------------------
	.section	.nv.global,"aw",@nobits
.nv.global:
	.type		_ZN39_INTERNAL_9b3224bc_4_k_cu_5e7a52db_26014cute1_E,@object
	.size		_ZN39_INTERNAL_9b3224bc_4_k_cu_5e7a52db_26014cute1_E,(_ZN39_INTERNAL_9b3224bc_4_k_cu_5e7a52db_26014cuda3std3__45__cpo6cbeginE - _ZN39_INTERNAL_9b3224bc_4_k_cu_5e7a52db_26014cute1_E)
_ZN39_INTERNAL_9b3224bc_4_k_cu_5e7a52db_26014cute1_E:
	.zero		1
	.type		_ZN39_INTERNAL_9b3224bc_4_k_cu_5e7a52db_26014cuda3std3__45__cpo6cbeginE,@object
	.size		_ZN39_INTERNAL_9b3224bc_4_k_cu_5e7a52db_26014cuda3std3__45__cpo6cbeginE,(_ZN39_INTERNAL_9b3224bc_4_k_cu_5e7a52db_26014cuda3std3__48in_placeE - _ZN39_INTERNAL_9b3224bc_4_k_cu_5e7a52db_26014cuda3std3__45__cpo6cbeginE)
_ZN39_INTERNAL_9b3224bc_4_k_cu_5e7a52db_26014cuda3std3__45__cpo6cbeginE:
	.zero		1
	.type		_ZN39_INTERNAL_9b3224bc_4_k_cu_5e7a52db_26014cuda3std3__48in_placeE,@object
	.size		_ZN39_INTERNAL_9b3224bc_4_k_cu_5e7a52db_26014cuda3std3__48in_placeE,(_ZN39_INTERNAL_9b3224bc_4_k_cu_5e7a52db_26014cuda3std6ranges3__45__cpo9iter_moveE - _ZN39_INTERNAL_9b3224bc_4_k_cu_5e7a52db_26014cuda3std3__48in_placeE)
_ZN39_INTERNAL_9b3224bc_4_k_cu_5e7a52db_26014cuda3std3__48in_placeE:
	.zero		1
	.type		_ZN39_INTERNAL_9b3224bc_4_k_cu_5e7a52db_26014cuda3std6ranges3__45__cpo9iter_moveE,@object
	.size		_ZN39_INTERNAL_9b3224bc_4_k_cu_5e7a52db_26014cuda3std6ranges3__45__cpo9iter_moveE,(_ZN39_INTERNAL_9b3224bc_4_k_cu_5e7a52db_26014cuda3std3__45__cpo5beginE - _ZN39_INTERNAL_9b3224bc_4_k_cu_5e7a52db_26014cuda3std6ranges3__45__cpo9iter_moveE)
_ZN39_INTERNAL_9b3224bc_4_k_cu_5e7a52db_26014cuda3std6ranges3__45__cpo9iter_moveE:
	.zero		1
	.type		_ZN39_INTERNAL_9b3224bc_4_k_cu_5e7a52db_26014cuda3std3__45__cpo5beginE,@object
	.size		_ZN39_INTERNAL_9b3224bc_4_k_cu_5e7a52db_26014cuda3std3__45__cpo5beginE,(_ZN39_INTERNAL_9b3224bc_4_k_cu_5e7a52db_26014cuda3std3__441_GLOBAL__N__9b3224bc_4_k_cu_5e7a52db_26016ignoreE - _ZN39_INTERNAL_9b3224bc_4_k_cu_5e7a52db_26014cuda3std3__45__cpo5beginE)
_ZN39_INTERNAL_9b3224bc_4_k_cu_5e7a52db_26014cuda3std3__45__cpo5beginE:
	.zero		1
	.type		_ZN39_INTERNAL_9b3224bc_4_k_cu_5e7a52db_26014cuda3std3__441_GLOBAL__N__9b3224bc_4_k_cu_5e7a52db_26016ignoreE,@object
	.size		_ZN39_INTERNAL_9b3224bc_4_k_cu_5e7a52db_26014cuda3std3__441_GLOBAL__N__9b3224bc_4_k_cu_5e7a52db_26016ignoreE,(_ZN39_INTERNAL_9b3224bc_4_k_cu_5e7a52db_26014cute7productE - _ZN39_INTERNAL_9b3224bc_4_k_cu_5e7a52db_26014cuda3std3__441_GLOBAL__N__9b3224bc_4_k_cu_5e7a52db_26016ignoreE)
_ZN39_INTERNAL_9b3224bc_4_k_cu_5e7a52db_26014cuda3std3__441_GLOBAL__N__9b3224bc_4_k_cu_5e7a52db_26016ignoreE:
	.zero		1
	.type		_ZN39_INTERNAL_9b3224bc_4_k_cu_5e7a52db_26014cute7productE,@object
	.size		_ZN39_INTERNAL_9b3224bc_4_k_cu_5e7a52db_26014cute7productE,(_ZN39_INTERNAL_9b3224bc_4_k_cu_5e7a52db_26014cuda3std3__45__cpo3endE - _ZN39_INTERNAL_9b3224bc_4_k_cu_5e7a52db_26014cute7productE)
_ZN39_INTERNAL_9b3224bc_4_k_cu_5e7a52db_26014cute7productE:
	.zero		1
	.type		_ZN39_INTERNAL_9b3224bc_4_k_cu_5e7a52db_26014cuda3std3__45__cpo3endE,@object
	.size		_ZN39_INTERNAL_9b3224bc_4_k_cu_5e7a52db_26014cuda3std3__45__cpo3endE,(_ZN39_INTERNAL_9b3224bc_4_k_cu_5e7a52db_26014cuda3std3__419piecewise_constructE - _ZN39_INTERNAL_9b3224bc_4_k_cu_5e7a52db_26014cuda3std3__45__cpo3endE)
_ZN39_INTERNAL_9b3224bc_4_k_cu_5e7a52db_26014cuda3std3__45__cpo3endE:
	.zero		1
	.type		_ZN39_INTERNAL_9b3224bc_4_k_cu_5e7a52db_26014cuda3std3__419piecewise_constructE,@object
	.size		_ZN39_INTERNAL_9b3224bc_4_k_cu_5e7a52db_26014cuda3std3__419piecewise_constructE,(_ZN39_INTERNAL_9b3224bc_4_k_cu_5e7a52db_26014cuda3std3__45__cpo4cendE - _ZN39_INTERNAL_9b3224bc_4_k_cu_5e7a52db_26014cuda3std3__419piecewise_constructE)
_ZN39_INTERNAL_9b3224bc_4_k_cu_5e7a52db_26014cuda3std3__419piecewise_constructE:
	.zero		1
	.type		_ZN39_INTERNAL_9b3224bc_4_k_cu_5e7a52db_26014cuda3std3__45__cpo4cendE,@object
	.size		_ZN39_INTERNAL_9b3224bc_4_k_cu_5e7a52db_26014cuda3std3__45__cpo4cendE,(_ZN39_INTERNAL_9b3224bc_4_k_cu_5e7a52db_26014cuda3std6ranges3__45__cpo4swapE - _ZN39_INTERNAL_9b3224bc_4_k_cu_5e7a52db_26014cuda3std3__45__cpo4cendE)
_ZN39_INTERNAL_9b3224bc_4_k_cu_5e7a52db_26014cuda3std3__45__cpo4cendE:
	.zero		1
	.type		_ZN39_INTERNAL_9b3224bc_4_k_cu_5e7a52db_26014cuda3std6ranges3__45__cpo4swapE,@object
	.size		_ZN39_INTERNAL_9b3224bc_4_k_cu_5e7a52db_26014cuda3std6ranges3__45__cpo4swapE,(.L_10 - _ZN39_INTERNAL_9b3224bc_4_k_cu_5e7a52db_26014cuda3std6ranges3__45__cpo4swapE)
_ZN39_INTERNAL_9b3224bc_4_k_cu_5e7a52db_26014cuda3std6ranges3__45__cpo4swapE:
	.zero		1
.L_10:


//--------------------- .nv.constant0._ZN7cutlass13device_kernelINS_4gemm6kernel13GemmUniversalINS1_17GroupProblemShapeIN4cute5tupleIJiiiEEEEENS1_10collective13CollectiveMmaINS1_40MainloopSm100ArrayTmaUmmaWarpSpecializedILi5ELi8ELi4ENS6_IJNS5_1CILi1EEESD_SD_EEEEENS6_IJNSC_ILi128EEESG_SG_EEENS_12float_e4m3_tEPNS6_IJlSD_NSC_ILi0EEEEEESI_SL_NS5_8TiledMMAINS5_8MMA_AtomIJNS5_10MMA_TraitsINS5_19SM100_MMA_F8F6F4_SSEJSI_SI_fSG_SG_NS5_17integral_constantINS5_4UMMA5MajorELSS_0EEEST_NSQ_INSR_7ScaleInELSU_0EEESV_EEEEEENS5_6LayoutISE_NS6_IJSJ_SJ_SJ_EEEEENS6_IJNS5_10UnderscoreES11_S11_EEEEENS5_13SM90_TMA_LOADENS5_14ComposedLayoutINS5_7SwizzleILi3ELi4ELi3EEENS5_18smem_ptr_flag_bitsILi8EEENSY_INS6_IJNSC_ILi8EEESG_EEENS6_IJSG_SD_EEEEEEEvNS5_8identityES14_S1E_vS1F_EENS_8epilogue10collective18CollectiveEpilogueINS1H_31Sm100PtrArrayTmaWarpSpecializedILi4ELi2ELi32ELb1ELb0EEEJSH_NS6_IJNSY_ISG_SD_EENSY_INSC_ILi32EEESD_EEEEENS_6half_tEPNS6_IJSD_lSJ_EEES1Q_S1S_NS1H_6fusion15FusionCallbacksIS1L_NS1T_17LinearCombinationIS1Q_fS1Q_fLNS_15FloatRoundStyleE2EEESH_S1P_JEEENS5_5SM1004TMEM4LOAD26SM100_TMEM_LOAD_16dp256b4xES14_NS15_IS17_NS18_ILi16EEENSY_INS6_IJNSC_ILi64EEES1A_EEENS6_IJSD_S24_EEEEEEENS5_17SM75_U16x8_LDSM_TENS5_14SM90_TMA_STOREES28_NS5_17SM90_U16x8_STSM_TENS5_39AutoVectorizingCopyWithAssumedAlignmentILi128EEEEEEvvEEEEvNT_6ParamsE --------------------------
	.section	.nv.constant0._ZN7cutlass13device_kernelINS_4gemm6kernel13GemmUniversalINS1_17GroupProblemShapeIN4cute5tupleIJiiiEEEEENS1_10collective13CollectiveMmaINS1_40MainloopSm100ArrayTmaUmmaWarpSpecializedILi5ELi8ELi4ENS6_IJNS5_1CILi1EEESD_SD_EEEEENS6_IJNSC_ILi128EEESG_SG_EEENS_12float_e4m3_tEPNS6_IJlSD_NSC_ILi0EEEEEESI_SL_NS5_8TiledMMAINS5_8MMA_AtomIJNS5_10MMA_TraitsINS5_19SM100_MMA_F8F6F4_SSEJSI_SI_fSG_SG_NS5_17integral_constantINS5_4UMMA5MajorELSS_0EEEST_NSQ_INSR_7ScaleInELSU_0EEESV_EEEEEENS5_6LayoutISE_NS6_IJSJ_SJ_SJ_EEEEENS6_IJNS5_10UnderscoreES11_S11_EEEEENS5_13SM90_TMA_LOADENS5_14ComposedLayoutINS5_7SwizzleILi3ELi4ELi3EEENS5_18smem_ptr_flag_bitsILi8EEENSY_INS6_IJNSC_ILi8EEESG_EEENS6_IJSG_SD_EEEEEEEvNS5_8identityES14_S1E_vS1F_EENS_8epilogue10collective18CollectiveEpilogueINS1H_31Sm100PtrArrayTmaWarpSpecializedILi4ELi2ELi32ELb1ELb0EEEJSH_NS6_IJNSY_ISG_SD_EENSY_INSC_ILi32EEESD_EEEEENS_6half_tEPNS6_IJSD_lSJ_EEES1Q_S1S_NS1H_6fusion15FusionCallbacksIS1L_NS1T_17LinearCombinationIS1Q_fS1Q_fLNS_15FloatRoundStyleE2EEESH_S1P_JEEENS5_5SM1004TMEM4LOAD26SM100_TMEM_LOAD_16dp256b4xES14_NS15_IS17_NS18_ILi16EEENSY_INS6_IJNSC_ILi64EEES1A_EEENS6_IJSD_S24_EEEEEEENS5_17SM75_U16x8_LDSM_TENS5_14SM90_TMA_STOREES28_NS5_17SM90_U16x8_STSM_TENS5_39AutoVectorizingCopyWithAssumedAlignmentILi128EEEEEEvvEEEEvNT_6ParamsE,"a",@progbits
	.sectionflags	@""
	.align	4
.nv.constant0._ZN7cutlass13device_kernelINS_4gemm6kernel13GemmUniversalINS1_17GroupProblemShapeIN4cute5tupleIJiiiEEEEENS1_10collective13CollectiveMmaINS1_40MainloopSm100ArrayTmaUmmaWarpSpecializedILi5ELi8ELi4ENS6_IJNS5_1CILi1EEESD_SD_EEEEENS6_IJNSC_ILi128EEESG_SG_EEENS_12float_e4m3_tEPNS6_IJlSD_NSC_ILi0EEEEEESI_SL_NS5_8TiledMMAINS5_8MMA_AtomIJNS5_10MMA_TraitsINS5_19SM100_MMA_F8F6F4_SSEJSI_SI_fSG_SG_NS5_17integral_constantINS5_4UMMA5MajorELSS_0EEEST_NSQ_INSR_7ScaleInELSU_0EEESV_EEEEEENS5_6LayoutISE_NS6_IJSJ_SJ_SJ_EEEEENS6_IJNS5_10UnderscoreES11_S11_EEEEENS5_13SM90_TMA_LOADENS5_14ComposedLayoutINS5_7SwizzleILi3ELi4ELi3EEENS5_18smem_ptr_flag_bitsILi8EEENSY_INS6_IJNSC_ILi8EEESG_EEENS6_IJSG_SD_EEEEEEEvNS5_8identityES14_S1E_vS1F_EENS_8epilogue10collective18CollectiveEpilogueINS1H_31Sm100PtrArrayTmaWarpSpecializedILi4ELi2ELi32ELb1ELb0EEEJSH_NS6_IJNSY_ISG_SD_EENSY_INSC_ILi32EEESD_EEEEENS_6half_tEPNS6_IJSD_lSJ_EEES1Q_S1S_NS1H_6fusion15FusionCallbacksIS1L_NS1T_17LinearCombinationIS1Q_fS1Q_fLNS_15FloatRoundStyleE2EEESH_S1P_JEEENS5_5SM1004TMEM4LOAD26SM100_TMEM_LOAD_16dp256b4xES14_NS15_IS17_NS18_ILi16EEENSY_INS6_IJNSC_ILi64EEES1A_EEENS6_IJSD_S24_EEEEEEENS5_17SM75_U16x8_LDSM_TENS5_14SM90_TMA_STOREES28_NS5_17SM90_U16x8_STSM_TENS5_39AutoVectorizingCopyWithAssumedAlignmentILi128EEEEEEvvEEEEvNT_6ParamsE:
	.zero		3200


//--------------------- SYMBOLS --------------------------

	.type		.nv.reservedSmem.offset0,@object
	.size		.nv.reservedSmem.offset0,0x4
	.type		.nv.reservedSmem.cap,@object
	.size		.nv.reservedSmem.cap,0x4
	.type		__assertfail,@function
